def matmul_kernel(
    a_ptr,
    b_ptr,
    c_ptr,
    M,
    N,
    K,
    stride_am,
    stride_ak,
    stride_bk,
    stride_bn,
    stride_cm,
    stride_cn,
    BLOCK_M: tl.constexpr,
    BLOCK_N: tl.constexpr,
    BLOCK_K: tl.constexpr,
    GROUP_M: tl.constexpr,
):
    pid = tl.program_id(axis=0)
    num_pid_m = tl.cdiv(M, BLOCK_M)
    num_pid_n = tl.cdiv(N, BLOCK_N)
    num_pid_in_group = GROUP_M * num_pid_n
    group_id = pid // num_pid_in_group
    first_pid_m = group_id * GROUP_M
    group_size_m = min(num_pid_m - first_pid_m, GROUP_M)
    pid_m = first_pid_m + ((pid % num_pid_in_group) % group_size_m)
    pid_n = (pid % num_pid_in_group) // group_size_m

    offs_am = (pid_m * BLOCK_M + tl.arange(0, BLOCK_M)) % M
    offs_bn = (pid_n * BLOCK_N + tl.arange(0, BLOCK_N)) % N
    offs_k = tl.arange(0, BLOCK_K)
    a_ptrs = a_ptr + offs_am[:, None] * stride_am + offs_k[None, :] * stride_ak
    b_ptrs = b_ptr + offs_k[:, None] * stride_bk + offs_bn[None, :] * stride_bn

    acc = tl.zeros((BLOCK_M, BLOCK_N), dtype=tl.float32)
    for kk in range(0, tl.cdiv(K, BLOCK_K)):
        a = tl.load(a_ptrs, mask=offs_k[None, :] < K - kk * BLOCK_K, other=0.0)
        b = tl.load(b_ptrs, mask=offs_k[:, None] < K - kk * BLOCK_K, other=0.0)
        acc = tl.dot(a, b, acc)
        a_ptrs += BLOCK_K * stride_ak
        b_ptrs += BLOCK_K * stride_bk

    c = acc.to(c_ptr.dtype.element_ty)
    offs_cm = pid_m * BLOCK_M + tl.arange(0, BLOCK_M)
    offs_cn = pid_n * BLOCK_N + tl.arange(0, BLOCK_N)
    c_ptrs = c_ptr + offs_cm[:, None] * stride_cm + offs_cn[None, :] * stride_cn
    mask = (offs_cm[:, None] < M) & (offs_cn[None, :] < N)
    tl.store(c_ptrs, c, mask=mask)

# config = {"BLOCK_K": 32, "BLOCK_M": 512, "BLOCK_N": 64, "GROUP_M": 8, "arch": "sm_100", "dtype": "bf16", "num_ctas": 1, "num_stages": 3, "num_warps": 1}
# arch = sm_100


// ===== COMPILED SASS (sm_100a) =====

	.target	sm_100a

	.elftype	@"ET_EXEC"


//--------------------- .note.nv.tkinfo           --------------------------
	.section	.note.nv.tkinfo,"",@"SHT_NOTE"
	.sectionflags	@"SHF_NOTE_NV_TKINFO"
	.tkinfo
        /*0018*/ 	.word	0x00000081
        /*0030*/ 	.string	""
        /*0030*/ 	.string	"ptxas-blackwell"
        /*0030*/ 	.string	"Cuda compilation tools, release 12.9, V12.9.86"
        /*0030*/ 	.string	"Build cuda_12.9.r12.9/compiler.36037853_0"
        /*0030*/ 	.string	"-v  -suppress-debug-info  -lineinfo  -arch sm_100a "



//--------------------- .note.nv.cuver            --------------------------
	.section	.note.nv.cuver,"",@"SHT_NOTE"
	.sectionflags	@"SHF_NOTE_NV_CUVER"
        /*0018*/ 	.short	0x0001
        /*001a*/ 	.short	0x0064
        /*001c*/ 	.short	0x0001
        /*001e*/ 	.short	0x0000
        /*0020*/ 	.short	0x0001
        /*0022*/ 	.short	0x0000


//--------------------- .nv.info                  --------------------------
	.section	.nv.info,"",@"SHT_CUDA_INFO"
	.align	4


	//----- nvinfo : EIATTR_REGCOUNT
	.align		4
        /*0000*/ 	.byte	0x04, 0x2f
        /*0002*/ 	.short	(.L_1 - .L_0)
	.align		4
.L_0:
        /*0004*/ 	.word	index@(matmul_kernel)
        /*0008*/ 	.word	0x00000040


	//----- nvinfo : EIATTR_FRAME_SIZE
	.align		4
.L_1:
        /*000c*/ 	.byte	0x04, 0x11
        /*000e*/ 	.short	(.L_3 - .L_2)
	.align		4
.L_2:
        /*0010*/ 	.word	index@(matmul_kernel)
        /*0014*/ 	.word	0x000042c0


	//----- nvinfo : EIATTR_MIN_STACK_SIZE
	.align		4
.L_3:
        /*0018*/ 	.byte	0x04, 0x12
        /*001a*/ 	.short	(.L_5 - .L_4)
	.align		4
.L_4:
        /*001c*/ 	.word	index@(matmul_kernel)
        /*0020*/ 	.word	0x000042c0
.L_5:


//--------------------- .nv.info.matmul_kernel    --------------------------
	.section	.nv.info.matmul_kernel,"",@"SHT_CUDA_INFO"
	.sectionflags	@""
	.align	4


	//----- nvinfo : EIATTR_CUDA_API_VERSION
	.align		4
        /*0000*/ 	.byte	0x04, 0x37
        /*0002*/ 	.short	(.L_7 - .L_6)
.L_6:
        /*0004*/ 	.word	0x00000081


	//----- nvinfo : EIATTR_KPARAM_INFO
	.align		4
.L_7:
        /*0008*/ 	.byte	0x04, 0x17
        /*000a*/ 	.short	(.L_9 - .L_8)
.L_8:
        /*000c*/ 	.word	0x00000000
        /*0010*/ 	.short	0x000d
        /*0012*/ 	.short	0x0048
        /*0014*/ 	.byte	0x00, 0xf4, 0x21, 0x00


	//----- nvinfo : EIATTR_KPARAM_INFO
	.align		4
.L_9:
        /*0018*/ 	.byte	0x04, 0x17
        /*001a*/ 	.short	(.L_11 - .L_10)
.L_10:
        /*001c*/ 	.word	0x00000000
        /*0020*/ 	.short	0x000c
        /*0022*/ 	.short	0x0040
        /*0024*/ 	.byte	0x00, 0xf4, 0x21, 0x00


	//----- nvinfo : EIATTR_KPARAM_INFO
	.align		4
.L_11:
        /*0028*/ 	.byte	0x04, 0x17
        /*002a*/ 	.short	(.L_13 - .L_12)
.L_12:
        /*002c*/ 	.word	0x00000000
        /*0030*/ 	.short	0x000b
        /*0032*/ 	.short	0x0038
        /*0034*/ 	.byte	0x00, 0xf0, 0x11, 0x00


	//----- nvinfo : EIATTR_KPARAM_INFO
	.align		4
.L_13:
        /*0038*/ 	.byte	0x04, 0x17
        /*003a*/ 	.short	(.L_15 - .L_14)
.L_14:
        /*003c*/ 	.word	0x00000000
        /*0040*/ 	.short	0x000a
        /*0042*/ 	.short	0x0034
        /*0044*/ 	.byte	0x00, 0xf0, 0x11, 0x00


	//----- nvinfo : EIATTR_KPARAM_INFO
	.align		4
.L_15:
        /*0048*/ 	.byte	0x04, 0x17
        /*004a*/ 	.short	(.L_17 - .L_16)
.L_16:
        /*004c*/ 	.word	0x00000000
        /*0050*/ 	.short	0x0009
        /*0052*/ 	.short	0x0030
        /*0054*/ 	.byte	0x00, 0xf0, 0x11, 0x00


	//----- nvinfo : EIATTR_KPARAM_INFO
	.align		4
.L_17:
        /*0058*/ 	.byte	0x04, 0x17
        /*005a*/ 	.short	(.L_19 - .L_18)
.L_18:
        /*005c*/ 	.word	0x00000000
        /*0060*/ 	.short	0x0008
        /*0062*/ 	.short	0x002c
        /*0064*/ 	.byte	0x00, 0xf0, 0x11, 0x00


	//----- nvinfo : EIATTR_KPARAM_INFO
	.align		4
.L_19:
        /*0068*/ 	.byte	0x04, 0x17
        /*006a*/ 	.short	(.L_21 - .L_20)
.L_20:
        /*006c*/ 	.word	0x00000000
        /*0070*/ 	.short	0x0007
        /*0072*/ 	.short	0x0028
        /*0074*/ 	.byte	0x00, 0xf0, 0x11, 0x00


	//----- nvinfo : EIATTR_KPARAM_INFO
	.align		4
.L_21:
        /*0078*/ 	.byte	0x04, 0x17
        /*007a*/ 	.short	(.L_23 - .L_22)
.L_22:
        /*007c*/ 	.word	0x00000000
        /*0080*/ 	.short	0x0006
        /*0082*/ 	.short	0x0024
        /*0084*/ 	.byte	0x00, 0xf0, 0x11, 0x00


	//----- nvinfo : EIATTR_KPARAM_INFO
	.align		4
.L_23:
        /*0088*/ 	.byte	0x04, 0x17
        /*008a*/ 	.short	(.L_25 - .L_24)
.L_24:
        /*008c*/ 	.word	0x00000000
        /*0090*/ 	.short	0x0005
        /*0092*/ 	.short	0x0020
        /*0094*/ 	.byte	0x00, 0xf0, 0x11, 0x00


	//----- nvinfo : EIATTR_KPARAM_INFO
	.align		4
.L_25:
        /*0098*/ 	.byte	0x04, 0x17
        /*009a*/ 	.short	(.L_27 - .L_26)
.L_26:
        /*009c*/ 	.word	0x00000000
        /*00a0*/ 	.short	0x0004
        /*00a2*/ 	.short	0x001c
        /*00a4*/ 	.byte	0x00, 0xf0, 0x11, 0x00


	//----- nvinfo : EIATTR_KPARAM_INFO
	.align		4
.L_27:
        /*00a8*/ 	.byte	0x04, 0x17
        /*00aa*/ 	.short	(.L_29 - .L_28)
.L_28:
        /*00ac*/ 	.word	0x00000000
        /*00b0*/ 	.short	0x0003
        /*00b2*/ 	.short	0x0018
        /*00b4*/ 	.byte	0x00, 0xf0, 0x11, 0x00


	//----- nvinfo : EIATTR_KPARAM_INFO
	.align		4
.L_29:
        /*00b8*/ 	.byte	0x04, 0x17
        /*00ba*/ 	.short	(.L_31 - .L_30)
.L_30:
        /*00bc*/ 	.word	0x00000000
        /*00c0*/ 	.short	0x0002
        /*00c2*/ 	.short	0x0010
        /*00c4*/ 	.byte	0x00, 0xf4, 0x21, 0x00


	//----- nvinfo : EIATTR_KPARAM_INFO
	.align		4
.L_31:
        /*00c8*/ 	.byte	0x04, 0x17
        /*00ca*/ 	.short	(.L_33 - .L_32)
.L_32:
        /*00cc*/ 	.word	0x00000000
        /*00d0*/ 	.short	0x0001
        /*00d2*/ 	.short	0x0008
        /*00d4*/ 	.byte	0x00, 0xf4, 0x21, 0x00


	//----- nvinfo : EIATTR_KPARAM_INFO
	.align		4
.L_33:
        /*00d8*/ 	.byte	0x04, 0x17
        /*00da*/ 	.short	(.L_35 - .L_34)
.L_34:
        /*00dc*/ 	.word	0x00000000
        /*00e0*/ 	.short	0x0000
        /*00e2*/ 	.short	0x0000
        /*00e4*/ 	.byte	0x00, 0xf4, 0x21, 0x00


	//----- nvinfo : EIATTR_SPARSE_MMA_MASK
	.align		4
.L_35:
        /*00e8*/ 	.byte	0x03, 0x50
        /*00ea*/ 	.short	0x0000


	//----- nvinfo : EIATTR_MAXREG_COUNT
	.align		4
        /*00ec*/ 	.byte	0x03, 0x1b
        /*00ee*/ 	.short	0x00ff


	//----- nvinfo : EIATTR_NUM_BARRIERS
	.align		4
        /*00f0*/ 	.byte	0x02, 0x4c
        /*00f2*/ 	.byte	0x01
	.zero		1


	//----- nvinfo : EIATTR_ANNOTATIONS
	.align		4
        /*00f4*/ 	.byte	0x04, 0x55
        /*00f6*/ 	.short	(.L_37 - .L_36)


	//   ....[0]....
.L_36:
        /*00f8*/ 	.word	0x00000001
        /*00fc*/ 	.byte	0x90, 0x01, 0x00, 0x00, 0x01, 0x00, 0x00, 0x00, 0xd0, 0x01, 0x00, 0x00, 0x01, 0x00, 0x00, 0x00
        /* <DEDUP_REMOVED lines=3532> */
        /*ddcc*/ 	.byte	0x20, 0x19, 0x03, 0x00


	//----- nvinfo : EIATTR_COOP_GROUP_MASK_REGIDS
	.align		4
.L_37:
        /*ddd0*/ 	.byte	0x04, 0x29
        /*ddd2*/ 	.short	(.L_39 - .L_38)


	//   ....[0]....
.L_38:
        /*ddd4*/ 	.word	0xffffffff


	//   ....[1]....
        /*ddd8*/ 	.word	0xffffffff


	//   ....[2]....
        /*dddc*/ 	.word	0xffffffff


	//   ....[3]....
        /*dde0*/ 	.word	0xffffffff


	//   ....[4]....
        /*dde4*/ 	.word	0xffffffff


	//   ....[5]....
        /*dde8*/ 	.word	0xffffffff


	//   ....[6]....
        /*ddec*/ 	.word	0xffffffff


	//   ....[7]....
        /*ddf0*/ 	.word	0xffffffff


	//   ....[8]....
        /*ddf4*/ 	.word	0xffffffff


	//   ....[9]....
        /*ddf8*/ 	.word	0xffffffff


	//   ....[10]....
        /*ddfc*/ 	.word	0xffffffff


	//   ....[11]....
        /*de00*/ 	.word	0xffffffff


	//   ....[12]....
        /*de04*/ 	.word	0xffffffff


	//   ....[13]....
        /*de08*/ 	.word	0xffffffff


	//   ....[14]....
        /*de0c*/ 	.word	0xffffffff


	//   ....[15]....
        /*de10*/ 	.word	0xffffffff


	//   ....[16]....
        /*de14*/ 	.word	0xffffffff


	//   ....[17]....
        /*de18*/ 	.word	0xffffffff


	//   ....[18]....
        /*de1c*/ 	.word	0xffffffff


	//   ....[19]....
        /*de20*/ 	.word	0xffffffff


	//   ....[20]....
        /*de24*/ 	.word	0xffffffff


	//   ....[21]....
        /*de28*/ 	.word	0xffffffff


	//   ....[22]....
        /*de2c*/ 	.word	0xffffffff


	//   ....[23]....
        /*de30*/ 	.word	0xffffffff


	//   ....[24]....
        /*de34*/ 	.word	0xffffffff


	//   ....[25]....
        /*de38*/ 	.word	0xffffffff


	//   ....[26]....
        /*de3c*/ 	.word	0xffffffff


	//   ....[27]....
        /*de40*/ 	.word	0xffffffff


	//   ....[28]....
        /*de44*/ 	.word	0xffffffff


	//   ....[29]....
        /*de48*/ 	.word	0xffffffff


	//   ....[30]....
        /*de4c*/ 	.word	0xffffffff


	//   ....[31]....
        /*de50*/ 	.word	0xffffffff


	//   ....[32]....
        /*de54*/ 	.word	0xffffffff


	//   ....[33]....
        /*de58*/ 	.word	0xffffffff


	//   ....[34]....
        /*de5c*/ 	.word	0xffffffff


	//   ....[35]....
        /*de60*/ 	.word	0xffffffff


	//   ....[36]....
        /*de64*/ 	.word	0xffffffff


	//   ....[37]....
        /*de68*/ 	.word	0xffffffff


	//   ....[38]....
        /*de6c*/ 	.word	0xffffffff


	//   ....[39]....
        /*de70*/ 	.word	0xffffffff


	//   ....[40]....
        /*de74*/ 	.word	0xffffffff


	//   ....[41]....
        /*de78*/ 	.word	0xffffffff


	//   ....[42]....
        /*de7c*/ 	.word	0xffffffff


	//   ....[43]....
        /*de80*/ 	.word	0xffffffff


	//   ....[44]....
        /*de84*/ 	.word	0xffffffff


	//   ....[45]....
        /*de88*/ 	.word	0xffffffff


	//   ....[46]....
        /*de8c*/ 	.word	0xffffffff


	//   ....[47]....
        /*de90*/ 	.word	0xffffffff


	//   ....[48]....
        /*de94*/ 	.word	0xffffffff


	//   ....[49]....
        /*de98*/ 	.word	0xffffffff


	//   ....[50]....
        /*de9c*/ 	.word	0xffffffff


	//   ....[51]....
        /*dea0*/ 	.word	0xffffffff


	//   ....[52]....
        /*dea4*/ 	.word	0xffffffff


	//   ....[53]....
        /*dea8*/ 	.word	0xffffffff


	//   ....[54]....
        /*deac*/ 	.word	0xffffffff


	//   ....[55]....
        /*deb0*/ 	.word	0xffffffff


	//   ....[56]....
        /*deb4*/ 	.word	0xffffffff


	//   ....[57]....
        /*deb8*/ 	.word	0xffffffff


	//   ....[58]....
        /*debc*/ 	.word	0xffffffff


	//   ....[59]....
        /*dec0*/ 	.word	0xffffffff


	//   ....[60]....
        /*dec4*/ 	.word	0xffffffff


	//   ....[61]....
        /*dec8*/ 	.word	0xffffffff


	//   ....[62]....
        /*decc*/ 	.word	0xffffffff


	//   ....[63]....
        /*ded0*/ 	.word	0xffffffff


	//   ....[64]....
        /*ded4*/ 	.word	0xffffffff


	//   ....[65]....
        /*ded8*/ 	.word	0xffffffff


	//   ....[66]....
        /*dedc*/ 	.word	0xffffffff


	//   ....[67]....
        /*dee0*/ 	.word	0xffffffff


	//   ....[68]....
        /*dee4*/ 	.word	0xffffffff


	//   ....[69]....
        /*dee8*/ 	.word	0xffffffff


	//   ....[70]....
        /*deec*/ 	.word	0xffffffff


	//   ....[71]....
        /*def0*/ 	.word	0xffffffff


	//   ....[72]....
        /*def4*/ 	.word	0xffffffff


	//   ....[73]....
        /*def8*/ 	.word	0xffffffff


	//   ....[74]....
        /*defc*/ 	.word	0xffffffff


	//   ....[75]....
        /*df00*/ 	.word	0xffffffff


	//   ....[76]....
        /*df04*/ 	.word	0xffffffff


	//   ....[77]....
        /*df08*/ 	.word	0xffffffff


	//   ....[78]....
        /*df0c*/ 	.word	0xffffffff


	//   ....[79]....
        /*df10*/ 	.word	0xffffffff


	//   ....[80]....
        /*df14*/ 	.word	0xffffffff


	//   ....[81]....
        /*df18*/ 	.word	0xffffffff


	//   ....[82]....
        /*df1c*/ 	.word	0xffffffff


	//   ....[83]....
        /*df20*/ 	.word	0xffffffff


	//   ....[84]....
        /*df24*/ 	.word	0xffffffff


	//   ....[85]....
        /*df28*/ 	.word	0xffffffff


	//   ....[86]....
        /*df2c*/ 	.word	0xffffffff


	//   ....[87]....
        /*df30*/ 	.word	0xffffffff


	//   ....[88]....
        /*df34*/ 	.word	0xffffffff


	//   ....[89]....
        /*df38*/ 	.word	0xffffffff


	//   ....[90]....
        /*df3c*/ 	.word	0xffffffff


	//   ....[91]....
        /*df40*/ 	.word	0xffffffff


	//   ....[92]....
        /*df44*/ 	.word	0xffffffff


	//   ....[93]....
        /*df48*/ 	.word	0xffffffff


	//   ....[94]....
        /*df4c*/ 	.word	0xffffffff


	//   ....[95]....
        /*df50*/ 	.word	0xffffffff


	//   ....[96]....
        /*df54*/ 	.word	0xffffffff


	//   ....[97]....
        /*df58*/ 	.word	0xffffffff


	//   ....[98]....
        /*df5c*/ 	.word	0xffffffff


	//   ....[99]....
        /*df60*/ 	.word	0xffffffff


	//   ....[100]....
        /*df64*/ 	.word	0xffffffff


	//   ....[101]....
        /*df68*/ 	.word	0xffffffff


	//   ....[102]....
        /*df6c*/ 	.word	0xffffffff


	//   ....[103]....
        /*df70*/ 	.word	0xffffffff


	//   ....[104]....
        /*df74*/ 	.word	0xffffffff


	//   ....[105]....
        /*df78*/ 	.word	0xffffffff


	//   ....[106]....
        /*df7c*/ 	.word	0xffffffff


	//   ....[107]....
        /*df80*/ 	.word	0xffffffff


	//   ....[108]....
        /*df84*/ 	.word	0xffffffff


	//   ....[109]....
        /*df88*/ 	.word	0xffffffff


	//   ....[110]....
        /*df8c*/ 	.word	0xffffffff


	//   ....[111]....
        /*df90*/ 	.word	0xffffffff


	//   ....[112]....
        /*df94*/ 	.word	0xffffffff


	//   ....[113]....
        /*df98*/ 	.word	0xffffffff


	//   ....[114]....
        /*df9c*/ 	.word	0xffffffff


	//   ....[115]....
        /*dfa0*/ 	.word	0xffffffff


	//   ....[116]....
        /*dfa4*/ 	.word	0xffffffff


	//   ....[117]....
        /*dfa8*/ 	.word	0xffffffff


	//   ....[118]....
        /*dfac*/ 	.word	0xffffffff


	//   ....[119]....
        /*dfb0*/ 	.word	0xffffffff


	//   ....[120]....
        /*dfb4*/ 	.word	0xffffffff


	//   ....[121]....
        /*dfb8*/ 	.word	0xffffffff


	//   ....[122]....
        /*dfbc*/ 	.word	0xffffffff


	//   ....[123]....
        /*dfc0*/ 	.word	0xffffffff


	//   ....[124]....
        /*dfc4*/ 	.word	0xffffffff


	//   ....[125]....
        /*dfc8*/ 	.word	0xffffffff


	//   ....[126]....
        /*dfcc*/ 	.word	0xffffffff


	//   ....[127]....
        /*dfd0*/ 	.word	0xffffffff


	//   ....[128]....
        /*dfd4*/ 	.word	0xffffffff


	//   ....[129]....
        /*dfd8*/ 	.word	0xffffffff


	//   ....[130]....
        /*dfdc*/ 	.word	0xffffffff


	//   ....[131]....
        /*dfe0*/ 	.word	0xffffffff


	//   ....[132]....
        /*dfe4*/ 	.word	0xffffffff


	//   ....[133]....
        /*dfe8*/ 	.word	0xffffffff


	//   ....[134]....
        /*dfec*/ 	.word	0xffffffff


	//   ....[135]....
        /*dff0*/ 	.word	0xffffffff


	//   ....[136]....
        /*dff4*/ 	.word	0xffffffff


	//   ....[137]....
        /*dff8*/ 	.word	0xffffffff


	//   ....[138]....
        /*dffc*/ 	.word	0xffffffff


	//   ....[139]....
        /*e000*/ 	.word	0xffffffff


	//   ....[140]....
        /*e004*/ 	.word	0xffffffff


	//   ....[141]....
        /*e008*/ 	.word	0xffffffff


	//   ....[142]....
        /*e00c*/ 	.word	0xffffffff


	//   ....[143]....
        /*e010*/ 	.word	0xffffffff


	//   ....[144]....
        /*e014*/ 	.word	0xffffffff


	//   ....[145]....
        /*e018*/ 	.word	0xffffffff


	//   ....[146]....
        /*e01c*/ 	.word	0xffffffff


	//   ....[147]....
        /*e020*/ 	.word	0xffffffff


	//   ....[148]....
        /*e024*/ 	.word	0xffffffff


	//   ....[149]....
        /*e028*/ 	.word	0xffffffff


	//   ....[150]....
        /*e02c*/ 	.word	0xffffffff


	//   ....[151]....
        /*e030*/ 	.word	0xffffffff


	//   ....[152]....
        /*e034*/ 	.word	0xffffffff


	//   ....[153]....
        /*e038*/ 	.word	0xffffffff


	//   ....[154]....
        /*e03c*/ 	.word	0xffffffff


	//   ....[155]....
        /*e040*/ 	.word	0xffffffff


	//   ....[156]....
        /*e044*/ 	.word	0xffffffff


	//   ....[157]....
        /*e048*/ 	.word	0xffffffff


	//   ....[158]....
        /*e04c*/ 	.word	0xffffffff


	//   ....[159]....
        /*e050*/ 	.word	0xffffffff


	//   ....[160]....
        /*e054*/ 	.word	0xffffffff


	//   ....[161]....
        /*e058*/ 	.word	0xffffffff


	//   ....[162]....
        /*e05c*/ 	.word	0xffffffff


	//   ....[163]....
        /*e060*/ 	.word	0xffffffff


	//   ....[164]....
        /*e064*/ 	.word	0xffffffff


	//   ....[165]....
        /*e068*/ 	.word	0xffffffff


	//   ....[166]....
        /*e06c*/ 	.word	0xffffffff


	//   ....[167]....
        /*e070*/ 	.word	0xffffffff


	//   ....[168]....
        /*e074*/ 	.word	0xffffffff


	//   ....[169]....
        /*e078*/ 	.word	0xffffffff


	//   ....[170]....
        /*e07c*/ 	.word	0xffffffff


	//   ....[171]....
        /*e080*/ 	.word	0xffffffff


	//   ....[172]....
        /*e084*/ 	.word	0xffffffff


	//   ....[173]....
        /*e088*/ 	.word	0xffffffff


	//   ....[174]....
        /*e08c*/ 	.word	0xffffffff


	//   ....[175]....
        /*e090*/ 	.word	0xffffffff


	//   ....[176]....
        /*e094*/ 	.word	0xffffffff


	//   ....[177]....
        /*e098*/ 	.word	0xffffffff


	//   ....[178]....
        /*e09c*/ 	.word	0xffffffff


	//   ....[179]....
        /*e0a0*/ 	.word	0xffffffff


	//   ....[180]....
        /*e0a4*/ 	.word	0xffffffff


	//   ....[181]....
        /*e0a8*/ 	.word	0xffffffff


	//   ....[182]....
        /*e0ac*/ 	.word	0xffffffff


	//   ....[183]....
        /*e0b0*/ 	.word	0xffffffff


	//   ....[184]....
        /*e0b4*/ 	.word	0xffffffff


	//   ....[185]....
        /*e0b8*/ 	.word	0xffffffff


	//   ....[186]....
        /*e0bc*/ 	.word	0xffffffff


	//   ....[187]....
        /*e0c0*/ 	.word	0xffffffff


	//   ....[188]....
        /*e0c4*/ 	.word	0xffffffff


	//   ....[189]....
        /*e0c8*/ 	.word	0xffffffff


	//   ....[190]....
        /*e0cc*/ 	.word	0xffffffff


	//   ....[191]....
        /*e0d0*/ 	.word	0xffffffff


	//   ....[192]....
        /*e0d4*/ 	.word	0xffffffff


	//   ....[193]....
        /*e0d8*/ 	.word	0xffffffff


	//   ....[194]....
        /*e0dc*/ 	.word	0xffffffff


	//   ....[195]....
        /*e0e0*/ 	.word	0xffffffff


	//   ....[196]....
        /*e0e4*/ 	.word	0xffffffff


	//   ....[197]....
        /*e0e8*/ 	.word	0xffffffff


	//   ....[198]....
        /*e0ec*/ 	.word	0xffffffff


	//   ....[199]....
        /*e0f0*/ 	.word	0xffffffff


	//   ....[200]....
        /*e0f4*/ 	.word	0xffffffff


	//   ....[201]....
        /*e0f8*/ 	.word	0xffffffff


	//   ....[202]....
        /*e0fc*/ 	.word	0xffffffff


	//   ....[203]....
        /*e100*/ 	.word	0xffffffff


	//   ....[204]....
        /*e104*/ 	.word	0xffffffff


	//   ....[205]....
        /*e108*/ 	.word	0xffffffff


	//   ....[206]....
        /*e10c*/ 	.word	0xffffffff


	//   ....[207]....
        /*e110*/ 	.word	0xffffffff


	//   ....[208]....
        /*e114*/ 	.word	0xffffffff


	//   ....[209]....
        /*e118*/ 	.word	0xffffffff


	//   ....[210]....
        /*e11c*/ 	.word	0xffffffff


	//   ....[211]....
        /*e120*/ 	.word	0xffffffff


	//   ....[212]....
        /*e124*/ 	.word	0xffffffff


	//   ....[213]....
        /*e128*/ 	.word	0xffffffff


	//   ....[214]....
        /*e12c*/ 	.word	0xffffffff


	//   ....[215]....
        /*e130*/ 	.word	0xffffffff


	//   ....[216]....
        /*e134*/ 	.word	0xffffffff


	//   ....[217]....
        /*e138*/ 	.word	0xffffffff


	//   ....[218]....
        /*e13c*/ 	.word	0xffffffff


	//   ....[219]....
        /*e140*/ 	.word	0xffffffff


	//   ....[220]....
        /*e144*/ 	.word	0xffffffff


	//   ....[221]....
        /*e148*/ 	.word	0xffffffff


	//   ....[222]....
        /*e14c*/ 	.word	0xffffffff


	//   ....[223]....
        /*e150*/ 	.word	0xffffffff


	//   ....[224]....
        /*e154*/ 	.word	0xffffffff


	//   ....[225]....
        /*e158*/ 	.word	0xffffffff


	//   ....[226]....
        /*e15c*/ 	.word	0xffffffff


	//   ....[227]....
        /*e160*/ 	.word	0xffffffff


	//   ....[228]....
        /*e164*/ 	.word	0xffffffff


	//   ....[229]....
        /*e168*/ 	.word	0xffffffff


	//   ....[230]....
        /*e16c*/ 	.word	0xffffffff


	//   ....[231]....
        /*e170*/ 	.word	0xffffffff


	//   ....[232]....
        /*e174*/ 	.word	0xffffffff


	//   ....[233]....
        /*e178*/ 	.word	0xffffffff


	//   ....[234]....
        /*e17c*/ 	.word	0xffffffff


	//   ....[235]....
        /*e180*/ 	.word	0xffffffff


	//   ....[236]....
        /*e184*/ 	.word	0xffffffff


	//   ....[237]....
        /*e188*/ 	.word	0xffffffff


	//   ....[238]....
        /*e18c*/ 	.word	0xffffffff


	//   ....[239]....
        /*e190*/ 	.word	0xffffffff


	//   ....[240]....
        /*e194*/ 	.word	0xffffffff


	//   ....[241]....
        /*e198*/ 	.word	0xffffffff


	//   ....[242]....
        /*e19c*/ 	.word	0xffffffff


	//   ....[243]....
        /*e1a0*/ 	.word	0xffffffff


	//   ....[244]....
        /*e1a4*/ 	.word	0xffffffff


	//   ....[245]....
        /*e1a8*/ 	.word	0xffffffff


	//   ....[246]....
        /*e1ac*/ 	.word	0xffffffff


	//   ....[247]....
        /*e1b0*/ 	.word	0xffffffff


	//   ....[248]....
        /*e1b4*/ 	.word	0xffffffff


	//   ....[249]....
        /*e1b8*/ 	.word	0xffffffff


	//   ....[250]....
        /*e1bc*/ 	.word	0xffffffff


	//   ....[251]....
        /*e1c0*/ 	.word	0xffffffff


	//   ....[252]....
        /*e1c4*/ 	.word	0xffffffff


	//   ....[253]....
        /*e1c8*/ 	.word	0xffffffff


	//   ....[254]....
        /*e1cc*/ 	.word	0xffffffff


	//----- nvinfo : EIATTR_COOP_GROUP_INSTR_OFFSETS
	.align		4
.L_39:
        /*e1d0*/ 	.byte	0x04, 0x28
        /*e1d2*/ 	.short	(.L_41 - .L_40)


	//   ....[0]....
.L_40:
        /*e1d4*/ 	.word	0x00054f70


	//   ....[1]....
        /*e1d8*/ 	.word	0x00054f90


	//   ....[2]....
        /*e1dc*/ 	.word	0x00054fb0


	//   ....[3]....
        /*e1e0*/ 	.word	0x00054fd0


	//   ....[4]....
        /*e1e4*/ 	.word	0x00054ff0


	//   ....[5]....
        /*e1e8*/ 	.word	0x00055010


	//   ....[6]....
        /*e1ec*/ 	.word	0x00055030


	//   ....[7]....
        /*e1f0*/ 	.word	0x00055050


	//   ....[8]....
        /*e1f4*/ 	.word	0x00055070


	//   ....[9]....
        /*e1f8*/ 	.word	0x00055090


	//   ....[10]....
        /*e1fc*/ 	.word	0x00055150


	//   ....[11]....
        /*e200*/ 	.word	0x000551b0


	//   ....[12]....
        /*e204*/ 	.word	0x000553c0


	//   ....[13]....
        /*e208*/ 	.word	0x000553e0


	//   ....[14]....
        /*e20c*/ 	.word	0x00055400


	//   ....[15]....
        /*e210*/ 	.word	0x00055420


	//   ....[16]....
        /*e214*/ 	.word	0x00055460


	//   ....[17]....
        /*e218*/ 	.word	0x00055480


	//   ....[18]....
        /*e21c*/ 	.word	0x000554a0


	//   ....[19]....
        /*e220*/ 	.word	0x000554c0


	//   ....[20]....
        /*e224*/ 	.word	0x000554f0


	//   ....[21]....
        /*e228*/ 	.word	0x00055510


	//   ....[22]....
        /*e22c*/ 	.word	0x00055530


	//   ....[23]....
        /*e230*/ 	.word	0x00055550


	//   ....[24]....
        /*e234*/ 	.word	0x00055580


	//   ....[25]....
        /*e238*/ 	.word	0x000555a0


	//   ....[26]....
        /*e23c*/ 	.word	0x00055750


	//   ....[27]....
        /*e240*/ 	.word	0x00055770


	//   ....[28]....
        /*e244*/ 	.word	0x00055790


	//   ....[29]....
        /*e248*/ 	.word	0x000557b0


	//   ....[30]....
        /*e24c*/ 	.word	0x00055850


	//   ....[31]....
        /*e250*/ 	.word	0x00055870


	//   ....[32]....
        /*e254*/ 	.word	0x00055900


	//   ....[33]....
        /*e258*/ 	.word	0x00055920


	//   ....[34]....
        /*e25c*/ 	.word	0x00055960


	//   ....[35]....
        /*e260*/ 	.word	0x00055980


	//   ....[36]....
        /*e264*/ 	.word	0x000559c0


	//   ....[37]....
        /*e268*/ 	.word	0x000559e0


	//   ....[38]....
        /*e26c*/ 	.word	0x00055c20


	//   ....[39]....
        /*e270*/ 	.word	0x00055c40


	//   ....[40]....
        /*e274*/ 	.word	0x00055ca0


	//   ....[41]....
        /*e278*/ 	.word	0x00055cc0


	//   ....[42]....
        /*e27c*/ 	.word	0x00055ce0


	//   ....[43]....
        /*e280*/ 	.word	0x00055d00


	//   ....[44]....
        /*e284*/ 	.word	0x00055d20


	//   ....[45]....
        /*e288*/ 	.word	0x00055d40


	//   ....[46]....
        /*e28c*/ 	.word	0x00055d60


	//   ....[47]....
        /*e290*/ 	.word	0x00055d80


	//   ....[48]....
        /*e294*/ 	.word	0x00055dc0


	//   ....[49]....
        /*e298*/ 	.word	0x00055de0


	//   ....[50]....
        /*e29c*/ 	.word	0x00055e20


	//   ....[51]....
        /*e2a0*/ 	.word	0x00055e40


	//   ....[52]....
        /*e2a4*/ 	.word	0x00055e60


	//   ....[53]....
        /*e2a8*/ 	.word	0x00055e80


	//   ....[54]....
        /*e2ac*/ 	.word	0x00055f80


	//   ....[55]....
        /*e2b0*/ 	.word	0x00056020


	//   ....[56]....
        /*e2b4*/ 	.word	0x00056060


	//   ....[57]....
        /*e2b8*/ 	.word	0x00056080


	//   ....[58]....
        /*e2bc*/ 	.word	0x000560a0


	//   ....[59]....
        /*e2c0*/ 	.word	0x000560e0


	//   ....[60]....
        /*e2c4*/ 	.word	0x00056120


	//   ....[61]....
        /*e2c8*/ 	.word	0x00056140


	//   ....[62]....
        /*e2cc*/ 	.word	0x00056160


	//   ....[63]....
        /*e2d0*/ 	.word	0x00056180


	//   ....[64]....
        /*e2d4*/ 	.word	0x000561a0


	//   ....[65]....
        /*e2d8*/ 	.word	0x00056200


	//   ....[66]....
        /*e2dc*/ 	.word	0x00056280


	//   ....[67]....
        /*e2e0*/ 	.word	0x000562a0


	//   ....[68]....
        /*e2e4*/ 	.word	0x000562c0


	//   ....[69]....
        /*e2e8*/ 	.word	0x00056300


	//   ....[70]....
        /*e2ec*/ 	.word	0x00056350


	//   ....[71]....
        /*e2f0*/ 	.word	0x00056370


	//   ....[72]....
        /*e2f4*/ 	.word	0x00056400


	//   ....[73]....
        /*e2f8*/ 	.word	0x00056420


	//   ....[74]....
        /*e2fc*/ 	.word	0x00056490


	//   ....[75]....
        /*e300*/ 	.word	0x000564b0


	//   ....[76]....
        /*e304*/ 	.word	0x00056500


	//   ....[77]....
        /*e308*/ 	.word	0x00056520


	//   ....[78]....
        /*e30c*/ 	.word	0x000565e0


	//   ....[79]....
        /*e310*/ 	.word	0x00056610


	//   ....[80]....
        /*e314*/ 	.word	0x00056720


	//   ....[81]....
        /*e318*/ 	.word	0x00056740


	//   ....[82]....
        /*e31c*/ 	.word	0x000567e0


	//   ....[83]....
        /*e320*/ 	.word	0x00056800


	//   ....[84]....
        /*e324*/ 	.word	0x00056820


	//   ....[85]....
        /*e328*/ 	.word	0x00056840


	//   ....[86]....
        /*e32c*/ 	.word	0x000568a0


	//   ....[87]....
        /*e330*/ 	.word	0x000568c0


	//   ....[88]....
        /*e334*/ 	.word	0x00056940


	//   ....[89]....
        /*e338*/ 	.word	0x00056960


	//   ....[90]....
        /*e33c*/ 	.word	0x000569a0


	//   ....[91]....
        /*e340*/ 	.word	0x000569c0


	//   ....[92]....
        /*e344*/ 	.word	0x00056a80


	//   ....[93]....
        /*e348*/ 	.word	0x00056aa0


	//   ....[94]....
        /*e34c*/ 	.word	0x00056bc0


	//   ....[95]....
        /*e350*/ 	.word	0x00056be0


	//   ....[96]....
        /*e354*/ 	.word	0x00056c80


	//   ....[97]....
        /*e358*/ 	.word	0x00056ca0


	//   ....[98]....
        /*e35c*/ 	.word	0x00056d20


	//   ....[99]....
        /*e360*/ 	.word	0x00056d40


	//   ....[100]....
        /*e364*/ 	.word	0x00056d60


	//   ....[101]....
        /*e368*/ 	.word	0x00056da0


	//   ....[102]....
        /*e36c*/ 	.word	0x00056e00


	//   ....[103]....
        /*e370*/ 	.word	0x00056e50


	//   ....[104]....
        /*e374*/ 	.word	0x00056f00


	//   ....[105]....
        /*e378*/ 	.word	0x00056f20


	//   ....[106]....
        /*e37c*/ 	.word	0x00056fa0


	//   ....[107]....
        /*e380*/ 	.word	0x00056fc0


	//   ....[108]....
        /*e384*/ 	.word	0x00057040


	//   ....[109]....
        /*e388*/ 	.word	0x00057060


	//   ....[110]....
        /*e38c*/ 	.word	0x000570e0


	//   ....[111]....
        /*e390*/ 	.word	0x00057140


	//   ....[112]....
        /*e394*/ 	.word	0x00057160


	//   ....[113]....
        /*e398*/ 	.word	0x00057180


	//   ....[114]....
        /*e39c*/ 	.word	0x00057220


	//   ....[115]....
        /*e3a0*/ 	.word	0x00057240


	//   ....[116]....
        /*e3a4*/ 	.word	0x000572c0


	//   ....[117]....
        /*e3a8*/ 	.word	0x000572e0


	//   ....[118]....
        /*e3ac*/ 	.word	0x00057320


	//   ....[119]....
        /*e3b0*/ 	.word	0x00057380


	//   ....[120]....
        /*e3b4*/ 	.word	0x000573a0


	//   ....[121]....
        /*e3b8*/ 	.word	0x000573c0


	//   ....[122]....
        /*e3bc*/ 	.word	0x00057480


	//   ....[123]....
        /*e3c0*/ 	.word	0x000574a0


	//   ....[124]....
        /*e3c4*/ 	.word	0x00057540


	//   ....[125]....
        /*e3c8*/ 	.word	0x00057560


	//   ....[126]....
        /*e3cc*/ 	.word	0x000575e0


	//   ....[127]....
        /*e3d0*/ 	.word	0x00057600


	//   ....[128]....
        /*e3d4*/ 	.word	0x00057660


	//   ....[129]....
        /*e3d8*/ 	.word	0x00057680


	//   ....[130]....
        /*e3dc*/ 	.word	0x000576e0


	//   ....[131]....
        /*e3e0*/ 	.word	0x00057730


	//   ....[132]....
        /*e3e4*/ 	.word	0x00057760


	//   ....[133]....
        /*e3e8*/ 	.word	0x000577a0


	//   ....[134]....
        /*e3ec*/ 	.word	0x000577e0


	//   ....[135]....
        /*e3f0*/ 	.word	0x00057840


	//   ....[136]....
        /*e3f4*/ 	.word	0x000578c0


	//   ....[137]....
        /*e3f8*/ 	.word	0x000578e0


	//   ....[138]....
        /*e3fc*/ 	.word	0x000579a0


	//   ....[139]....
        /*e400*/ 	.word	0x000579c0


	//   ....[140]....
        /*e404*/ 	.word	0x00057a40


	//   ....[141]....
        /*e408*/ 	.word	0x00057a60


	//   ....[142]....
        /*e40c*/ 	.word	0x00057ac0


	//   ....[143]....
        /*e410*/ 	.word	0x00057ae0


	//   ....[144]....
        /*e414*/ 	.word	0x00057b40


	//   ....[145]....
        /*e418*/ 	.word	0x00057ba0


	//   ....[146]....
        /*e41c*/ 	.word	0x00057bc0


	//   ....[147]....
        /*e420*/ 	.word	0x00057c00


	//   ....[148]....
        /*e424*/ 	.word	0x00057c40


	//   ....[149]....
        /*e428*/ 	.word	0x00057c80


	//   ....[150]....
        /*e42c*/ 	.word	0x00057d20


	//   ....[151]....
        /*e430*/ 	.word	0x00057d40


	//   ....[152]....
        /*e434*/ 	.word	0x00057e00


	//   ....[153]....
        /*e438*/ 	.word	0x00057e20


	//   ....[154]....
        /*e43c*/ 	.word	0x00057ea0


	//   ....[155]....
        /*e440*/ 	.word	0x00057ec0


	//   ....[156]....
        /*e444*/ 	.word	0x00057f20


	//   ....[157]....
        /*e448*/ 	.word	0x00057f40


	//   ....[158]....
        /*e44c*/ 	.word	0x00057fa0


	//   ....[159]....
        /*e450*/ 	.word	0x00057fc0


	//   ....[160]....
        /*e454*/ 	.word	0x00058020


	//   ....[161]....
        /*e458*/ 	.word	0x00058060


	//   ....[162]....
        /*e45c*/ 	.word	0x000580a0


	//   ....[163]....
        /*e460*/ 	.word	0x000580c0


	//   ....[164]....
        /*e464*/ 	.word	0x00058180


	//   ....[165]....
        /*e468*/ 	.word	0x000581a0


	//   ....[166]....
        /*e46c*/ 	.word	0x00058260


	//   ....[167]....
        /*e470*/ 	.word	0x00058280


	//   ....[168]....
        /*e474*/ 	.word	0x00058300


	//   ....[169]....
        /*e478*/ 	.word	0x00058320


	//   ....[170]....
        /*e47c*/ 	.word	0x00058380


	//   ....[171]....
        /*e480*/ 	.word	0x000583a0


	//   ....[172]....
        /*e484*/ 	.word	0x00058400


	//   ....[173]....
        /*e488*/ 	.word	0x00058420


	//   ....[174]....
        /*e48c*/ 	.word	0x00058480


	//   ....[175]....
        /*e490*/ 	.word	0x000584c0


	//   ....[176]....
        /*e494*/ 	.word	0x00058500


	//   ....[177]....
        /*e498*/ 	.word	0x00058520


	//   ....[178]....
        /*e49c*/ 	.word	0x000585e0


	//   ....[179]....
        /*e4a0*/ 	.word	0x00058600


	//   ....[180]....
        /*e4a4*/ 	.word	0x000586c0


	//   ....[181]....
        /*e4a8*/ 	.word	0x000586e0


	//   ....[182]....
        /*e4ac*/ 	.word	0x00058760


	//   ....[183]....
        /*e4b0*/ 	.word	0x00058780


	//   ....[184]....
        /*e4b4*/ 	.word	0x000587e0


	//   ....[185]....
        /*e4b8*/ 	.word	0x00058800


	//   ....[186]....
        /*e4bc*/ 	.word	0x00058860


	//   ....[187]....
        /*e4c0*/ 	.word	0x00058880


	//   ....[188]....
        /*e4c4*/ 	.word	0x000588e0


	//   ....[189]....
        /*e4c8*/ 	.word	0x00058920


	//   ....[190]....
        /*e4cc*/ 	.word	0x00058960


	//   ....[191]....
        /*e4d0*/ 	.word	0x00058980


	//   ....[192]....
        /*e4d4*/ 	.word	0x00058a40


	//   ....[193]....
        /*e4d8*/ 	.word	0x00058a60


	//   ....[194]....
        /*e4dc*/ 	.word	0x00058b20


	//   ....[195]....
        /*e4e0*/ 	.word	0x00058b40


	//   ....[196]....
        /*e4e4*/ 	.word	0x00058bc0


	//   ....[197]....
        /*e4e8*/ 	.word	0x00058be0


	//   ....[198]....
        /*e4ec*/ 	.word	0x00058c40


	//   ....[199]....
        /*e4f0*/ 	.word	0x00058c60


	//   ....[200]....
        /*e4f4*/ 	.word	0x00058cc0


	//   ....[201]....
        /*e4f8*/ 	.word	0x00058ce0


	//   ....[202]....
        /*e4fc*/ 	.word	0x00058d60


	//   ....[203]....
        /*e500*/ 	.word	0x00058d80


	//   ....[204]....
        /*e504*/ 	.word	0x00058dc0


	//   ....[205]....
        /*e508*/ 	.word	0x00058de0


	//   ....[206]....
        /*e50c*/ 	.word	0x00058ea0


	//   ....[207]....
        /*e510*/ 	.word	0x00058ec0


	//   ....[208]....
        /*e514*/ 	.word	0x00058fc0


	//   ....[209]....
        /*e518*/ 	.word	0x00058fe0


	//   ....[210]....
        /*e51c*/ 	.word	0x00059060


	//   ....[211]....
        /*e520*/ 	.word	0x00059080


	//   ....[212]....
        /*e524*/ 	.word	0x00059100


	//   ....[213]....
        /*e528*/ 	.word	0x00059120


	//   ....[214]....
        /*e52c*/ 	.word	0x00059160


	//   ....[215]....
        /*e530*/ 	.word	0x00059180


	//   ....[216]....
        /*e534*/ 	.word	0x000591a0


	//   ....[217]....
        /*e538*/ 	.word	0x000591c0


	//   ....[218]....
        /*e53c*/ 	.word	0x00059240


	//   ....[219]....
        /*e540*/ 	.word	0x00059280


	//   ....[220]....
        /*e544*/ 	.word	0x000592c0


	//   ....[221]....
        /*e548*/ 	.word	0x00059320


	//   ....[222]....
        /*e54c*/ 	.word	0x00059360


	//   ....[223]....
        /*e550*/ 	.word	0x00059380


	//   ....[224]....
        /*e554*/ 	.word	0x00059480


	//   ....[225]....
        /*e558*/ 	.word	0x000594a0


	//   ....[226]....
        /*e55c*/ 	.word	0x00059520


	//   ....[227]....
        /*e560*/ 	.word	0x00059540


	//   ....[228]....
        /*e564*/ 	.word	0x000595c0


	//   ....[229]....
        /*e568*/ 	.word	0x000595e0


	//   ....[230]....
        /*e56c*/ 	.word	0x00059640


	//   ....[231]....
        /*e570*/ 	.word	0x00059660


	//   ....[232]....
        /*e574*/ 	.word	0x000596c0


	//   ....[233]....
        /*e578*/ 	.word	0x000596e0


	//   ....[234]....
        /*e57c*/ 	.word	0x00059720


	//   ....[235]....
        /*e580*/ 	.word	0x00059760


	//   ....[236]....
        /*e584*/ 	.word	0x000597c0


	//   ....[237]....
        /*e588*/ 	.word	0x00059820


	//   ....[238]....
        /*e58c*/ 	.word	0x000598f0


	//   ....[239]....
        /*e590*/ 	.word	0x00059910


	//   ....[240]....
        /*e594*/ 	.word	0x000599c0


	//   ....[241]....
        /*e598*/ 	.word	0x000599e0


	//   ....[242]....
        /*e59c*/ 	.word	0x00059a60


	//   ....[243]....
        /*e5a0*/ 	.word	0x00059a80


	//   ....[244]....
        /*e5a4*/ 	.word	0x00059b00


	//   ....[245]....
        /*e5a8*/ 	.word	0x00059b20


	//   ....[246]....
        /*e5ac*/ 	.word	0x00059ba0


	//   ....[247]....
        /*e5b0*/ 	.word	0x00059bc0


	//   ....[248]....
        /*e5b4*/ 	.word	0x00059bf0


	//   ....[249]....
        /*e5b8*/ 	.word	0x00059c10


	//   ....[250]....
        /*e5bc*/ 	.word	0x00059c80


	//   ....[251]....
        /*e5c0*/ 	.word	0x00059ca0


	//   ....[252]....
        /*e5c4*/ 	.word	0x00059ce0


	//   ....[253]....
        /*e5c8*/ 	.word	0x00059d00


	//   ....[254]....
        /*e5cc*/ 	.word	0x00059f20


	//----- nvinfo : EIATTR_VRC_CTA_INIT_COUNT
	.align		4
.L_41:
        /*e5d0*/ 	.byte	0x02, 0x4a
	.zero		1
	.zero		1


	//----- nvinfo : EIATTR_EXIT_INSTR_OFFSETS
	.align		4
        /*e5d4*/ 	.byte	0x04, 0x1c
        /*e5d6*/ 	.short	(.L_43 - .L_42)


	//   ....[0]....
.L_42:
        /*e5d8*/ 	.word	0x0006e7a0


	//   ....[1]....
        /*e5dc*/ 	.word	0x0006e7d0


	//----- nvinfo : EIATTR_REQNTID
	.align		4
.L_43:
        /*e5e0*/ 	.byte	0x04, 0x10
        /*e5e2*/ 	.short	(.L_45 - .L_44)
.L_44:
        /*e5e4*/ 	.word	0x00000020
        /*e5e8*/ 	.word	0x00000001
        /*e5ec*/ 	.word	0x00000001


	//----- nvinfo : EIATTR_CBANK_PARAM_SIZE
	.align		4
.L_45:
        /*e5f0*/ 	.byte	0x03, 0x19
        /*e5f2*/ 	.short	0x0050


	//----- nvinfo : EIATTR_PARAM_CBANK
	.align		4
        /*e5f4*/ 	.byte	0x04, 0x0a
        /*e5f6*/ 	.short	(.L_47 - .L_46)
	.align		4
.L_46:
        /*e5f8*/ 	.word	index@(.nv.constant0.matmul_kernel)
        /*e5fc*/ 	.short	0x0380
        /*e5fe*/ 	.short	0x0050


	//----- nvinfo : EIATTR_SW_WAR
	.align		4
.L_47:
        /*e600*/ 	.byte	0x04, 0x36
        /*e602*/ 	.short	(.L_49 - .L_48)
.L_48:
        /*e604*/ 	.word	0x00000008
.L_49:


//--------------------- .nv.compat                --------------------------
	.section	.nv.compat,"",@"SHT_CUDA_COMPAT_INFO"
	.align	4
        /*0000*/ 	.byte	0x02, 0x02, 0x01, 0x00, 0x02, 0x05, 0x05, 0x00, 0x02, 0x03, 0x00, 0x00, 0x02, 0x06, 0x01, 0x00


//--------------------- .nv.callgraph             --------------------------
	.section	.nv.callgraph,"",@"SHT_CUDA_CALLGRAPH"
	.align	4
	.sectionentsize	8
	.align		4
        /*0000*/ 	.word	0x00000000
	.align		4
        /*0004*/ 	.word	0xffffffff
	.align		4
        /*0008*/ 	.word	0x00000000
	.align		4
        /*000c*/ 	.word	0xfffffffe
	.align		4
        /*0010*/ 	.word	0x00000000
	.align		4
        /*0014*/ 	.word	0xfffffffd
	.align		4
        /*0018*/ 	.word	0x00000000
	.align		4
        /*001c*/ 	.word	0xfffffffc


//--------------------- .text.matmul_kernel       --------------------------
	.section	.text.matmul_kernel,"ax",@progbits
	.align	128
        .global         matmul_kernel
        .type           matmul_kernel,@function
        .size           matmul_kernel,(.L_x_3 - matmul_kernel)
        .other          matmul_kernel,@"STO_CUDA_ENTRY STV_DEFAULT"
matmul_kernel:
.text.matmul_kernel:
[----:B------:R-:W0:Y:S08]  /*0000*/  LDC R1, c[0x0][0x37c] ;  /* 0x0000df00ff017b82 */ /* 0x000e300000000800 */
[----:B------:R-:W1:Y:S01]  /*0010*/  LDC.64 R2, c[0x0][0x398] ;  /* 0x0000e600ff027b82 */ /* 0x000e620000000a00 */
[----:B0-----:R-:W-:Y:S01]  /*0020*/  VIADD R1, R1, 0xffffbd40 ;  /* 0xffffbd4001017836 */ /* 0x001fe20000000000 */
[----:B------:R-:W0:Y:S01]  /*0030*/  S2R R7, SR_CTAID.X ;  /* 0x0000000000077919 */ /* 0x000e220000002500 */
[----:B------:R-:W2:Y:S01]  /*0040*/  LDCU UR4, c[0x0][0x3a0] ;  /* 0x00007400ff0477ac */ /* 0x000ea20008000800 */
[----:B------:R-:W-:-:S02]  /*0050*/  CS2R R14, SRZ ;  /* 0x00000000000e7805 */ /* 0x000fc4000001ff00 */
[----:B------:R-:W-:Y:S01]  /*0060*/  CS2R R16, SRZ ;  /* 0x0000000000107805 */ /* 0x000fe2000001ff00 */
[----:B------:R-:W3:Y:S01]  /*0070*/  S2R R61, SR_TID.X ;  /* 0x00000000003d7919 */ /* 0x000ee20000002100 */
[----:B------:R-:W-:Y:S01]  /*0080*/  CS2R R18, SRZ ;  /* 0x0000000000127805 */ /* 0x000fe2000001ff00 */
[----:B------:R-:W4:Y:S01]  /*0090*/  S2UR UR6, SR_CgaCtaId ;  /* 0x00000000000679c3 */ /* 0x000f220000008800 */
[----:B------:R-:W-:Y:S02]  /*00a0*/  CS2R R20, SRZ ;  /* 0x0000000000147805 */ /* 0x000fe4000001ff00 */
[----:B------:R-:W-:Y:S02]  /*00b0*/  CS2R R22, SRZ ;  /* 0x0000000000167805 */ /* 0x000fe4000001ff00 */
[----:B------:R-:W-:Y:S02]  /*00c0*/  CS2R R24, SRZ ;  /* 0x0000000000187805 */ /* 0x000fe4000001ff00 */
[----:B------:R-:W-:-:S02]  /*00d0*/  CS2R R26, SRZ ;  /* 0x00000000001a7805 */ /* 0x000fc4000001ff00 */
[----:B------:R-:W-:Y:S02]  /*00e0*/  CS2R R28, SRZ ;  /* 0x00000000001c7805 */ /* 0x000fe4000001ff00 */
[----:B------:R-:W-:Y:S02]  /*00f0*/  CS2R R30, SRZ ;  /* 0x00000000001e7805 */ /* 0x000fe4000001ff00 */
[----:B------:R-:W-:Y:S02]  /*0100*/  CS2R R32, SRZ ;  /* 0x0000000000207805 */ /* 0x000fe4000001ff00 */
[----:B------:R-:W-:Y:S02]  /*0110*/  CS2R R34, SRZ ;  /* 0x0000000000227805 */ /* 0x000fe4000001ff00 */
[----:B------:R-:W-:Y:S02]  /*0120*/  CS2R R36, SRZ ;  /* 0x0000000000247805 */ /* 0x000fe4000001ff00 */
[----:B------:R-:W-:-:S02]  /*0130*/  CS2R R38, SRZ ;  /* 0x0000000000267805 */ /* 0x000fc4000001ff00 */
[----:B------:R-:W-:Y:S02]  /*0140*/  CS2R R40, SRZ ;  /* 0x0000000000287805 */ /* 0x000fe4000001ff00 */
[----:B------:R-:W-:Y:S01]  /*0150*/  CS2R R42, SRZ ;  /* 0x00000000002a7805 */ /* 0x000fe2000001ff00 */
[----:B--2---:R-:W-:Y:S01]  /*0160*/  UIADD3 UR4, UPT, UPT, UR4, 0x1f, URZ ;  /* 0x0000001f04047890 */ /* 0x004fe2000fffe0ff */
[----:B------:R-:W-:Y:S02]  /*0170*/  CS2R R44, SRZ ;  /* 0x00000000002c7805 */ /* 0x000fe4000001ff00 */
[----:B------:R-:W-:Y:S01]  /*0180*/  CS2R R46, SRZ ;  /* 0x00000000002e7805 */ /* 0x000fe2000001ff00 */
[----:B-1----:R-:W-:Y:S01]  /*0190*/  STL [R1+0x298c], R3 ;  /* 0x00298c0301007387 */ /* 0x002fe20000100800 */
[----:B------:R-:W-:Y:S01]  /*01a0*/  VIADD R0, R3, 0x3f ;  /* 0x0000003f03007836 */ /* 0x000fe20000000000 */
[----:B------:R-:W-:Y:S01]  /*01b0*/  UISETP.GE.AND UP0, UPT, UR4, 0x20, UPT ;  /* 0x000000200400788c */ /* 0x000fe2000bf06270 */
[----:B------:R-:W-:Y:S01]  /*01c0*/  CS2R R48, SRZ ;  /* 0x0000000000307805 */ /* 0x000fe2000001ff00 */
[----:B------:R3:W-:Y:S01]  /*01d0*/  STL [R1+0x2990], R2 ;  /* 0x0029900201007387 */ /* 0x0007e20000100800 */
[----:B------:R-:W-:-:S02]  /*01e0*/  CS2R R50, SRZ ;  /* 0x0000000000327805 */ /* 0x000fc4000001ff00 */
[----:B------:R-:W-:Y:S02]  /*01f0*/  SHF.R.S32.HI R5, RZ, 0x1f, R0 ;  /* 0x0000001fff057819 */ /* 0x000fe40000011400 */
[----:B------:R-:W-:Y:S01]  /*0200*/  CS2R R52, SRZ ;  /* 0x0000000000347805 */ /* 0x000fe2000001ff00 */
[----:B------:R-:W-:Y:S01]  /*0210*/  STL [R1+0xd0], RZ ;  /* 0x0000d0ff01007387 */ /* 0x000fe20000100800 */
[----:B------:R-:W-:Y:S02]  /*0220*/  CS2R R54, SRZ ;  /* 0x0000000000367805 */ /* 0x000fe4000001ff00 */
[----:B------:R-:W-:Y:S02]  /*0230*/  LEA.HI R5, R5, R0, RZ, 0x6 ;  /* 0x0000000005057211 */ /* 0x000fe400078f30ff */
[----:B------:R-:W-:Y:S01]  /*0240*/  CS2R R56, SRZ ;  /* 0x0000000000387805 */ /* 0x000fe2000001ff00 */
[----:B------:R-:W-:Y:S01]  /*0250*/  STL [R1+0xd4], RZ ;  /* 0x0000d4ff01007387 */ /* 0x000fe20000100800 */
[----:B0-----:R-:W-:-:S02]  /*0260*/  IABS R10, R7 ;  /* 0x00000007000a7213 */ /* 0x001fc40000000000 */
[----:B------:R-:W-:Y:S02]  /*0270*/  CS2R R58, SRZ ;  /* 0x00000000003a7805 */ /* 0x000fe4000001ff00 */
[----:B------:R-:W-:Y:S01]  /*0280*/  SHF.R.S32.HI R5, RZ, 0x6, R5 ;  /* 0x00000006ff057819 */ /* 0x000fe20000011405 */
[----:B------:R-:W-:Y:S01]  /*0290*/  STL [R1+0xd8], RZ ;  /* 0x0000d8ff01007387 */ /* 0x000fe20000100800 */
[----:B------:R-:W-:Y:S01]  /*02a0*/  UMOV UR5, 0x400 ;  /* 0x0000040000057882 */ /* 0x000fe20000000000 */
[----:B------:R-:W0:Y:S02]  /*02b0*/  LDCU.64 UR36, c[0x0][0x358] ;  /* 0x00006b00ff2477ac */ /* 0x000e240008000a00 */
[----:B------:R-:W-:Y:S01]  /*02c0*/  STL [R1+0xdc], RZ ;  /* 0x0000dcff01007387 */ /* 0x000fe20000100800 */
[----:B------:R-:W-:Y:S01]  /*02d0*/  IMAD.SHL.U32 R6, R5, 0x8, RZ ;  /* 0x0000000805067824 */ /* 0x000fe200078e00ff */
[----:B----4-:R-:W-:Y:S02]  /*02e0*/  ULEA UR5, UR6, UR5, 0x18 ;  /* 0x0000000506057291 */ /* 0x010fe4000f8ec0ff */
[----:B------:R-:W-:Y:S02]  /*02f0*/  STL [R1+0xc0], RZ ;  /* 0x0000c0ff01007387 */ /* 0x000fe40000100800 */
[----:B------:R-:W-:-:S02]  /*0300*/  IABS R9, R6 ;  /* 0x0000000600097213 */ /* 0x000fc40000000000 */
[----:B------:R-:W-:Y:S01]  /*0310*/  STL [R1+0xc4], RZ ;  /* 0x0000c4ff01007387 */ /* 0x000fe20000100800 */
[----:B------:R-:W-:Y:S01]  /*0320*/  IABS R12, R6 ;  /* 0x00000006000c7213 */ /* 0x000fe20000000000 */
[----:B------:R-:W1:Y:S02]  /*0330*/  I2F.RP R0, R9 ;  /* 0x0000000900007306 */ /* 0x000e640000209400 */
[----:B------:R-:W-:Y:S04]  /*0340*/  STL [R1+0xc8], RZ ;  /* 0x0000c8ff01007387 */ /* 0x000fe80000100800 */
[----:B------:R-:W-:Y:S04]  /*0350*/  STL [R1+0xcc], RZ ;  /* 0x0000ccff01007387 */ /* 0x000fe80000100800 */
[----:B------:R-:W-:Y:S04]  /*0360*/  STL [R1+0xb0], RZ ;  /* 0x0000b0ff01007387 */ /* 0x000fe80000100800 */
[----:B------:R-:W-:Y:S01]  /*0370*/  STL [R1+0xb4], RZ ;  /* 0x0000b4ff01007387 */ /* 0x000fe20000100800 */
[----:B-1----:R-:W1:Y:S03]  /*0380*/  MUFU.RCP R0, R0 ;  /* 0x0000000000007308 */ /* 0x002e660000001000 */
[----:B------:R-:W-:Y:S04]  /*0390*/  STL [R1+0xb8], RZ ;  /* 0x0000b8ff01007387 */ /* 0x000fe80000100800 */
[----:B------:R-:W-:Y:S04]  /*03a0*/  STL [R1+0xbc], RZ ;  /* 0x0000bcff01007387 */ /* 0x000fe80000100800 */
[----:B------:R-:W-:Y:S04]  /*03b0*/  STL [R1+0xa0], RZ ;  /* 0x0000a0ff01007387 */ /* 0x000fe80000100800 */
[----:B------:R-:W-:Y:S01]  /*03c0*/  STL [R1+0xa4], RZ ;  /* 0x0000a4ff01007387 */ /* 0x000fe20000100800 */
[----:B-1----:R-:W-:-:S03]  /*03d0*/  VIADD R4, R0, 0xffffffe ;  /* 0x0ffffffe00047836 */ /* 0x002fc60000000000 */
[----:B------:R-:W-:Y:S01]  /*03e0*/  STL [R1+0xa8], RZ ;  /* 0x0000a8ff01007387 */ /* 0x000fe20000100800 */
[----:B------:R-:W-:Y:S01]  /*03f0*/  IMAD.MOV R0, RZ, RZ, -R12 ;  /* 0x000000ffff007224 */ /* 0x000fe200078e0a0c */
[----:B------:R1:W2:Y:S02]  /*0400*/  F2I.FTZ.U32.TRUNC.NTZ R5, R4 ;  /* 0x0000000400057305 */ /* 0x0002a4000021f000 */
[----:B------:R-:W-:Y:S04]  /*0410*/  STL [R1+0xac], RZ ;  /* 0x0000acff01007387 */ /* 0x000fe80000100800 */
[----:B------:R-:W-:Y:S01]  /*0420*/  STL [R1+0x90], RZ ;  /* 0x000090ff01007387 */ /* 0x000fe20000100800 */
[----:B-1----:R-:W-:-:S03]  /*0430*/  IMAD.MOV.U32 R4, RZ, RZ, RZ ;  /* 0x000000ffff047224 */ /* 0x002fc600078e00ff */
[----:B------:R-:W-:Y:S04]  /*0440*/  STL [R1+0x94], RZ ;  /* 0x000094ff01007387 */ /* 0x000fe80000100800 */
[----:B------:R-:W-:Y:S01]  /*0450*/  STL [R1+0x98], RZ ;  /* 0x000098ff01007387 */ /* 0x000fe20000100800 */
[----:B--2---:R-:W-:-:S03]  /*0460*/  IMAD.MOV R8, RZ, RZ, -R5 ;  /* 0x000000ffff087224 */ /* 0x004fc600078e0a05 */
[----:B------:R-:W-:Y:S01]  /*0470*/  STL [R1+0x9c], RZ ;  /* 0x00009cff01007387 */ /* 0x000fe20000100800 */
[----:B------:R-:W-:Y:S02]  /*0480*/  IMAD R11, R8, R9, RZ ;  /* 0x00000009080b7224 */ /* 0x000fe400078e02ff */
[----:B------:R-:W-:Y:S01]  /*0490*/  IMAD.MOV.U32 R8, RZ, RZ, R10 ;  /* 0x000000ffff087224 */ /* 0x000fe200078e000a */
[----:B------:R-:W-:Y:S01]  /*04a0*/  STL [R1+0x80], RZ ;  /* 0x000080ff01007387 */ /* 0x000fe20000100800 */
[----:B------:R-:W-:-:S03]  /*04b0*/  IMAD.HI.U32 R5, R5, R11, R4 ;  /* 0x0000000b05057227 */ /* 0x000fc600078e0004 */
[----:B------:R-:W-:Y:S03]  /*04c0*/  STL [R1+0x84], RZ ;  /* 0x000084ff01007387 */ /* 0x000fe60000100800 */
[----:B------:R-:W-:Y:S01]  /*04d0*/  IMAD.HI.U32 R5, R5, R8, RZ ;  /* 0x0000000805057227 */ /* 0x000fe200078e00ff */
[----:B------:R-:W-:Y:S03]  /*04e0*/  STL [R1+0x88], RZ ;  /* 0x000088ff01007387 */ /* 0x000fe60000100800 */
[----:B------:R-:W-:Y:S01]  /*04f0*/  IMAD R0, R5, R0, R8 ;  /* 0x0000000005007224 */ /* 0x000fe200078e0208 */
[----:B------:R-:W-:Y:S04]  /*0500*/  STL [R1+0x8c], RZ ;  /* 0x00008cff01007387 */ /* 0x000fe80000100800 */
[----:B------:R-:W-:Y:S01]  /*0510*/  STL [R1+0x70], RZ ;  /* 0x000070ff01007387 */ /* 0x000fe20000100800 */
[----:B------:R-:W-:-:S03]  /*0520*/  ISETP.GT.U32.AND P1, PT, R9, R0, PT ;  /* 0x000000000900720c */ /* 0x000fc60003f24070 */
[----:B------:R-:W-:Y:S04]  /*0530*/  STL [R1+0x74], RZ ;  /* 0x000074ff01007387 */ /* 0x000fe80000100800 */
[----:B------:R-:W-:Y:S04]  /*0540*/  STL [R1+0x78], RZ ;  /* 0x000078ff01007387 */ /* 0x000fe80000100800 */
[----:B------:R-:W-:Y:S02]  /*0550*/  STL [R1+0x7c], RZ ;  /* 0x00007cff01007387 */ /* 0x000fe40000100800 */
[----:B------:R-:W-:-:S02]  /*0560*/  @!P1 IMAD.IADD R0, R0, 0x1, -R9 ;  /* 0x0000000100009824 */ /* 0x000fc400078e0a09 */
[----:B------:R-:W-:Y:S01]  /*0570*/  STL [R1+0x60], RZ ;  /* 0x000060ff01007387 */ /* 0x000fe20000100800 */
[----:B------:R-:W-:Y:S01]  /*0580*/  @!P1 VIADD R5, R5, 0x1 ;  /* 0x0000000105059836 */ /* 0x000fe20000000000 */
[----:B------:R-:W-:Y:S02]  /*0590*/  ISETP.NE.AND P1, PT, R6, RZ, PT ;  /* 0x000000ff0600720c */ /* 0x000fe40003f25270 */
[----:B------:R-:W-:Y:S01]  /*05a0*/  STL [R1+0x64], RZ ;  /* 0x000064ff01007387 */ /* 0x000fe20000100800 */
[----:B------:R-:W-:Y:S02]  /*05b0*/  ISETP.GE.U32.AND P0, PT, R0, R9, PT ;  /* 0x000000090000720c */ /* 0x000fe40003f06070 */
[----:B------:R-:W-:Y:S01]  /*05c0*/  LOP3.LUT R0, R7, R6, RZ, 0x3c, !PT ;  /* 0x0000000607007212 */ /* 0x000fe200078e3cff */
[----:B------:R-:W-:Y:S03]  /*05d0*/  STL [R1+0x68], RZ ;  /* 0x000068ff01007387 */ /* 0x000fe60000100800 */
[----:B------:R-:W-:Y:S01]  /*05e0*/  ISETP.GE.AND P2, PT, R0, RZ, PT ;  /* 0x000000ff0000720c */ /* 0x000fe20003f46270 */
[----:B------:R-:W-:Y:S01]  /*05f0*/  STL [R1+0x6c], RZ ;  /* 0x00006cff01007387 */ /* 0x000fe20000100800 */
[----:B------:R-:W-:Y:S01]  /*0600*/  VIADD R0, R2, 0x1ff ;  /* 0x000001ff02007836 */ /* 0x000fe20000000000 */
[----:B---3--:R-:W-:-:S02]  /*0610*/  LOP3.LUT R2, R61, 0x1f, RZ, 0xc0, !PT ;  /* 0x0000001f3d027812 */ /* 0x008fc400078ec0ff */
[----:B------:R-:W-:Y:S02]  /*0620*/  STL [R1+0x50], RZ ;  /* 0x000050ff01007387 */ /* 0x000fe40000100800 */
[----:B------:R-:W-:Y:S02]  /*0630*/  @P0 VIADD R5, R5, 0x1 ;  /* 0x0000000105050836 */ /* 0x000fe40000000000 */
[----:B------:R-:W-:Y:S02]  /*0640*/  STL [R1+0x54], RZ ;  /* 0x000054ff01007387 */ /* 0x000fe40000100800 */
[----:B------:R-:W-:Y:S01]  /*0650*/  IMAD.MOV.U32 R4, RZ, RZ, R5 ;  /* 0x000000ffff047224 */ /* 0x000fe200078e0005 */
[----:B------:R-:W-:Y:S01]  /*0660*/  SHF.R.S32.HI R5, RZ, 0x1f, R0 ;  /* 0x0000001fff057819 */ /* 0x000fe20000011400 */
[----:B------:R-:W-:Y:S02]  /*0670*/  STL [R1+0x58], RZ ;  /* 0x000058ff01007387 */ /* 0x000fe40000100800 */
[----:B------:R-:W-:Y:S01]  /*0680*/  @!P2 IMAD.MOV R4, RZ, RZ, -R4 ;  /* 0x000000ffff04a224 */ /* 0x000fe200078e0a04 */
[----:B------:R-:W-:Y:S01]  /*0690*/  @!P1 LOP3.LUT R4, RZ, R6, RZ, 0x33, !PT ;  /* 0x00000006ff049212 */ /* 0x000fe200078e33ff */
[----:B------:R-:W-:Y:S01]  /*06a0*/  STL [R1+0x5c], RZ ;  /* 0x00005cff01007387 */ /* 0x000fe20000100800 */
[----:B------:R-:W-:-:S03]  /*06b0*/  LEA.HI R5, R5, R0, RZ, 0x9 ;  /* 0x0000000005057211 */ /* 0x000fc600078f48ff */
[----:B------:R-:W-:Y:S01]  /*06c0*/  STL [R1+0x40], RZ ;  /* 0x000040ff01007387 */ /* 0x000fe20000100800 */
[----:B------:R-:W-:Y:S02]  /*06d0*/  IMAD.SHL.U32 R8, R4, 0x8, RZ ;  /* 0x0000000804087824 */ /* 0x000fe400078e00ff */
[----:B------:R-:W-:Y:S01]  /*06e0*/  IMAD.MOV R4, RZ, RZ, -R4 ;  /* 0x000000ffff047224 */ /* 0x000fe200078e0a04 */
[----:B------:R-:W-:Y:S02]  /*06f0*/  STL [R1+0x44], RZ ;  /* 0x000044ff01007387 */ /* 0x000fe40000100800 */
[----:B------:R-:W-:Y:S01]  /*0700*/  LEA.HI.SX32 R5, R5, -R8, 0x17 ;  /* 0x8000000805057211 */ /* 0x000fe200078fbaff */
[----:B------:R-:W-:Y:S01]  /*0710*/  IMAD R6, R6, R4, R7 ;  /* 0x0000000406067224 */ /* 0x000fe200078e0207 */
[----:B------:R-:W-:Y:S02]  /*0720*/  STL [R1+0x48], RZ ;  /* 0x000048ff01007387 */ /* 0x000fe40000100800 */
[----:B------:R-:W-:-:S02]  /*0730*/  VIMNMX R13, PT, PT, R5, 0x8, PT ;  /* 0x00000008050d7848 */ /* 0x000fc40003fe0100 */
[----:B------:R-:W-:Y:S01]  /*0740*/  STL [R1+0x4c], RZ ;  /* 0x00004cff01007387 */ /* 0x000fe20000100800 */
[----:B------:R-:W-:Y:S02]  /*0750*/  IABS R11, R6 ;  /* 0x00000006000b7213 */ /* 0x000fe40000000000 */
[----:B------:R-:W-:Y:S01]  /*0760*/  IABS R9, R13 ;  /* 0x0000000d00097213 */ /* 0x000fe20000000000 */
[----:B------:R-:W-:Y:S03]  /*0770*/  STL [R1+0x30], RZ ;  /* 0x000030ff01007387 */ /* 0x000fe60000100800 */
[----:B------:R-:W1:Y:S01]  /*0780*/  I2F.RP R0, R9 ;  /* 0x0000000900007306 */ /* 0x000e620000209400 */
        /* <DEDUP_REMOVED lines=10> */
[----:B------:R-:W-:Y:S04]  /*0830*/  STL [R1+0x14], RZ ;  /* 0x000014ff01007387 */ /* 0x000fe80000100800 */
[----:B------:R-:W-:Y:S01]  /*0840*/  STL [R1+0x18], RZ ;  /* 0x000018ff01007387 */ /* 0x000fe20000100800 */
[----:B------:R-:W1:Y:S03]  /*0850*/  F2I.FTZ.U32.TRUNC.NTZ R5, R5 ;  /* 0x0000000500057305 */ /* 0x000e66000021f000 */
[----:B------:R-:W-:Y:S04]  /*0860*/  STL [R1+0x1c], RZ ;  /* 0x00001cff01007387 */ /* 0x000fe80000100800 */
[----:B------:R-:W-:Y:S04]  /*0870*/  STL [R1], RZ ;  /* 0x000000ff01007387 */ /* 0x000fe80000100800 */
[----:B------:R-:W-:Y:S04]  /*0880*/  STL [R1+0x4], RZ ;  /* 0x000004ff01007387 */ /* 0x000fe80000100800 */
[----:B------:R-:W-:Y:S01]  /*0890*/  STL [R1+0x8], RZ ;  /* 0x000008ff01007387 */ /* 0x000fe20000100800 */
[----:B-1----:R-:W-:-:S03]  /*08a0*/  IMAD.MOV R10, RZ, RZ, -R5 ;  /* 0x000000ffff0a7224 */ /* 0x002fc600078e0a05 */
[----:B------:R-:W-:Y:S01]  /*08b0*/  STL [R1+0xc], RZ ;  /* 0x00000cff01007387 */ /* 0x000fe20000100800 */
[----:B------:R-:W-:Y:S01]  /*08c0*/  IMAD.MOV.U32 R4, RZ, RZ, R10 ;  /* 0x000000ffff047224 */ /* 0x000fe200078e000a */
[----:B------:R-:W-:Y:S02]  /*08d0*/  IABS R10, R13 ;  /* 0x0000000d000a7213 */ /* 0x000fe40000000000 */
[----:B------:R-:W-:Y:S01]  /*08e0*/  STL [R1+0x190], RZ ;  /* 0x000190ff01007387 */ /* 0x000fe20000100800 */
[----:B------:R-:W-:Y:S02]  /*08f0*/  IMAD R7, R4, R9, RZ ;  /* 0x0000000904077224 */ /* 0x000fe400078e02ff */
[----:B------:R-:W-:Y:S01]  /*0900*/  IMAD.MOV.U32 R4, RZ, RZ, RZ ;  /* 0x000000ffff047224 */ /* 0x000fe200078e00ff */
[----:B------:R-:W-:Y:S03]  /*0910*/  STL [R1+0x194], RZ ;  /* 0x000194ff01007387 */ /* 0x000fe60000100800 */
[----:B------:R-:W-:Y:S01]  /*0920*/  IMAD.HI.U32 R4, R5, R7, R4 ;  /* 0x0000000705047227 */ /* 0x000fe200078e0004 */
[----:B------:R-:W-:Y:S03]  /*0930*/  STL [R1+0x198], RZ ;  /* 0x000198ff01007387 */ /* 0x000fe60000100800 */
[----:B------:R-:W-:Y:S01]  /*0940*/  IMAD.MOV R5, RZ, RZ, -R10 ;  /* 0x000000ffff057224 */ /* 0x000fe200078e0a0a */
[----:B------:R-:W-:Y:S01]  /*0950*/  STL [R1+0x19c], RZ ;  /* 0x00019cff01007387 */ /* 0x000fe20000100800 */
[----:B------:R-:W-:-:S03]  /*0960*/  IMAD.HI.U32 R0, R4, R11, RZ ;  /* 0x0000000b04007227 */ /* 0x000fc600078e00ff */
[----:B------:R-:W-:Y:S01]  /*0970*/  STL [R1+0x180], RZ ;  /* 0x000180ff01007387 */ /* 0x000fe20000100800 */
[----:B------:R-:W-:Y:S01]  /*0980*/  IMAD R4, R0, R5, R11 ;  /* 0x0000000500047224 */ /* 0x000fe200078e020b */
[----:B------:R-:W-:Y:S02]  /*0990*/  CS2R R10, SRZ ;  /* 0x00000000000a7805 */ /* 0x000fe4000001ff00 */
[----:B------:R-:W-:Y:S02]  /*09a0*/  STL [R1+0x184], RZ ;  /* 0x000184ff01007387 */ /* 0x000fe40000100800 */
[----:B------:R-:W-:Y:S02]  /*09b0*/  ISETP.GT.U32.AND P1, PT, R9, R4, PT ;  /* 0x000000040900720c */ /* 0x000fe40003f24070 */
[----:B------:R-:W-:Y:S04]  /*09c0*/  STL [R1+0x188], RZ ;  /* 0x000188ff01007387 */ /* 0x000fe80000100800 */
[----:B------:R-:W-:Y:S04]  /*09d0*/  STL [R1+0x18c], RZ ;  /* 0x00018cff01007387 */ /* 0x000fe80000100800 */
[----:B------:R-:W-:Y:S03]  /*09e0*/  STL [R1+0x170], RZ ;  /* 0x000170ff01007387 */ /* 0x000fe60000100800 */
[----:B------:R-:W-:Y:S01]  /*09f0*/  @!P1 IMAD.IADD R4, R4, 0x1, -R9 ;  /* 0x0000000104049824 */ /* 0x000fe200078e0a09 */
[----:B------:R-:W-:Y:S01]  /*0a00*/  STL [R1+0x174], RZ ;  /* 0x000174ff01007387 */ /* 0x000fe20000100800 */
[----:B------:R-:W-:Y:S01]  /*0a10*/  @!P1 VIADD R0, R0, 0x1 ;  /* 0x0000000100009836 */ /* 0x000fe20000000000 */
[----:B------:R-:W-:-:S02]  /*0a20*/  ISETP.NE.AND P1, PT, R13, RZ, PT ;  /* 0x000000ff0d00720c */ /* 0x000fc40003f25270 */
[----:B------:R-:W-:Y:S01]  /*0a30*/  STL [R1+0x178], RZ ;  /* 0x000178ff01007387 */ /* 0x000fe20000100800 */
[----:B------:R-:W-:Y:S02]  /*0a40*/  ISETP.GE.U32.AND P0, PT, R4, R9, PT ;  /* 0x000000090400720c */ /* 0x000fe40003f06070 */
[----:B------:R-:W-:Y:S01]  /*0a50*/  LOP3.LUT R4, R6, R13, RZ, 0x3c, !PT ;  /* 0x0000000d06047212 */ /* 0x000fe200078e3cff */
[----:B------:R-:W-:Y:S03]  /*0a60*/  STL [R1+0x17c], RZ ;  /* 0x00017cff01007387 */ /* 0x000fe60000100800 */
[----:B------:R-:W-:Y:S01]  /*0a70*/  ISETP.GE.AND P2, PT, R4, RZ, PT ;  /* 0x000000ff0400720c */ /* 0x000fe20003f46270 */
[----:B------:R-:W-:Y:S01]  /*0a80*/  STL [R1+0x160], RZ ;  /* 0x000160ff01007387 */ /* 0x000fe20000100800 */
[----:B------:R-:W-:-:S03]  /*0a90*/  CS2R R4, SRZ ;  /* 0x0000000000047805 */ /* 0x000fc6000001ff00 */
[----:B------:R-:W-:Y:S02]  /*0aa0*/  STL [R1+0x164], RZ ;  /* 0x000164ff01007387 */ /* 0x000fe40000100800 */
[----:B------:R-:W-:Y:S02]  /*0ab0*/  @P0 VIADD R0, R0, 0x1 ;  /* 0x0000000100000836 */ /* 0x000fe40000000000 */
[----:B------:R-:W-:Y:S04]  /*0ac0*/  STL [R1+0x168], RZ ;  /* 0x000168ff01007387 */ /* 0x000fe80000100800 */
[----:B------:R-:W-:Y:S01]  /*0ad0*/  STL [R1+0x16c], RZ ;  /* 0x00016cff01007387 */ /* 0x000fe20000100800 */
[----:B------:R-:W-:Y:S01]  /*0ae0*/  @!P2 IMAD.MOV R0, RZ, RZ, -R0 ;  /* 0x000000ffff00a224 */ /* 0x000fe200078e0a00 */
[----:B------:R-:W-:-:S02]  /*0af0*/  @!P1 LOP3.LUT R0, RZ, R13, RZ, 0x33, !PT ;  /* 0x0000000dff009212 */ /* 0x000fc400078e33ff */
[----:B------:R-:W-:Y:S03]  /*0b00*/  STL [R1+0x150], RZ ;  /* 0x000150ff01007387 */ /* 0x000fe60000100800 */
[----:B------:R-:W-:Y:S01]  /*0b10*/  IMAD.MOV R60, RZ, RZ, -R0 ;  /* 0x000000ffff3c7224 */ /* 0x000fe200078e0a00 */
[----:B------:R-:W-:Y:S01]  /*0b20*/  STL [R1+0x154], RZ ;  /* 0x000154ff01007387 */ /* 0x000fe20000100800 */
[----:B------:R-:W-:Y:S02]  /*0b30*/  IMAD.SHL.U32 R0, R0, 0x40, RZ ;  /* 0x0000004000007824 */ /* 0x000fe400078e00ff */
[----:B------:R-:W-:Y:S01]  /*0b40*/  IMAD R60, R13, R60, R6 ;  /* 0x0000003c0d3c7224 */ /* 0x000fe200078e0206 */
[----:B------:R-:W-:Y:S01]  /*0b50*/  STL [R1+0x158], RZ ;  /* 0x000158ff01007387 */ /* 0x000fe20000100800 */
[C---:B------:R-:W-:Y:S01]  /*0b60*/  VIADD R3, R0.reuse, 0x1 ;  /* 0x0000000100037836 */ /* 0x040fe20000000000 */
[----:B------:R-:W-:Y:S01]  /*0b70*/  CS2R R6, SRZ ;  /* 0x0000000000067805 */ /* 0x000fe2000001ff00 */
[----:B------:R-:W-:Y:S01]  /*0b80*/  VIADD R61, R0, 0x2 ;  /* 0x00000002003d7836 */ /* 0x000fe20000000000 */
[----:B------:R-:W-:Y:S01]  /*0b90*/  STL [R1+0x15c], RZ ;  /* 0x00015cff01007387 */ /* 0x000fe20000100800 */
[----:B------:R-:W-:Y:S01]  /*0ba0*/  IMAD.IADD R60, R8, 0x1, R60 ;  /* 0x00000001083c7824 */ /* 0x000fe200078e023c */
[----:B------:R-:W-:-:S02]  /*0bb0*/  CS2R R8, SRZ ;  /* 0x0000000000087805 */ /* 0x000fc4000001ff00 */
[----:B------:R-:W-:Y:S01]  /*0bc0*/  CS2R R12, SRZ ;  /* 0x00000000000c7805 */ /* 0x000fe2000001ff00 */
[----:B------:R-:W-:Y:S04]  /*0bd0*/  STL [R1+0x140], RZ ;  /* 0x000140ff01007387 */ /* 0x000fe80000100800 */
        /* <DEDUP_REMOVED lines=379> */
[----:B------:R-:W-:Y:S04]  /*2390*/  STL [R1+0x1164], R0 ;  /* 0x0011640001007387 */ /* 0x000fe80000100800 */
[----:B------:R1:W-:Y:S04]  /*23a0*/  STL [R1+0x32c], R3 ;  /* 0x00032c0301007387 */ /* 0x0003e80000100800 */
[----:B------:R2:W-:Y:S01]  /*23b0*/  STL [R1+0x328], R61 ;  /* 0x0003283d01007387 */ /* 0x0005e20000100800 */
[----:B-1----:R-:W-:-:S02]  /*23c0*/  VIADD R3, R0, 0x3 ;  /* 0x0000000300037836 */ /* 0x002fc40000000000 */
[----:B--2---:R-:W-:-:S03]  /*23d0*/  VIADD R61, R0, 0x4 ;  /* 0x00000004003d7836 */ /* 0x004fc60000000000 */
[----:B------:R1:W-:Y:S04]  /*23e0*/  STL [R1+0x324], R3 ;  /* 0x0003240301007387 */ /* 0x0003e80000100800 */
[----:B------:R2:W-:Y:S01]  /*23f0*/  STL [R1+0x320], R61 ;  /* 0x0003203d01007387 */ /* 0x0005e20000100800 */
[C---:B-1----:R-:W-:Y:S02]  /*2400*/  VIADD R3, R0.reuse, 0x5 ;  /* 0x0000000500037836 */ /* 0x042fe40000000000 */
        /* <DEDUP_REMOVED lines=75> */
[----:B-1----:R-:W-:Y:S02]  /*28c0*/  IMAD R3, R60, 0x200, R2 ;  /* 0x000002003c037824 */ /* 0x002fe400078e0202 */
[C---:B------:R-:W-:Y:S02]  /*28d0*/  VIADD R60, R0.reuse, 0x2c ;  /* 0x0000002c003c7836 */ /* 0x040fe40000000000 */
[C---:B--2---:R-:W-:Y:S02]  /*28e0*/  VIADD R61, R0.reuse, 0x2b ;  /* 0x0000002b003d7836 */ /* 0x044fe40000000000 */
[----:B------:R-:W-:-:S03]  /*28f0*/  VIADD R2, R0, 0x2d ;  /* 0x0000002d00027836 */ /* 0x000fc60000000000 */
[----:B------:R1:W-:Y:S04]  /*2900*/  STL [R1+0x1f4], R61 ;  /* 0x0001f43d01007387 */ /* 0x0003e80000100800 */
[----:B------:R-:W-:Y:S04]  /*2910*/  STL [R1+0x17b8], R3 ;  /* 0x0017b80301007387 */ /* 0x000fe80000100800 */
[----:B------:R2:W-:Y:S01]  /*2920*/  STL [R1+0x1f0], R60 ;  /* 0x0001f03c01007387 */ /* 0x0005e20000100800 */
[----:B-1----:R-:W-:-:S03]  /*2930*/  VIADD R61, R0, 0x2e ;  /* 0x0000002e003d7836 */ /* 0x002fc60000000000 */
[----:B------:R1:W-:Y:S04]  /*2940*/  STL [R1+0x1ec], R2 ;  /* 0x0001ec0201007387 */ /* 0x0003e80000100800 */
[----:B------:R3:W-:Y:S01]  /*2950*/  STL [R1+0x1e8], R61 ;  /* 0x0001e83d01007387 */ /* 0x0007e20000100800 */
[C---:B--2---:R-:W-:Y:S02]  /*2960*/  VIADD R60, R0.reuse, 0x2f ;  /* 0x0000002f003c7836 */ /* 0x044fe40000000000 */
[----:B-1----:R-:W-:-:S03]  /*2970*/  VIADD R2, R0, 0x30 ;  /* 0x0000003000027836 */ /* 0x002fc60000000000 */
[----:B------:R1:W-:Y:S01]  /*2980*/  STL [R1+0x1e4], R60 ;  /* 0x0001e43c01007387 */ /* 0x0003e20000100800 */
[----:B---3--:R-:W-:-:S03]  /*2990*/  VIADD R61, R0, 0x31 ;  /* 0x00000031003d7836 */ /* 0x008fc60000000000 */
[----:B------:R2:W-:Y:S04]  /*29a0*/  STL [R1+0x1e0], R2 ;  /* 0x0001e00201007387 */ /* 0x0005e80000100800 */
[----:B------:R3:W-:Y:S01]  /*29b0*/  STL [R1+0x1cc], R61 ;  /* 0x0001cc3d01007387 */ /* 0x0007e20000100800 */
[C---:B-1----:R-:W-:Y:S02]  /*29c0*/  VIADD R60, R0.reuse, 0x32 ;  /* 0x00000032003c7836 */ /* 0x042fe40000000000 */
[----:B--2---:R-:W-:-:S03]  /*29d0*/  VIADD R2, R0, 0x33 ;  /* 0x0000003300027836 */ /* 0x004fc60000000000 */
        /* <DEDUP_REMOVED lines=20> */
[----:B------:R2:W-:Y:S01]  /*2b20*/  STL [R1+0x1a0], R2 ;  /* 0x0001a00201007387 */ /* 0x0005e20000100800 */
[C---:B-1----:R-:W-:Y:S02]  /*2b30*/  VIADD R60, R0.reuse, 0x3e ;  /* 0x0000003e003c7836 */ /* 0x042fe40000000000 */
[----:B------:R-:W-:Y:S02]  /*2b40*/  VIADD R0, R0, 0x3f ;  /* 0x0000003f00007836 */ /* 0x000fe40000000000 */
[----:B--2---:R-:W-:-:S05]  /*2b50*/  VIADD R2, R3, 0x20 ;  /* 0x0000002003027836 */ /* 0x004fca0000000000 */
[----:B------:R1:W-:Y:S02]  /*2b60*/  STL [R1+0x1b94], R2 ;  /* 0x001b940201007387 */ /* 0x0003e40000100800 */
[----:B-1----:R-:W-:-:S05]  /*2b70*/  VIADD R2, R3, 0x40 ;  /* 0x0000004003027836 */ /* 0x002fca0000000000 */
        /* <DEDUP_REMOVED lines=23> */
[C---:B-1----:R-:W-:Y:S02]  /*2cf0*/  VIADD R2, R3.reuse, 0x1c0 ;  /* 0x000001c003027836 */ /* 0x042fe40000000000 */
[----:B------:R-:W-:-:S03]  /*2d00*/  VIADD R3, R3, 0x1e0 ;  /* 0x000001e003037836 */ /* 0x000fc60000000000 */
[----:B------:R1:W-:Y:S04]  /*2d10*/  STL [R1+0x2978], R2 ;  /* 0x0029780201007387 */ /* 0x0003e80000100800 */
[----:B-1----:R1:W5:Y:S04]  /*2d20*/  LDL.LU R2, [R1+0x2990] ;  /* 0x0029900001027983 */ /* 0x0023680000300800 */
[----:B------:R2:W-:Y:S04]  /*2d30*/  STL [R1+0x297c], R3 ;  /* 0x00297c0301007387 */ /* 0x0005e80000100800 */
[----:B--2---:R1:W5:Y:S01]  /*2d40*/  LDL.LU R3, [R1+0x298c] ;  /* 0x00298c0001037983 */ /* 0x0043620000300800 */
[----:B0-----:R-:W-:Y:S05]  /*2d50*/  BRA.U !UP0, `(.L_x_0) ;  /* 0x0000051908947547 */ /* 0x001fea000b800000 */
[----:B------:R-:W2:Y:S01]  /*2d60*/  LDL.LU R21, [R1+0x1b4] ;  /* 0x0001b40001157983 */ /* 0x000ea20000300800 */
[----:B-----5:R-:W-:Y:S01]  /*2d70*/  IABS R37, R3 ;  /* 0x0000000300257213 */ /* 0x020fe20000000000 */
[----:B------:R-:W-:Y:S01]  /*2d80*/  IMAD.MOV.U32 R38, RZ, RZ, RZ ;  /* 0x000000ffff267224 */ /* 0x000fe200078e00ff */
[----:B------:R-:W-:Y:S01]  /*2d90*/  IABS R5, R0 ;  /* 0x0000000000057213 */ /* 0x000fe20000000000 */
[----:B------:R-:W3:Y:S01]  /*2da0*/  LDL.LU R20, [R1+0x1b0] ;  /* 0x0001b00001147983 */ /* 0x000ee20000300800 */
[----:B------:R-:W-:Y:S01]  /*2db0*/  ISETP.GE.AND P0, PT, R0, RZ, PT ;  /* 0x000000ff0000720c */ /* 0x000fe20003f06270 */
[----:B------:R-:W0:Y:S02]  /*2dc0*/  LDCU UR6, c[0x0][0x3ac] ;  /* 0x00007580ff0677ac */ /* 0x000e240008000800 */
[----:B------:R-:W4:Y:S01]  /*2dd0*/  LDL.LU R26, [R1+0x1ac] ;  /* 0x0001ac00011a7983 */ /* 0x000f220000300800 */
[----:B------:R-:W-:Y:S01]  /*2de0*/  IABS R6, R61 ;  /* 0x0000003d00067213 */ /* 0x000fe20000000000 */
[----:B------:R-:W1:Y:S02]  /*2df0*/  LDCU.64 UR8, c[0x0][0x388] ;  /* 0x00007100ff0877ac */ /* 0x000e640008000a00 */
[----:B------:R-:W2:Y:S01]  /*2e00*/  LDL.LU R25, [R1+0x1a8] ;  /* 0x0001a80001197983 */ /* 0x000ea20000300800 */
[----:B------:R-:W-:Y:S01]  /*2e10*/  ISETP.GE.AND P4, PT, R60, RZ, PT ;  /* 0x000000ff3c00720c */ /* 0x000fe20003f86270 */
[----:B------:R-:W0:Y:S02]  /*2e20*/  LDCU UR7, c[0x0][0x3b0] ;  /* 0x00007600ff0777ac */ /* 0x000e240008000800 */
[----:B------:R-:W2:Y:S01]  /*2e30*/  LDL R53, [R1+0x296c] ;  /* 0x00296c0001357983 */ /* 0x000ea20000100800 */
[----:B------:R-:W-:Y:S01]  /*2e40*/  ISETP.GE.AND P1, PT, R61, RZ, PT ;  /* 0x000000ff3d00720c */ /* 0x000fe20003f26270 */
[----:B------:R-:W0:Y:S02]  /*2e50*/  LDCU UR10, c[0x0][0x3a4] ;  /* 0x00007480ff0a77ac */ /* 0x000e240008000800 */
[----:B------:R-:W2:Y:S04]  /*2e60*/  LDL.LU R44, [R1+0x1c8] ;  /* 0x0001c800012c7983 */ /* 0x000ea80000300800 */
        /* <DEDUP_REMOVED lines=13> */
[----:B------:R-:W2:Y:S04]  /*2f40*/  LDL R56, [R1+0x2968] ;  /* 0x0029680001387983 */ /* 0x000ea80000100800 */
[----:B------:R-:W2:Y:S04]  /*2f50*/  LDL.LU R58, [R1+0x300] ;  /* 0x00030000013a7983 */ /* 0x000ea80000300800 */
[----:B------:R-:W2:Y:S04]  /*2f60*/  LDL R59, [R1+0x2974] ;  /* 0x00297400013b7983 */ /* 0x000ea80000100800 */
[----:B------:R-:W2:Y:S04]  /*2f70*/  LDL R55, [R1+0x2978] ;  /* 0x0029780001377983 */ /* 0x000ea80000100800 */
[----:B------:R-:W2:Y:S04]  /*2f80*/  LDL.LU R54, [R1+0x250] ;  /* 0x0002500001367983 */ /* 0x000ea80000300800 */
[----:B------:R-:W2:Y:S04]  /*2f90*/  LDL R51, [R1+0x17b8] ;  /* 0x0017b80001337983 */ /* 0x000ea80000100800 */
[----:B------:R-:W2:Y:S04]  /*2fa0*/  LDL.LU R47, [R1+0x200] ;  /* 0x00020000012f7983 */ /* 0x000ea80000300800 */
[----:B------:R-:W2:Y:S04]  /*2fb0*/  LDL.LU R50, [R1+0x1c4] ;  /* 0x0001c40001327983 */ /* 0x000ea80000300800 */
[----:B------:R-:W2:Y:S04]  /*2fc0*/  LDL.LU R28, [R1+0x1b8] ;  /* 0x0001b800011c7983 */ /* 0x000ea80000300800 */
[----:B------:R-:W2:Y:S04]  /*2fd0*/  LDL.LU R43, [R1+0x240] ;  /* 0x00024000012b7983 */ /* 0x000ea80000300800 */
[----:B------:R-:W2:Y:S04]  /*2fe0*/  LDL.LU R48, [R1+0x254] ;  /* 0x0002540001307983 */ /* 0x000ea80000300800 */
[----:B------:R-:W2:Y:S04]  /*2ff0*/  LDL.LU R24, [R1+0x1a0] ;  /* 0x0001a00001187983 */ /* 0x000ea80000300800 */
[----:B------:R-:W3:Y:S04]  /*3000*/  LDL.LU R31, [R1+0x1ec] ;  /* 0x0001ec00011f7983 */ /* 0x000ee80000300800 */
[----:B------:R-:W3:Y:S04]  /*3010*/  LDL.LU R30, [R1+0x1e8] ;  /* 0x0001e800011e7983 */ /* 0x000ee80000300800 */
[----:B------:R-:W3:Y:S04]  /*3020*/  LDL.LU R33, [R1+0x1e4] ;  /* 0x0001e40001217983 */ /* 0x000ee80000300800 */
[----:B------:R-:W3:Y:S01]  /*3030*/  LDL.LU R27, [R1+0x1a4] ;  /* 0x0001a400011b7983 */ /* 0x000ee20000300800 */
[----:B------:R-:W0:Y:S03]  /*3040*/  I2F.RP R4, R37 ;  /* 0x0000002500047306 */ /* 0x000e260000209400 */
[----:B------:R0:W-:Y:S05]  /*3050*/  STL [R1+0x29e0], R3 ;  /* 0x0029e00301007387 */ /* 0x0001ea0000100800 */
[----:B0-----:R-:W0:Y:S02]  /*3060*/  MUFU.RCP R4, R4 ;  /* 0x0000000400047308 */ /* 0x001e240000001000 */
[----:B0-----:R-:W-:-:S06]  /*3070*/  VIADD R4, R4, 0xffffffe ;  /* 0x0ffffffe04047836 */ /* 0x001fcc0000000000 */
[----:B------:R-:W0:Y:S02]  /*3080*/  F2I.FTZ.U32.TRUNC.NTZ R39, R4 ;  /* 0x0000000400277305 */ /* 0x000e24000021f000 */
[----:B0-----:R-:W-:-:S04]  /*3090*/  IMAD.MOV R4, RZ, RZ, -R39 ;  /* 0x000000ffff047224 */ /* 0x001fc800078e0a27 */
[----:B------:R-:W-:-:S04]  /*30a0*/  IMAD R4, R4, R37, RZ ;  /* 0x0000002504047224 */ /* 0x000fc800078e02ff */
[----:B------:R-:W-:Y:S01]  /*30b0*/  IMAD.HI.U32 R38, R39, R4, R38 ;  /* 0x0000000427267227 */ /* 0x000fe200078e0026 */
[----:B------:R-:W-:-:S05]  /*30c0*/  IABS R4, R60 ;  /* 0x0000003c00047213 */ /* 0x000fca0000000000 */
[----:B------:R-:W-:-:S04]  /*30d0*/  IMAD.HI.U32 R8, R38, R5, RZ ;  /* 0x0000000526087227 */ /* 0x000fc800078e00ff */
[----:B------:R-:W-:Y:S02]  /*30e0*/  IMAD.MOV R8, RZ, RZ, -R8 ;  /* 0x000000ffff087224 */ /* 0x000fe400078e0a08 */
[----:B------:R-:W-:-:S04]  /*30f0*/  IMAD.HI.U32 R7, R38, R4, RZ ;  /* 0x0000000426077227 */ /* 0x000fc800078e00ff */
[C---:B------:R-:W-:Y:S02]  /*3100*/  IMAD R5, R37.reuse, R8, R5 ;  /* 0x0000000825057224 */ /* 0x040fe400078e0205 */
[----:B------:R-:W-:Y:S02]  /*3110*/  IMAD.MOV R8, RZ, RZ, -R7 ;  /* 0x000000ffff087224 */ /* 0x000fe400078e0a07 */
[----:B------:R-:W-:Y:S01]  /*3120*/  IMAD.HI.U32 R7, R38, R6, RZ ;  /* 0x0000000626077227 */ /* 0x000fe200078e00ff */
[----:B------:R-:W-:-:S03]  /*3130*/  ISETP.GT.U32.AND P2, PT, R37, R5, PT ;  /* 0x000000052500720c */ /* 0x000fc60003f44070 */
[----:B------:R-:W-:Y:S02]  /*3140*/  IMAD R4, R37, R8, R4 ;  /* 0x0000000825047224 */ /* 0x000fe400078e0204 */
[----:B------:R-:W-:-:S03]  /*3150*/  IMAD.MOV R7, RZ, RZ, -R7 ;  /* 0x000000ffff077224 */ /* 0x000fc600078e0a07 */
[C---:B------:R-:W-:Y:S01]  /*3160*/  ISETP.GT.U32.AND P3, PT, R37.reuse, R4, PT ;  /* 0x000000042500720c */ /* 0x040fe20003f64070 */
[----:B------:R-:W-:-:S04]  /*3170*/  IMAD R0, R37, R7, R6 ;  /* 0x0000000725007224 */ /* 0x000fc800078e0206 */
[----:B------:R-:W-:-:S05]  /*3180*/  @!P2 IMAD.IADD R5, R5, 0x1, -R37 ;  /* 0x000000010505a824 */ /* 0x000fca00078e0a25 */
[----:B------:R-:W-:-:S13]  /*3190*/  ISETP.GT.U32.AND P6, PT, R37, R5, PT ;  /* 0x000000052500720c */ /* 0x000fda0003fc4070 */
[----:B------:R-:W-:-:S04]  /*31a0*/  @!P6 IMAD.IADD R5, R5, 0x1, -R37 ;  /* 0x000000010505e824 */ /* 0x000fc800078e0a25 */
[----:B------:R-:W-:-:S04]  /*31b0*/  IMAD.MOV.U32 R3, RZ, RZ, R5 ;  /* 0x000000ffff037224 */ /* 0x000fc800078e0005 */
[----:B------:R-:W-:Y:S01]  /*31c0*/  @!P0 IMAD.MOV R3, RZ, RZ, -R3 ;  /* 0x000000ffff038224 */ /* 0x000fe200078e0a03 */
[----:B--2---:R-:W-:Y:S02]  /*31d0*/  IABS R10, R24 ;  /* 0x00000018000a7213 */ /* 0x004fe40000000000 */
[----:B------:R-:W-:Y:S02]  /*31e0*/  ISETP.GE.AND P5, PT, R24, RZ, PT ;  /* 0x000000ff1800720c */ /* 0x000fe40003fa6270 */
[----:B------:R-:W-:Y:S01]  /*31f0*/  ISETP.GT.U32.AND P2, PT, R37, R0, PT ;  /* 0x000000002500720c */ /* 0x000fe20003f44070 */
[----:B------:R-:W-:Y:S02]  /*3200*/  @!P3 IMAD.IADD R4, R4, 0x1, -R37 ;  /* 0x000000010404b824 */ /* 0x000fe400078e0a25 */
[----:B------:R-:W-:-:S04]  /*3210*/  IMAD.HI.U32 R8, R38, R10, RZ ;  /* 0x0000000a26087227 */ /* 0x000fc800078e00ff */
[----:B---3--:R-:W-:Y:S02]  /*3220*/  IMAD.MOV.U32 R24, RZ, RZ, R27 ;  /* 0x000000ffff187224 */ /* 0x008fe400078e001b */
[----:B------:R-:W-:Y:S02]  /*3230*/  IMAD.MOV.U32 R27, RZ, RZ, R28 ;  /* 0x000000ffff1b7224 */ /* 0x000fe400078e001c */
[----:B------:R-:W-:Y:S02]  /*3240*/  IMAD.MOV.U32 R28, RZ, RZ, R29 ;  /* 0x000000ffff1c7224 */ /* 0x000fe400078e001d */
[----:B------:R-:W-:Y:S02]  /*3250*/  IMAD.MOV.U32 R29, RZ, RZ, R32 ;  /* 0x000000ffff1d7224 */ /* 0x000fe400078e0020 */
[----:B------:R-:W-:Y:S02]  /*3260*/  IMAD.MOV.U32 R22, RZ, RZ, R27 ;  /* 0x000000ffff167224 */ /* 0x000fe400078e001b */
[----:B------:R-:W-:-:S02]  /*3270*/  IMAD.MOV.U32 R27, RZ, RZ, R29 ;  /* 0x000000ffff1b7224 */ /* 0x000fc400078e001d */
[----:B------:R-:W-:Y:S02]  /*3280*/  IMAD.MOV.U32 R32, RZ, RZ, R44 ;  /* 0x000000ffff207224 */ /* 0x000fe400078e002c */
[----:B------:R-:W2:Y:S01]  /*3290*/  LDL.LU R44, [R1+0x244] ;  /* 0x00024400012c7983 */ /* 0x000ea20000300800 */
[----:B------:R-:W-:Y:S01]  /*32a0*/  IMAD.MOV.U32 R29, RZ, RZ, R33 ;  /* 0x000000ffff1d7224 */ /* 0x000fe200078e0021 */
[----:B------:R-:W-:Y:S01]  /*32b0*/  IABS R9, R24 ;  /* 0x0000001800097213 */ /* 0x000fe20000000000 */
[----:B------:R-:W-:Y:S01]  /*32c0*/  IMAD.MOV.U32 R23, RZ, RZ, R27 ;  /* 0x000000ffff177224 */ /* 0x000fe200078e001b */
[----:B------:R-:W3:Y:S01]  /*32d0*/  LDL.LU R33, [R1+0x1e0] ;  /* 0x0001e00001217983 */ /* 0x000ee20000300800 */
[----:B------:R-:W-:Y:S01]  /*32e0*/  IMAD.MOV.U32 R27, RZ, RZ, R28 ;  /* 0x000000ffff1b7224 */ /* 0x000fe200078e001c */
[----:B------:R-:W-:Y:S01]  /*32f0*/  IABS R7, R25 ;  /* 0x0000001900077213 */ /* 0x000fe20000000000 */
[----:B------:R-:W-:Y:S01]  /*3300*/  IMAD.MOV.U32 R28, RZ, RZ, R50 ;  /* 0x000000ffff1c7224 */ /* 0x000fe200078e0032 */
[----:B------:R0:W-:Y:S01]  /*3310*/  STL [R1+0x2c], R3 ;  /* 0x00002c0301007387 */ /* 0x0001e20000100800 */
[----:B------:R-:W-:Y:S01]  /*3320*/  @!P2 IMAD.IADD R0, R0, 0x1, -R37 ;  /* 0x000000010000a824 */ /* 0x000fe200078e0a25 */
[----:B------:R-:W-:Y:S01]  /*3330*/  IABS R11, R20 ;  /* 0x00000014000b7213 */ /* 0x000fe20000000000 */
[----:B------:R-:W-:Y:S01]  /*3340*/  IMAD.MOV R8, RZ, RZ, -R8 ;  /* 0x000000ffff087224 */ /* 0x000fe200078e0a08 */
[----:B------:R-:W2:Y:S01]  /*3350*/  LDL.LU R50, [R1+0x290] ;  /* 0x0002900001327983 */ /* 0x000ea20000300800 */
[----:B------:R-:W-:Y:S01]  /*3360*/  ISETP.GT.U32.AND P2, PT, R37, R4, PT ;  /* 0x000000042500720c */ /* 0x000fe20003f44070 */
[----:B------:R-:W-:Y:S01]  /*3370*/  IMAD.HI.U32 R12, R38, R9, RZ ;  /* 0x00000009260c7227 */ /* 0x000fe200078e00ff */
[----:B----4-:R-:W-:-:S02]  /*3380*/  IABS R6, R26 ;  /* 0x0000001a00067213 */ /* 0x010fc40000000000 */
[----:B------:R-:W-:Y:S01]  /*3390*/  ISETP.GE.AND P3, PT, R24, RZ, PT ;  /* 0x000000ff1800720c */ /* 0x000fe20003f66270 */
[C---:B------:R-:W-:Y:S02]  /*33a0*/  IMAD R10, R37.reuse, R8, R10 ;  /* 0x00000008250a7224 */ /* 0x040fe400078e020a */
[----:B------:R-:W-:Y:S01]  /*33b0*/  IMAD.MOV R12, RZ, RZ, -R12 ;  /* 0x000000ffff0c7224 */ /* 0x000fe200078e0a0c */
[C---:B------:R-:W-:Y:S02]  /*33c0*/  ISETP.GT.U32.AND P6, PT, R37.reuse, R0, PT ;  /* 0x000000002500720c */ /* 0x040fe40003fc4070 */
[C---:B------:R-:W-:Y:S01]  /*33d0*/  ISETP.GT.U32.AND P0, PT, R37.reuse, R10, PT ;  /* 0x0000000a2500720c */ /* 0x040fe20003f04070 */
[----:B------:R-:W-:Y:S02]  /*33e0*/  IMAD R9, R37, R12, R9 ;  /* 0x0000000c25097224 */ /* 0x000fe400078e0209 */
[----:B------:R-:W-:-:S04]  /*33f0*/  IMAD.HI.U32 R8, R38, R7, RZ ;  /* 0x0000000726087227 */ /* 0x000fc800078e00ff */
[----:B------:R-:W-:Y:S01]  /*3400*/  @!P2 IMAD.IADD R4, R4, 0x1, -R37 ;  /* 0x000000010404a824 */ /* 0x000fe200078e0a25 */
[----:B------:R-:W-:Y:S01]  /*3410*/  ISETP.GT.U32.AND P2, PT, R37, R9, PT ;  /* 0x000000092500720c */ /* 0x000fe20003f44070 */
[----:B------:R-:W-:-:S04]  /*3420*/  IMAD.MOV R8, RZ, RZ, -R8 ;  /* 0x000000ffff087224 */ /* 0x000fc800078e0a08 */
[C---:B------:R-:W-:Y:S02]  /*3430*/  IMAD R7, R37.reuse, R8, R7 ;  /* 0x0000000825077224 */ /* 0x040fe400078e0207 */
[----:B------:R-:W-:Y:S02]  /*3440*/  @!P0 IMAD.IADD R10, R10, 0x1, -R37 ;  /* 0x000000010a0a8824 */ /* 0x000fe400078e0a25 */
[----:B------:R-:W-:Y:S02]  /*3450*/  IMAD.MOV.U32 R5, RZ, RZ, R11 ;  /* 0x000000ffff057224 */ /* 0x000fe400078e000b */
[--C-:B------:R-:W-:Y:S01]  /*3460*/  @!P6 IMAD.IADD R0, R0, 0x1, -R37.reuse ;  /* 0x000000010000e824 */ /* 0x100fe200078e0a25 */
[----:B------:R-:W-:Y:S01]  /*3470*/  ISETP.GT.U32.AND P6, PT, R37, R7, PT ;  /* 0x000000072500720c */ /* 0x000fe20003fc4070 */
[----:B------:R-:W-:Y:S01]  /*3480*/  @!P2 IMAD.IADD R9, R9, 0x1, -R37 ;  /* 0x000000010909a824 */ /* 0x000fe200078e0a25 */
[----:B------:R-:W-:Y:S01]  /*3490*/  ISETP.GT.U32.AND P2, PT, R37, R10, PT ;  /* 0x0000000a2500720c */ /* 0x000fe20003f44070 */
[----:B------:R-:W-:-:S04]  /*34a0*/  IMAD.HI.U32 R11, R38, R5, RZ ;  /* 0x00000005260b7227 */ /* 0x000fc800078e00ff */
[----:B------:R-:W-:Y:S02]  /*34b0*/  IMAD.MOV R11, RZ, RZ, -R11 ;  /* 0x000000ffff0b7224 */ /* 0x000fe400078e0a0b */
[----:B0-----:R-:W-:Y:S02]  /*34c0*/  IMAD.MOV.U32 R3, RZ, RZ, R4 ;  /* 0x000000ffff037224 */ /* 0x001fe400078e0004 */
[----:B------:R-:W-:-:S04]  /*34d0*/  IMAD.HI.U32 R12, R38, R6, RZ ;  /* 0x00000006260c7227 */ /* 0x000fc800078e00ff */
[----:B------:R-:W-:Y:S02]  /*34e0*/  IMAD R5, R37, R11, R5 ;  /* 0x0000000b25057224 */ /* 0x000fe400078e0205 */
[----:B------:R-:W-:Y:S02]  /*34f0*/  IMAD.MOV.U32 R24, RZ, RZ, R27 ;  /* 0x000000ffff187224 */ /* 0x000fe400078e001b */
[----:B------:R-:W-:Y:S02]  /*3500*/  @!P6 IMAD.IADD R7, R7, 0x1, -R37 ;  /* 0x000000010707e824 */ /* 0x000fe400078e0a25 */
[----:B------:R-:W-:Y:S02]  /*3510*/  @!P4 IMAD.MOV R3, RZ, RZ, -R3 ;  /* 0x000000ffff03c224 */ /* 0x000fe400078e0a03 */
[----:B------:R-:W-:Y:S01]  /*3520*/  IMAD.MOV.U32 R27, RZ, RZ, R28 ;  /* 0x000000ffff1b7224 */ /* 0x000fe200078e001c */
[----:B------:R-:W-:Y:S01]  /*3530*/  IABS R8, R21 ;  /* 0x0000001500087213 */ /* 0x000fe20000000000 */
[----:B------:R-:W-:-:S02]  /*3540*/  IMAD.MOV R12, RZ, RZ, -R12 ;  /* 0x000000ffff0c7224 */ /* 0x000fc400078e0a0c */
[----:B------:R-:W-:Y:S02]  /*3550*/  IMAD.MOV.U32 R28, RZ, RZ, R32 ;  /* 0x000000ffff1c7224 */ /* 0x000fe400078e0020 */
[----:B------:R-:W-:Y:S01]  /*3560*/  @!P2 IMAD.IADD R10, R10, 0x1, -R37 ;  /* 0x000000010a0aa824 */ /* 0x000fe200078e0a25 */
[C---:B------:R-:W-:Y:S01]  /*3570*/  ISETP.GT.U32.AND P2, PT, R37.reuse, R5, PT ;  /* 0x000000052500720c */ /* 0x040fe20003f44070 */
[----:B------:R-:W-:Y:S01]  /*3580*/  IMAD.MOV.U32 R32, RZ, RZ, R57 ;  /* 0x000000ffff207224 */ /* 0x000fe200078e0039 */
[C---:B------:R-:W-:Y:S01]  /*3590*/  ISETP.GT.U32.AND P4, PT, R37.reuse, R7, PT ;  /* 0x000000072500720c */ /* 0x040fe20003f84070 */
[----:B------:R-:W4:Y:S01]  /*35a0*/  LDL R57, [R1+0x1c24] ;  /* 0x001c240001397983 */ /* 0x000f220000100800 */
[----:B------:R-:W-:-:S03]  /*35b0*/  IMAD R6, R37, R12, R6 ;  /* 0x0000000c25067224 */ /* 0x000fc600078e0206 */
[----:B------:R0:W-:Y:S01]  /*35c0*/  STL [R1+0x28], R3 ;  /* 0x0000280301007387 */ /* 0x0001e20000100800 */
[----:B------:R-:W-:Y:S01]  /*35d0*/  IMAD.HI.U32 R12, R38, R8, RZ ;  /* 0x00000008260c7227 */ /* 0x000fe200078e00ff */
[C---:B------:R-:W-:Y:S02]  /*35e0*/  ISETP.GT.U32.AND P6, PT, R37.reuse, R9, PT ;  /* 0x000000092500720c */ /* 0x040fe40003fc4070 */
[----:B------:R-:W-:Y:S01]  /*35f0*/  IABS R11, R22 ;  /* 0x00000016000b7213 */ /* 0x000fe20000000000 */
[----:B0-----:R-:W-:Y:S02]  /*3600*/  IMAD.MOV.U32 R3, RZ, RZ, R0 ;  /* 0x000000ffff037224 */ /* 0x001fe400078e0000 */
[----:B------:R-:W-:Y:S02]  /*3610*/  IMAD.MOV R12, RZ, RZ, -R12 ;  /* 0x000000ffff0c7224 */ /* 0x000fe400078e0a0c */
[----:B------:R-:W-:Y:S01]  /*3620*/  @!P1 IMAD.MOV R3, RZ, RZ, -R3 ;  /* 0x000000ffff039224 */ /* 0x000fe200078e0a03 */
[----:B------:R-:W-:-:S02]  /*3630*/  ISETP.GT.U32.AND P1, PT, R37, R6, PT ;  /* 0x000000062500720c */ /* 0x000fc40003f24070 */
[----:B------:R-:W-:Y:S01]  /*3640*/  ISETP.GE.AND P0, PT, R25, RZ, PT ;  /* 0x000000ff1900720c */ /* 0x000fe20003f06270 */
[----:B------:R-:W-:Y:S01]  /*3650*/  IMAD.MOV.U32 R25, RZ, RZ, R27 ;  /* 0x000000ffff197224 */ /* 0x000fe200078e001b */
[----:B------:R0:W-:Y:S01]  /*3660*/  STL [R1+0x24], R3 ;  /* 0x0000240301007387 */ /* 0x0001e20000100800 */
[----:B------:R-:W-:Y:S02]  /*3670*/  IMAD.MOV.U32 R0, RZ, RZ, R11 ;  /* 0x000000ffff007224 */ /* 0x000fe400078e000b */
[----:B------:R-:W-:Y:S02]  /*3680*/  IMAD.MOV.U32 R27, RZ, RZ, R28 ;  /* 0x000000ffff1b7224 */ /* 0x000fe400078e001c */
[----:B------:R-:W-:Y:S01]  /*3690*/  IMAD R4, R37, R12, R8 ;  /* 0x0000000c25047224 */ /* 0x000fe200078e0208 */
[----:B------:R-:W-:Y:S01]  /*36a0*/  IABS R8, R23 ;  /* 0x0000001700087213 */ /* 0x000fe20000000000 */
[----:B------:R-:W-:Y:S02]  /*36b0*/  @!P2 IMAD.IADD R5, R5, 0x1, -R37 ;  /* 0x000000010505a824 */ /* 0x000fe400078e0a25 */
[----:B------:R-:W-:-:S02]  /*36c0*/  IMAD.MOV.U32 R28, RZ, RZ, R32 ;  /* 0x000000ffff1c7224 */ /* 0x000fc400078e0020 */
[----:B0-----:R-:W-:Y:S02]  /*36d0*/  IMAD.MOV.U32 R3, RZ, RZ, R10 ;  /* 0x000000ffff037224 */ /* 0x001fe400078e000a */
[----:B------:R-:W-:Y:S01]  /*36e0*/  @!P4 IMAD.IADD R7, R7, 0x1, -R37 ;  /* 0x000000010707c824 */ /* 0x000fe200078e0a25 */
[----:B------:R-:W-:Y:S01]  /*36f0*/  ISETP.GE.AND P4, PT, R26, RZ, PT ;  /* 0x000000ff1a00720c */ /* 0x000fe20003f86270 */
[----:B------:R-:W-:Y:S02]  /*3700*/  IMAD.MOV.U32 R32, RZ, RZ, R34 ;  /* 0x000000ffff207224 */ /* 0x000fe400078e0022 */
[----:B------:R-:W-:Y:S02]  /*3710*/  IMAD.MOV.U32 R34, RZ, RZ, R36 ;  /* 0x000000ffff227224 */ /* 0x000fe400078e0024 */
[----:B------:R-:W-:-:S04]  /*3720*/  IMAD.HI.U32 R11, R38, R0, RZ ;  /* 0x00000000260b7227 */ /* 0x000fc800078e00ff */
[----:B------:R-:W-:Y:S02]  /*3730*/  IMAD.MOV.U32 R26, RZ, RZ, R27 ;  /* 0x000000ffff1a7224 */ /* 0x000fe400078e001b */
[----:B------:R-:W-:Y:S01]  /*3740*/  @!P5 IMAD.MOV R3, RZ, RZ, -R3 ;  /* 0x000000ffff03d224 */ /* 0x000fe200078e0a03 */
[----:B------:R-:W-:Y:S01]  /*3750*/  ISETP.GT.U32.AND P5, PT, R37, R5, PT ;  /* 0x000000052500720c */ /* 0x000fe20003fa4070 */
[----:B------:R-:W-:Y:S02]  /*3760*/  IMAD.MOV.U32 R36, RZ, RZ, R47 ;  /* 0x000000ffff247224 */ /* 0x000fe400078e002f */
[----:B------:R-:W-:Y:S01]  /*3770*/  @!P6 IMAD.IADD R9, R9, 0x1, -R37 ;  /* 0x000000010909e824 */ /* 0x000fe200078e0a25 */
[----:B------:R-:W-:Y:S01]  /*3780*/  ISETP.GT.U32.AND P6, PT, R37, R4, PT ;  /* 0x000000042500720c */ /* 0x000fe20003fc4070 */
[----:B------:R-:W-:Y:S02]  /*3790*/  IMAD.MOV.U32 R27, RZ, RZ, R28 ;  /* 0x000000ffff1b7224 */ /* 0x000fe400078e001c */
[----:B------:R-:W-:-:S02]  /*37a0*/  IMAD.MOV.U32 R47, RZ, RZ, R54 ;  /* 0x000000ffff2f7224 */ /* 0x000fc400078e0036 */
[----:B------:R-:W-:-:S04]  /*37b0*/  IMAD.HI.U32 R12, R38, R8, RZ ;  /* 0x00000008260c7227 */ /* 0x000fc800078e00ff */
[----:B------:R-:W-:Y:S02]  /*37c0*/  IMAD.MOV.U32 R54, RZ, RZ, R55 ;  /* 0x000000ffff367224 */ /* 0x000fe400078e0037 */
[----:B------:R-:W-:Y:S02]  /*37d0*/  IMAD.MOV.U32 R55, RZ, RZ, R59 ;  /* 0x000000ffff377224 */ /* 0x000fe400078e003b */
[----:B------:R-:W-:Y:S01]  /*37e0*/  IMAD.MOV R11, RZ, RZ, -R11 ;  /* 0x000000ffff0b7224 */ /* 0x000fe200078e0a0b */
[----:B------:R-:W4:Y:S01]  /*37f0*/  LDL R59, [R1+0x2970] ;  /* 0x00297000013b7983 */ /* 0x000f220000100800 */
[----:B------:R-:W-:Y:S02]  /*3800*/  @!P1 IMAD.IADD R6, R6, 0x1, -R37 ;  /* 0x0000000106069824 */ /* 0x000fe400078e0a25 */
[----:B------:R-:W-:Y:S02]  /*3810*/  IMAD.MOV R12, RZ, RZ, -R12 ;  /* 0x000000ffff0c7224 */ /* 0x000fe400078e0a0c */
[C---:B------:R-:W-:Y:S01]  /*3820*/  IMAD R0, R37.reuse, R11, R0 ;  /* 0x0000000b25007224 */ /* 0x040fe200078e0200 */
[C---:B------:R-:W-:Y:S01]  /*3830*/  ISETP.GT.U32.AND P2, PT, R37.reuse, R6, PT ;  /* 0x000000062500720c */ /* 0x040fe20003f44070 */
[----:B------:R-:W-:Y:S01]  /*3840*/  IMAD R8, R37, R12, R8 ;  /* 0x0000000c25087224 */ /* 0x000fe200078e0208 */
[----:B------:R-:W-:Y:S01]  /*3850*/  IABS R11, R24 ;  /* 0x00000018000b7213 */ /* 0x000fe20000000000 */
[----:B------:R-:W-:-:S02]  /*3860*/  @!P3 IMAD.MOV R9, RZ, RZ, -R9 ;  /* 0x000000ffff09b224 */ /* 0x000fc400078e0a09 */
[--C-:B------:R-:W-:Y:S01]  /*3870*/  @!P5 IMAD.IADD R5, R5, 0x1, -R37.reuse ;  /* 0x000000010505d824 */ /* 0x100fe200078e0a25 */
[----:B------:R-:W-:Y:S01]  /*3880*/  ISETP.GT.U32.AND P5, PT, R37, R8, PT ;  /* 0x000000082500720c */ /* 0x000fe20003fa4070 */
[----:B------:R-:W-:Y:S01]  /*3890*/  @!P6 IMAD.IADD R4, R4, 0x1, -R37 ;  /* 0x000000010404e824 */ /* 0x000fe200078e0a25 */
[----:B------:R-:W-:-:S04]  /*38a0*/  ISETP.GE.AND P1, PT, R20, RZ, PT ;  /* 0x000000ff1400720c */ /* 0x000fc80003f26270 */
[----:B------:R-:W-:Y:S01]  /*38b0*/  ISETP.GT.U32.AND P6, PT, R37, R4, PT ;  /* 0x000000042500720c */ /* 0x000fe20003fc4070 */
[----:B------:R-:W-:Y:S01]  /*38c0*/  @!P2 IMAD.IADD R6, R6, 0x1, -R37 ;  /* 0x000000010606a824 */ /* 0x000fe200078e0a25 */
[----:B------:R-:W-:-:S03]  /*38d0*/  IABS R10, R25 ;  /* 0x00000019000a7213 */ /* 0x000fc60000000000 */
[----:B------:R-:W-:Y:S02]  /*38e0*/  IMAD.MOV.U32 R13, RZ, RZ, R6 ;  /* 0x000000ffff0d7224 */ /* 0x000fe400078e0006 */
[----:B------:R-:W-:Y:S02]  /*38f0*/  @!P5 IMAD.IADD R8, R8, 0x1, -R37 ;  /* 0x000000010808d824 */ /* 0x000fe400078e0a25 */
[----:B------:R-:W-:Y:S01]  /*3900*/  @!P4 IMAD.MOV R13, RZ, RZ, -R13 ;  /* 0x000000ffff0dc224 */ /* 0x000fe200078e0a0d */
[----:B------:R-:W-:-:S03]  /*3910*/  IABS R12, R27 ;  /* 0x0000001b000c7213 */ /* 0x000fc60000000000 */
[----:B------:R-:W-:Y:S01]  /*3920*/  @!P6 IMAD.IADD R4, R4, 0x1, -R37 ;  /* 0x000000010404e824 */ /* 0x000fe200078e0a25 */
[----:B------:R-:W-:Y:S02]  /*3930*/  ISETP.GE.AND P6, PT, R23, RZ, PT ;  /* 0x000000ff1700720c */ /* 0x000fe40003fc6270 */
[----:B------:R-:W-:Y:S02]  /*3940*/  ISETP.GE.AND P3, PT, R21, RZ, PT ;  /* 0x000000ff1500720c */ /* 0x000fe40003f66270 */
[----:B------:R-:W-:Y:S02]  /*3950*/  IABS R14, R29 ;  /* 0x0000001d000e7213 */ /* 0x000fe40000000000 */
[----:B------:R-:W-:Y:S02]  /*3960*/  ISETP.GE.AND P2, PT, R22, RZ, PT ;  /* 0x000000ff1600720c */ /* 0x000fe40003f46270 */
[----:B------:R-:W-:Y:S01]  /*3970*/  IABS R19, R34 ;  /* 0x0000002200137213 */ /* 0x000fe20000000000 */
[----:B---3--:R-:W-:-:S02]  /*3980*/  IMAD.MOV.U32 R28, RZ, RZ, R33 ;  /* 0x000000ffff1c7224 */ /* 0x008fc400078e0021 */
[----:B------:R-:W-:Y:S02]  /*3990*/  IMAD.MOV.U32 R33, RZ, RZ, R45 ;  /* 0x000000ffff217224 */ /* 0x000fe400078e002d */
[----:B------:R-:W-:Y:S02]  /*39a0*/  IMAD.MOV.U32 R45, RZ, RZ, R49 ;  /* 0x000000ffff2d7224 */ /* 0x000fe400078e0031 */
[----:B--2---:R-:W-:Y:S02]  /*39b0*/  IMAD.MOV.U32 R49, RZ, RZ, R50 ;  /* 0x000000ffff317224 */ /* 0x004fe400078e0032 */
[----:B------:R-:W2:Y:S04]  /*39c0*/  LDL.LU R50, [R1+0x2a0] ;  /* 0x0002a00001327983 */ /* 0x000ea80000300800 */
[----:B------:R0:W-:Y:S02]  /*39d0*/  STL [R1+0x20], R3 ;  /* 0x0000200301007387 */ /* 0x0001e40000100800 */
[----:B0-----:R-:W-:-:S04]  /*39e0*/  IMAD.MOV.U32 R3, RZ, RZ, R7 ;  /* 0x000000ffff037224 */ /* 0x001fc800078e0007 */
[----:B------:R-:W-:Y:S01]  /*39f0*/  @!P0 IMAD.MOV R3, RZ, RZ, -R3 ;  /* 0x000000ffff038224 */ /* 0x000fe200078e0a03 */
[----:B------:R-:W-:Y:S01]  /*3a00*/  ISETP.GT.U32.AND P0, PT, R37, R0, PT ;  /* 0x000000002500720c */ /* 0x000fe20003f04070 */
[----:B------:R0:W-:Y:S02]  /*3a10*/  STL [R1+0x1c], R9 ;  /* 0x00001c0901007387 */ /* 0x0001e40000100800 */
[----:B0-----:R-:W-:Y:S02]  /*3a20*/  IMAD.MOV.U32 R9, RZ, RZ, R11 ;  /* 0x000000ffff097224 */ /* 0x001fe400078e000b */
[----:B------:R0:W-:Y:S02]  /*3a30*/  STL [R1+0x10], R3 ;  /* 0x0000100301007387 */ /* 0x0001e40000100800 */
[----:B------:R-:W-:-:S06]  /*3a40*/  IMAD.HI.U32 R7, R38, R9, RZ ;  /* 0x0000000926077227 */ /* 0x000fcc00078e00ff */
[----:B------:R-:W-:Y:S02]  /*3a50*/  @!P0 IMAD.IADD R0, R0, 0x1, -R37 ;  /* 0x0000000100008824 */ /* 0x000fe400078e0a25 */
[----:B------:R-:W-:Y:S02]  /*3a60*/  IMAD.MOV R7, RZ, RZ, -R7 ;  /* 0x000000ffff077224 */ /* 0x000fe400078e0a07 */
[----:B0-----:R-:W-:Y:S01]  /*3a70*/  IMAD.MOV.U32 R3, RZ, RZ, R5 ;  /* 0x000000ffff037224 */ /* 0x001fe200078e0005 */
[C---:B------:R-:W-:Y:S01]  /*3a80*/  ISETP.GT.U32.AND P4, PT, R37.reuse, R0, PT ;  /* 0x000000002500720c */ /* 0x040fe20003f84070 */
[C---:B------:R-:W-:Y:S02]  /*3a90*/  IMAD R9, R37.reuse, R7, R9 ;  /* 0x0000000725097224 */ /* 0x040fe400078e0209 */
[----:B------:R-:W-:Y:S01]  /*3aa0*/  @!P1 IMAD.MOV R3, RZ, RZ, -R3 ;  /* 0x000000ffff039224 */ /* 0x000fe200078e0a03 */
[----:B------:R-:W-:Y:S01]  /*3ab0*/  ISETP.GT.U32.AND P1, PT, R37, R8, PT ;  /* 0x000000082500720c */ /* 0x000fe20003f24070 */
[----:B------:R-:W-:Y:S01]  /*3ac0*/  IMAD.HI.U32 R7, R38, R10, RZ ;  /* 0x0000000a26077227 */ /* 0x000fe200078e00ff */
[----:B------:R-:W-:Y:S03]  /*3ad0*/  STL [R1+0xc], R13 ;  /* 0x00000c0d01007387 */ /* 0x000fe60000100800 */
[----:B------:R-:W-:Y:S01]  /*3ae0*/  IMAD.MOV R7, RZ, RZ, -R7 ;  /* 0x000000ffff077224 */ /* 0x000fe200078e0a07 */
[----:B------:R0:W-:Y:S01]  /*3af0*/  STL [R1+0x8], R3 ;  /* 0x0000080301007387 */ /* 0x0001e20000100800 */
[----:B------:R-:W-:-:S02]  /*3b00*/  IABS R11, R26 ;  /* 0x0000001a000b7213 */ /* 0x000fc40000000000 */
[C---:B------:R-:W-:Y:S01]  /*3b10*/  IMAD R10, R37.reuse, R7, R10 ;  /* 0x00000007250a7224 */ /* 0x040fe200078e020a */
[----:B------:R-:W-:Y:S01]  /*3b20*/  ISETP.GT.U32.AND P5, PT, R37, R9, PT ;  /* 0x000000092500720c */ /* 0x000fe20003fa4070 */
[----:B0-----:R-:W-:Y:S02]  /*3b30*/  IMAD.MOV.U32 R3, RZ, RZ, R4 ;  /* 0x000000ffff037224 */ /* 0x001fe400078e0004 */
[----:B------:R-:W-:-:S04]  /*3b40*/  IMAD.HI.U32 R4, R38, R12, RZ ;  /* 0x0000000c26047227 */ /* 0x000fc800078e00ff */
[----:B------:R-:W-:Y:S02]  /*3b50*/  IMAD.MOV R4, RZ, RZ, -R4 ;  /* 0x000000ffff047224 */ /* 0x000fe400078e0a04 */
[----:B------:R-:W-:Y:S01]  /*3b60*/  @!P4 IMAD.IADD R0, R0, 0x1, -R37 ;  /* 0x000000010000c824 */ /* 0x000fe200078e0a25 */
[----:B------:R-:W-:Y:S01]  /*3b70*/  ISETP.GT.U32.AND P4, PT, R37, R10, PT ;  /* 0x0000000a2500720c */ /* 0x000fe20003f84070 */
[----:B------:R-:W-:-:S04]  /*3b80*/  IMAD.HI.U32 R6, R38, R11, RZ ;  /* 0x0000000b26067227 */ /* 0x000fc800078e00ff */
[----:B------:R-:W-:Y:S02]  /*3b90*/  @!P1 IMAD.IADD R8, R8, 0x1, -R37 ;  /* 0x0000000108089824 */ /* 0x000fe400078e0a25 */
[C---:B------:R-:W-:Y:S02]  /*3ba0*/  IMAD R12, R37.reuse, R4, R12 ;  /* 0x00000004250c7224 */ /* 0x040fe400078e020c */
[----:B------:R-:W-:Y:S02]  /*3bb0*/  IMAD.MOV R6, RZ, RZ, -R6 ;  /* 0x000000ffff067224 */ /* 0x000fe400078e0a06 */
[----:B------:R-:W-:Y:S01]  /*3bc0*/  @!P6 IMAD.MOV R8, RZ, RZ, -R8 ;  /* 0x000000ffff08e224 */ /* 0x000fe200078e0a08 */
[C---:B------:R-:W-:Y:S01]  /*3bd0*/  ISETP.GT.U32.AND P6, PT, R37.reuse, R12, PT ;  /* 0x0000000c2500720c */ /* 0x040fe20003fc4070 */
[----:B------:R-:W-:Y:S02]  /*3be0*/  @!P3 IMAD.MOV R3, RZ, RZ, -R3 ;  /* 0x000000ffff03b224 */ /* 0x000fe400078e0a03 */
[----:B------:R-:W-:-:S02]  /*3bf0*/  IMAD R11, R37, R6, R11 ;  /* 0x00000006250b7224 */ /* 0x000fc400078e020b */
[--C-:B------:R-:W-:Y:S01]  /*3c00*/  @!P5 IMAD.IADD R9, R9, 0x1, -R37.reuse ;  /* 0x000000010909d824 */ /* 0x100fe200078e0a25 */
[----:B------:R0:W-:Y:S01]  /*3c10*/  STL [R1+0x4], R3 ;  /* 0x0000040301007387 */ /* 0x0001e20000100800 */
[----:B------:R-:W-:Y:S01]  /*3c20*/  @!P4 IMAD.IADD R10, R10, 0x1, -R37 ;  /* 0x000000010a0ac824 */ /* 0x000fe200078e0a25 */
[C---:B------:R-:W-:Y:S02]  /*3c30*/  ISETP.GT.U32.AND P5, PT, R37.reuse, R11, PT ;  /* 0x0000000b2500720c */ /* 0x040fe40003fa4070 */
[----:B------:R-:W-:Y:S02]  /*3c40*/  ISETP.GT.U32.AND P4, PT, R37, R9, PT ;  /* 0x000000092500720c */ /* 0x000fe40003f84070 */
[----:B------:R-:W-:Y:S01]  /*3c50*/  IABS R13, R28 ;  /* 0x0000001c000d7213 */ /* 0x000fe20000000000 */
[----:B0-----:R-:W-:Y:S02]  /*3c60*/  IMAD.MOV.U32 R3, RZ, RZ, R0 ;  /* 0x000000ffff037224 */ /* 0x001fe400078e0000 */
[----:B------:R-:W-:Y:S01]  /*3c70*/  IMAD.HI.U32 R0, R38, R14, RZ ;  /* 0x0000000e26007227 */ /* 0x000fe200078e00ff */
[----:B------:R-:W-:-:S03]  /*3c80*/  IABS R5, R30 ;  /* 0x0000001e00057213 */ /* 0x000fc60000000000 */
[----:B------:R-:W-:Y:S02]  /*3c90*/  @!P6 IMAD.IADD R12, R12, 0x1, -R37 ;  /* 0x000000010c0ce824 */ /* 0x000fe400078e0a25 */
[----:B------:R-:W-:-:S04]  /*3ca0*/  IMAD.HI.U32 R6, R38, R13, RZ ;  /* 0x0000000d26067227 */ /* 0x000fc800078e00ff */
[----:B------:R-:W-:Y:S01]  /*3cb0*/  IMAD.MOV R0, RZ, RZ, -R0 ;  /* 0x000000ffff007224 */ /* 0x000fe200078e0a00 */
[----:B------:R-:W-:Y:S01]  /*3cc0*/  IABS R4, R31 ;  /* 0x0000001f00047213 */ /* 0x000fe20000000000 */
[----:B------:R-:W-:Y:S01]  /*3cd0*/  IMAD.MOV R6, RZ, RZ, -R6 ;  /* 0x000000ffff067224 */ /* 0x000fe200078e0a06 */
[C---:B------:R-:W-:Y:S01]  /*3ce0*/  ISETP.GT.U32.AND P6, PT, R37.reuse, R12, PT ;  /* 0x0000000c2500720c */ /* 0x040fe20003fc4070 */
[----:B------:R-:W-:Y:S02]  /*3cf0*/  IMAD R14, R37, R0, R14 ;  /* 0x00000000250e7224 */ /* 0x000fe400078e020e */
[----:B------:R-:W-:-:S04]  /*3d00*/  IMAD.HI.U32 R0, R38, R5, RZ ;  /* 0x0000000526007227 */ /* 0x000fc800078e00ff */
[--C-:B------:R-:W-:Y:S02]  /*3d10*/  @!P5 IMAD.IADD R11, R11, 0x1, -R37.reuse ;  /* 0x000000010b0bd824 */ /* 0x100fe400078e0a25 */
[----:B------:R-:W-:Y:S01]  /*3d20*/  @!P4 IMAD.IADD R9, R9, 0x1, -R37 ;  /* 0x000000010909c824 */ /* 0x000fe200078e0a25 */
[----:B------:R-:W-:Y:S01]  /*3d30*/  ISETP.GE.AND P4, PT, R27, RZ, PT ;  /* 0x000000ff1b00720c */ /* 0x000fe20003f86270 */
[----:B------:R-:W-:Y:S01]  /*3d40*/  @!P2 IMAD.MOV R3, RZ, RZ, -R3 ;  /* 0x000000ffff03a224 */ /* 0x000fe200078e0a03 */
[C---:B------:R-:W-:Y:S01]  /*3d50*/  ISETP.GT.U32.AND P2, PT, R37.reuse, R10, PT ;  /* 0x0000000a2500720c */ /* 0x040fe20003f44070 */
[C---:B------:R-:W-:Y:S02]  /*3d60*/  IMAD R13, R37.reuse, R6, R13 ;  /* 0x00000006250d7224 */ /* 0x040fe400078e020d */
[----:B------:R-:W-:Y:S01]  /*3d70*/  IMAD.HI.U32 R6, R38, R4, RZ ;  /* 0x0000000426067227 */ /* 0x000fe200078e00ff */
[----:B------:R-:W-:-:S03]  /*3d80*/  ISETP.GT.U32.AND P5, PT, R37, R11, PT ;  /* 0x0000000b2500720c */ /* 0x000fc60003fa4070 */
[----:B------:R-:W-:Y:S02]  /*3d90*/  IMAD.MOV R15, RZ, RZ, -R0 ;  /* 0x000000ffff0f7224 */ /* 0x000fe400078e0a00 */
[----:B------:R-:W-:Y:S02]  /*3da0*/  IMAD.MOV R6, RZ, RZ, -R6 ;  /* 0x000000ffff067224 */ /* 0x000fe400078e0a06 */
[C---:B------:R-:W-:Y:S02]  /*3db0*/  IMAD R5, R37.reuse, R15, R5 ;  /* 0x0000000f25057224 */ /* 0x040fe400078e0205 */
[C---:B------:R-:W-:Y:S02]  /*3dc0*/  IMAD R4, R37.reuse, R6, R4 ;  /* 0x0000000625047224 */ /* 0x040fe400078e0204 */
[--C-:B------:R-:W-:Y:S01]  /*3dd0*/  @!P6 IMAD.IADD R12, R12, 0x1, -R37.reuse ;  /* 0x000000010c0ce824 */ /* 0x100fe200078e0a25 */
[----:B------:R-:W-:Y:S01]  /*3de0*/  ISETP.GT.U32.AND P6, PT, R37, R5, PT ;  /* 0x000000052500720c */ /* 0x000fe20003fc4070 */
[----:B------:R-:W-:-:S02]  /*3df0*/  @!P2 IMAD.IADD R10, R10, 0x1, -R37 ;  /* 0x000000010a0aa824 */ /* 0x000fc400078e0a25 */
[----:B------:R-:W-:Y:S01]  /*3e00*/  @!P4 IMAD.MOV R12, RZ, RZ, -R12 ;  /* 0x000000ffff0cc224 */ /* 0x000fe200078e0a0c */
[C---:B------:R-:W-:Y:S02]  /*3e10*/  ISETP.GT.U32.AND P4, PT, R37.reuse, R4, PT ;  /* 0x000000042500720c */ /* 0x040fe40003f84070 */
[----:B------:R-:W-:Y:S01]  /*3e20*/  ISETP.GT.U32.AND P2, PT, R37, R13, PT ;  /* 0x0000000d2500720c */ /* 0x000fe20003f44070 */
[--C-:B------:R-:W-:Y:S01]  /*3e30*/  @!P5 IMAD.IADD R11, R11, 0x1, -R37.reuse ;  /* 0x000000010b0bd824 */ /* 0x100fe200078e0a25 */
[----:B------:R-:W-:Y:S02]  /*3e40*/  ISETP.GT.U32.AND P5, PT, R37, R14, PT ;  /* 0x0000000e2500720c */ /* 0x000fe40003fa4070 */
[----:B------:R-:W-:Y:S02]  /*3e50*/  IABS R7, R32 ;  /* 0x0000002000077213 */ /* 0x000fe40000000000 */
[----:B------:R-:W-:Y:S01]  /*3e60*/  ISETP.GE.AND P3, PT, R25, RZ, PT ;  /* 0x000000ff1900720c */ /* 0x000fe20003f66270 */
[----:B------:R-:W-:Y:S01]  /*3e70*/  @!P6 IMAD.IADD R5, R5, 0x1, -R37 ;  /* 0x000000010505e824 */ /* 0x000fe200078e0a25 */
[----:B------:R-:W-:Y:S01]  /*3e80*/  ISETP.GE.AND P1, PT, R26, RZ, PT ;  /* 0x000000ff1a00720c */ /* 0x000fe20003f26270 */
[----:B------:R-:W-:Y:S01]  /*3e90*/  IMAD.MOV.U32 R0, RZ, RZ, R7 ;  /* 0x000000ffff007224 */ /* 0x000fe200078e0007 */
[----:B------:R-:W-:Y:S01]  /*3ea0*/  ISETP.GE.AND P0, PT, R24, RZ, PT ;  /* 0x000000ff1800720c */ /* 0x000fe20003f06270 */
[----:B------:R-:W-:Y:S01]  /*3eb0*/  @!P4 IMAD.IADD R4, R4, 0x1, -R37 ;  /* 0x000000010404c824 */ /* 0x000fe200078e0a25 */
[----:B------:R-:W-:Y:S01]  /*3ec0*/  ISETP.GT.U32.AND P4, PT, R37, R5, PT ;  /* 0x000000052500720c */ /* 0x000fe20003f84070 */
[----:B------:R-:W-:Y:S01]  /*3ed0*/  IMAD.HI.U32 R6, R38, R0, RZ ;  /* 0x0000000026067227 */ /* 0x000fe200078e00ff */
[----:B------:R-:W-:-:S03]  /*3ee0*/  IABS R18, R33 ;  /* 0x0000002100127213 */ /* 0x000fc60000000000 */
[--C-:B------:R-:W-:Y:S02]  /*3ef0*/  @!P2 IMAD.IADD R13, R13, 0x1, -R37.reuse ;  /* 0x000000010d0da824 */ /* 0x100fe400078e0a25 */
[----:B------:R-:W-:Y:S02]  /*3f00*/  @!P5 IMAD.IADD R14, R14, 0x1, -R37 ;  /* 0x000000010e0ed824 */ /* 0x000fe400078e0a25 */
[----:B------:R-:W-:Y:S01]  /*3f10*/  IMAD.MOV R6, RZ, RZ, -R6 ;  /* 0x000000ffff067224 */ /* 0x000fe200078e0a06 */
[C---:B------:R-:W-:Y:S01]  /*3f20*/  ISETP.GT.U32.AND P5, PT, R37.reuse, R13, PT ;  /* 0x0000000d2500720c */ /* 0x040fe20003fa4070 */
[----:B------:R-:W-:Y:S01]  /*3f30*/  @!P3 IMAD.MOV R10, RZ, RZ, -R10 ;  /* 0x000000ffff0ab224 */ /* 0x000fe200078e0a0a */
[C---:B------:R-:W-:Y:S01]  /*3f40*/  ISETP.GT.U32.AND P3, PT, R37.reuse, R14, PT ;  /* 0x0000000e2500720c */ /* 0x040fe20003f64070 */
[----:B------:R-:W-:Y:S01]  /*3f50*/  @!P1 IMAD.MOV R11, RZ, RZ, -R11 ;  /* 0x000000ffff0b9224 */ /* 0x000fe200078e0a0b */
[----:B------:R-:W-:Y:S01]  /*3f60*/  ISETP.GE.AND P1, PT, R30, RZ, PT ;  /* 0x000000ff1e00720c */ /* 0x000fe20003f26270 */
[----:B------:R-:W-:-:S02]  /*3f70*/  IMAD R0, R37, R6, R0 ;  /* 0x0000000625007224 */ /* 0x000fc400078e0200 */
[----:B------:R-:W-:Y:S01]  /*3f80*/  @!P0 IMAD.MOV R9, RZ, RZ, -R9 ;  /* 0x000000ffff098224 */ /* 0x000fe200078e0a09 */
[----:B------:R-:W-:Y:S01]  /*3f90*/  ISETP.GE.AND P0, PT, R28, RZ, PT ;  /* 0x000000ff1c00720c */ /* 0x000fe20003f06270 */
[----:B------:R-:W-:-:S04]  /*3fa0*/  IMAD.HI.U32 R6, R38, R18, RZ ;  /* 0x0000001226067227 */ /* 0x000fc800078e00ff */
[----:B------:R-:W-:-:S04]  /*3fb0*/  IMAD.HI.U32 R7, R38, R19, RZ ;  /* 0x0000001326077227 */ /* 0x000fc800078e00ff */
[----:B------:R-:W-:Y:S02]  /*3fc0*/  IMAD.MOV R6, RZ, RZ, -R6 ;  /* 0x000000ffff067224 */ /* 0x000fe400078e0a06 */
[----:B------:R-:W-:Y:S02]  /*3fd0*/  @!P4 IMAD.IADD R5, R5, 0x1, -R37 ;  /* 0x000000010505c824 */ /* 0x000fe400078e0a25 */
[----:B------:R-:W-:Y:S02]  /*3fe0*/  IMAD.MOV R7, RZ, RZ, -R7 ;  /* 0x000000ffff077224 */ /* 0x000fe400078e0a07 */
[C---:B------:R-:W-:Y:S02]  /*3ff0*/  IMAD R18, R37.reuse, R6, R18 ;  /* 0x0000000625127224 */ /* 0x040fe400078e0212 */
[----:B------:R-:W-:Y:S02]  /*4000*/  IMAD R19, R37, R7, R19 ;  /* 0x0000000725137224 */ /* 0x000fe400078e0213 */
[----:B------:R-:W-:-:S02]  /*4010*/  IMAD.MOV.U32 R15, RZ, RZ, R5 ;  /* 0x000000ffff0f7224 */ /* 0x000fc400078e0005 */
[--C-:B------:R-:W-:Y:S01]  /*4020*/  @!P5 IMAD.IADD R13, R13, 0x1, -R37.reuse ;  /* 0x000000010d0dd824 */ /* 0x100fe200078e0a25 */
[C---:B------:R-:W-:Y:S01]  /*4030*/  ISETP.GT.U32.AND P4, PT, R37.reuse, R18, PT ;  /* 0x000000122500720c */ /* 0x040fe20003f84070 */
[----:B------:R-:W-:Y:S01]  /*4040*/  @!P3 IMAD.IADD R14, R14, 0x1, -R37 ;  /* 0x000000010e0eb824 */ /* 0x000fe200078e0a25 */
[C---:B------:R-:W-:Y:S01]  /*4050*/  ISETP.GT.U32.AND P3, PT, R37.reuse, R0, PT ;  /* 0x000000002500720c */ /* 0x040fe20003f64070 */
[----:B------:R-:W-:Y:S01]  /*4060*/  @!P1 IMAD.MOV R15, RZ, RZ, -R15 ;  /* 0x000000ffff0f9224 */ /* 0x000fe200078e0a0f */
[C---:B------:R-:W-:Y:S01]  /*4070*/  ISETP.GT.U32.AND P1, PT, R37.reuse, R19, PT ;  /* 0x000000132500720c */ /* 0x040fe20003f24070 */
[----:B------:R-:W-:Y:S01]  /*4080*/  @!P0 IMAD.MOV R13, RZ, RZ, -R13 ;  /* 0x000000ffff0d8224 */ /* 0x000fe200078e0a0d */
[----:B------:R-:W-:Y:S02]  /*4090*/  ISETP.GT.U32.AND P0, PT, R37, R4, PT ;  /* 0x000000042500720c */ /* 0x000fe40003f04070 */
[----:B------:R-:W-:Y:S02]  /*40a0*/  IABS R20, R35 ;  /* 0x0000002300147213 */ /* 0x000fe40000000000 */
[----:B------:R-:W-:-:S02]  /*40b0*/  ISETP.GE.AND P5, PT, R31, RZ, PT ;  /* 0x000000ff1f00720c */ /* 0x000fc40003fa6270 */
[----:B------:R-:W-:Y:S01]  /*40c0*/  IABS R21, R36 ;  /* 0x0000002400157213 */ /* 0x000fe20000000000 */
[--C-:B------:R-:W-:Y:S01]  /*40d0*/  @!P4 IMAD.IADD R18, R18, 0x1, -R37.reuse ;  /* 0x000000011212c824 */ /* 0x100fe200078e0a25 */
[----:B------:R-:W-:Y:S01]  /*40e0*/  IABS R22, R40 ;  /* 0x0000002800167213 */ /* 0x000fe20000000000 */
[--C-:B------:R-:W-:Y:S02]  /*40f0*/  @!P3 IMAD.IADD R0, R0, 0x1, -R37.reuse ;  /* 0x000000010000b824 */ /* 0x100fe400078e0a25 */
[----:B------:R-:W-:Y:S02]  /*4100*/  @!P1 IMAD.IADD R19, R19, 0x1, -R37 ;  /* 0x0000000113139824 */ /* 0x000fe400078e0a25 */
[----:B------:R-:W-:Y:S01]  /*4110*/  IMAD.HI.U32 R6, R38, R20, RZ ;  /* 0x0000001426067227 */ /* 0x000fe200078e00ff */
[----:B------:R-:W-:-:S03]  /*4120*/  ISETP.GT.U32.AND P4, PT, R37, R18, PT ;  /* 0x000000122500720c */ /* 0x000fc60003f84070 */
[----:B------:R-:W-:Y:S01]  /*4130*/  @!P0 IMAD.IADD R4, R4, 0x1, -R37 ;  /* 0x0000000104048824 */ /* 0x000fe200078e0a25 */
[C---:B------:R-:W-:Y:S01]  /*4140*/  ISETP.GT.U32.AND P3, PT, R37.reuse, R0, PT ;  /* 0x000000002500720c */ /* 0x040fe20003f64070 */
[----:B------:R-:W-:Y:S01]  /*4150*/  IMAD.MOV R6, RZ, RZ, -R6 ;  /* 0x000000ffff067224 */ /* 0x000fe200078e0a06 */
[----:B------:R-:W-:Y:S01]  /*4160*/  ISETP.GT.U32.AND P1, PT, R37, R19, PT ;  /* 0x000000132500720c */ /* 0x000fe20003f24070 */
[----:B------:R-:W-:-:S04]  /*4170*/  IMAD.HI.U32 R5, R38, R21, RZ ;  /* 0x0000001526057227 */ /* 0x000fc800078e00ff */
[----:B------:R-:W-:Y:S02]  /*4180*/  IMAD.MOV.U32 R16, RZ, RZ, R4 ;  /* 0x000000ffff107224 */ /* 0x000fe400078e0004 */
[----:B------:R-:W-:-:S04]  /*4190*/  IMAD.HI.U32 R4, R38, R22, RZ ;  /* 0x0000001626047227 */ /* 0x000fc800078e00ff */
[----:B------:R-:W-:Y:S02]  /*41a0*/  IMAD R20, R37, R6, R20 ;  /* 0x0000000625147224 */ /* 0x000fe400078e0214 */
[----:B------:R-:W-:Y:S02]  /*41b0*/  IMAD.MOV R5, RZ, RZ, -R5 ;  /* 0x000000ffff057224 */ /* 0x000fe400078e0a05 */
[----:B------:R-:W-:Y:S01]  /*41c0*/  IMAD.MOV R4, RZ, RZ, -R4 ;  /* 0x000000ffff047224 */ /* 0x000fe200078e0a04 */
[----:B------:R-:W-:Y:S01]  /*41d0*/  ISETP.GE.AND P2, PT, R29, RZ, PT ;  /* 0x000000ff1d00720c */ /* 0x000fe20003f46270 */
[----:B------:R-:W-:Y:S01]  /*41e0*/  @!P5 IMAD.MOV R16, RZ, RZ, -R16 ;  /* 0x000000ffff10d224 */ /* 0x000fe200078e0a10 */
[C---:B------:R-:W-:Y:S01]  /*41f0*/  ISETP.GT.U32.AND P5, PT, R37.reuse, R20, PT ;  /* 0x000000142500720c */ /* 0x040fe20003fa4070 */
[C---:B------:R-:W-:Y:S02]  /*4200*/  IMAD R21, R37.reuse, R5, R21 ;  /* 0x0000000525157224 */ /* 0x040fe400078e0215 */
[C---:B------:R-:W-:Y:S01]  /*4210*/  IMAD R22, R37.reuse, R4, R22 ;  /* 0x0000000425167224 */ /* 0x040fe200078e0216 */
[----:B------:R-:W-:Y:S01]  /*4220*/  IABS R23, R41 ;  /* 0x0000002900177213 */ /* 0x000fe20000000000 */
[--C-:B------:R-:W-:Y:S01]  /*4230*/  @!P4 IMAD.IADD R18, R18, 0x1, -R37.reuse ;  /* 0x000000011212c824 */ /* 0x100fe200078e0a25 */
[----:B------:R-:W-:Y:S01]  /*4240*/  ISETP.GT.U32.AND P4, PT, R37, R21, PT ;  /* 0x000000152500720c */ /* 0x000fe20003f84070 */
[----:B------:R-:W-:-:S02]  /*4250*/  @!P3 IMAD.IADD R0, R0, 0x1, -R37 ;  /* 0x000000010000b824 */ /* 0x000fc400078e0a25 */
[----:B------:R-:W-:Y:S01]  /*4260*/  @!P1 IMAD.IADD R19, R19, 0x1, -R37 ;  /* 0x0000000113139824 */ /* 0x000fe200078e0a25 */
[----:B------:R-:W-:Y:S01]  /*4270*/  ISETP.GT.U32.AND P1, PT, R37, R22, PT ;  /* 0x000000162500720c */ /* 0x000fe20003f24070 */
[----:B------:R-:W-:Y:S01]  /*4280*/  IMAD.MOV.U32 R17, RZ, RZ, R0 ;  /* 0x000000ffff117224 */ /* 0x000fe200078e0000 */
[----:B------:R-:W-:Y:S01]  /*4290*/  IABS R24, R42 ;  /* 0x0000002a00187213 */ /* 0x000fe20000000000 */
[----:B------:R-:W-:-:S04]  /*42a0*/  IMAD.HI.U32 R0, R38, R23, RZ ;  /* 0x0000001726007227 */ /* 0x000fc800078e00ff */
[----:B------:R-:W-:Y:S01]  /*42b0*/  @!P2 IMAD.MOV R14, RZ, RZ, -R14 ;  /* 0x000000ffff0ea224 */ /* 0x000fe200078e0a0e */
[----:B------:R-:W-:Y:S01]  /*42c0*/  ISETP.GE.AND P2, PT, R33, RZ, PT ;  /* 0x000000ff2100720c */ /* 0x000fe20003f46270 */
[--C-:B------:R-:W-:Y:S02]  /*42d0*/  @!P5 IMAD.IADD R20, R20, 0x1, -R37.reuse ;  /* 0x000000011414d824 */ /* 0x100fe400078e0a25 */
[----:B------:R-:W-:Y:S02]  /*42e0*/  IMAD.MOV R4, RZ, RZ, -R0 ;  /* 0x000000ffff047224 */ /* 0x000fe400078e0a00 */
[----:B------:R-:W-:Y:S01]  /*42f0*/  IMAD.HI.U32 R0, R38, R24, RZ ;  /* 0x0000001826007227 */ /* 0x000fe200078e00ff */
[----:B------:R-:W-:Y:S02]  /*4300*/  ISETP.GT.U32.AND P5, PT, R37, R20, PT ;  /* 0x000000142500720c */ /* 0x000fe40003fa4070 */
[----:B------:R-:W-:Y:S01]  /*4310*/  IABS R25, R43 ;  /* 0x0000002b00197213 */ /* 0x000fe20000000000 */
[----:B------:R-:W-:-:S02]  /*4320*/  @!P4 IMAD.IADD R21, R21, 0x1, -R37 ;  /* 0x000000011515c824 */ /* 0x000fc400078e0a25 */
[----:B------:R-:W-:Y:S02]  /*4330*/  IMAD.MOV R0, RZ, RZ, -R0 ;  /* 0x000000ffff007224 */ /* 0x000fe400078e0a00 */
[----:B------:R-:W-:Y:S01]  /*4340*/  @!P1 IMAD.IADD R22, R22, 0x1, -R37 ;  /* 0x0000000116169824 */ /* 0x000fe200078e0a25 */
[C---:B------:R-:W-:Y:S01]  /*4350*/  ISETP.GT.U32.AND P4, PT, R37.reuse, R21, PT ;  /* 0x000000152500720c */ /* 0x040fe20003f84070 */
[C---:B------:R-:W-:Y:S01]  /*4360*/  IMAD R24, R37.reuse, R0, R24 ;  /* 0x0000000025187224 */ /* 0x040fe200078e0218 */
[----:B------:R-:W-:Y:S01]  /*4370*/  IABS R26, R44 ;  /* 0x0000002c001a7213 */ /* 0x000fe20000000000 */
[----:B------:R-:W-:Y:S01]  /*4380*/  IMAD.HI.U32 R0, R38, R25, RZ ;  /* 0x0000001926007227 */ /* 0x000fe200078e00ff */
[----:B------:R-:W-:-:S03]  /*4390*/  ISETP.GT.U32.AND P1, PT, R37, R22, PT ;  /* 0x000000162500720c */ /* 0x000fc60003f24070 */
[----:B------:R-:W-:Y:S01]  /*43a0*/  @!P2 IMAD.MOV R18, RZ, RZ, -R18 ;  /* 0x000000ffff12a224 */ /* 0x000fe200078e0a12 */
[----:B------:R-:W-:Y:S01]  /*43b0*/  ISETP.GE.AND P2, PT, R40, RZ, PT ;  /* 0x000000ff2800720c */ /* 0x000fe20003f46270 */
[----:B------:R-:W-:Y:S02]  /*43c0*/  IMAD R23, R37, R4, R23 ;  /* 0x0000000425177224 */ /* 0x000fe400078e0217 */
[----:B------:R-:W-:Y:S02]  /*43d0*/  IMAD.MOV R4, RZ, RZ, -R0 ;  /* 0x000000ffff047224 */ /* 0x000fe400078e0a00 */
[----:B------:R-:W-:-:S04]  /*43e0*/  IMAD.HI.U32 R0, R38, R26, RZ ;  /* 0x0000001a26007227 */ /* 0x000fc800078e00ff */
[--C-:B------:R-:W-:Y:S01]  /*43f0*/  @!P5 IMAD.IADD R20, R20, 0x1, -R37.reuse ;  /* 0x000000011414d824 */ /* 0x100fe200078e0a25 */
[----:B------:R-:W-:Y:S01]  /*4400*/  ISETP.GT.U32.AND P5, PT, R37, R23, PT ;  /* 0x000000172500720c */ /* 0x000fe20003fa4070 */
[----:B------:R-:W-:Y:S02]  /*4410*/  IMAD.MOV R0, RZ, RZ, -R0 ;  /* 0x000000ffff007224 */ /* 0x000fe400078e0a00 */
[--C-:B------:R-:W-:Y:S01]  /*4420*/  @!P4 IMAD.IADD R21, R21, 0x1, -R37.reuse ;  /* 0x000000011515c824 */ /* 0x100fe200078e0a25 */
[C---:B------:R-:W-:Y:S01]  /*4430*/  ISETP.GT.U32.AND P4, PT, R37.reuse, R24, PT ;  /* 0x000000182500720c */ /* 0x040fe20003f84070 */
[----:B------:R-:W-:Y:S02]  /*4440*/  @!P1 IMAD.IADD R22, R22, 0x1, -R37 ;  /* 0x0000000116169824 */ /* 0x000fe400078e0a25 */
[----:B------:R-:W-:Y:S02]  /*4450*/  IMAD R26, R37, R0, R26 ;  /* 0x00000000251a7224 */ /* 0x000fe400078e021a */
[----:B------:R-:W-:Y:S01]  /*4460*/  @!P2 IMAD.MOV R22, RZ, RZ, -R22 ;  /* 0x000000ffff16a224 */ /* 0x000fe200078e0a16 */
[----:B------:R-:W-:-:S02]  /*4470*/  ISETP.GE.AND P3, PT, R35, RZ, PT ;  /* 0x000000ff2300720c */ /* 0x000fc40003f66270 */
[----:B------:R-:W-:Y:S01]  /*4480*/  ISETP.GT.U32.AND P2, PT, R37, R26, PT ;  /* 0x0000001a2500720c */ /* 0x000fe20003f44070 */
[--C-:B------:R-:W-:Y:S01]  /*4490*/  @!P5 IMAD.IADD R23, R23, 0x1, -R37.reuse ;  /* 0x000000011717d824 */ /* 0x100fe200078e0a25 */
[----:B------:R-:W-:Y:S02]  /*44a0*/  ISETP.GE.AND P6, PT, R32, RZ, PT ;  /* 0x000000ff2000720c */ /* 0x000fe40003fc6270 */
[----:B------:R-:W-:Y:S01]  /*44b0*/  ISETP.GE.AND P0, PT, R34, RZ, PT ;  /* 0x000000ff2200720c */ /* 0x000fe20003f06270 */
[--C-:B------:R-:W-:Y:S01]  /*44c0*/  @!P4 IMAD.IADD R24, R24, 0x1, -R37.reuse ;  /* 0x000000011818c824 */ /* 0x100fe200078e0a25 */
[----:B------:R-:W-:Y:S01]  /*44d0*/  ISETP.GT.U32.AND P4, PT, R37, R23, PT ;  /* 0x000000172500720c */ /* 0x000fe20003f84070 */
[----:B------:R0:W-:Y:S04]  /*44e0*/  STL [R1], R3 ;  /* 0x0000000301007387 */ /* 0x0001e80000100800 */
[----:B------:R3:W-:Y:S02]  /*44f0*/  STL [R1+0x29bc], R8 ;  /* 0x0029bc0801007387 */ /* 0x0007e40000100800 */
[----:B------:R-:W-:-:S02]  /*4500*/  @!P2 IMAD.IADD R26, R26, 0x1, -R37 ;  /* 0x000000011a1aa824 */ /* 0x000fc400078e0a25 */
[----:B------:R-:W-:Y:S01]  /*4510*/  STL [R1+0x29c0], R9 ;  /* 0x0029c00901007387 */ /* 0x000fe20000100800 */
[----:B------:R-:W-:Y:S01]  /*4520*/  @!P3 IMAD.MOV R20, RZ, RZ, -R20 ;  /* 0x000000ffff14b224 */ /* 0x000fe200078e0a14 */
[----:B------:R-:W-:Y:S02]  /*4530*/  ISETP.GT.U32.AND P3, PT, R37, R24, PT ;  /* 0x000000182500720c */ /* 0x000fe40003f64070 */
[----:B------:R-:W-:Y:S01]  /*4540*/  STL [R1+0x29c4], R10 ;  /* 0x0029c40a01007387 */ /* 0x000fe20000100800 */
[----:B------:R-:W-:-:S03]  /*4550*/  @!P6 IMAD.MOV R17, RZ, RZ, -R17 ;  /* 0x000000ffff11e224 */ /* 0x000fc600078e0a11 */
[----:B------:R-:W-:Y:S01]  /*4560*/  STL [R1+0x29c8], R11 ;  /* 0x0029c80b01007387 */ /* 0x000fe20000100800 */
[----:B------:R-:W-:Y:S01]  /*4570*/  @!P0 IMAD.MOV R19, RZ, RZ, -R19 ;  /* 0x000000ffff138224 */ /* 0x000fe200078e0a13 */
[----:B------:R-:W-:Y:S02]  /*4580*/  ISETP.GT.U32.AND P2, PT, R37, R26, PT ;  /* 0x0000001a2500720c */ /* 0x000fe40003f44070 */
[----:B------:R-:W-:Y:S04]  /*4590*/  STL [R1+0x29cc], R12 ;  /* 0x0029cc0c01007387 */ /* 0x000fe80000100800 */
[----:B------:R-:W-:Y:S04]  /*45a0*/  STL [R1+0x29d0], R13 ;  /* 0x0029d00d01007387 */ /* 0x000fe80000100800 */
[----:B------:R-:W-:Y:S01]  /*45b0*/  STL [R1+0x29d4], R14 ;  /* 0x0029d40e01007387 */ /* 0x000fe20000100800 */
[----:B------:R-:W-:-:S03]  /*45c0*/  @!P4 IMAD.IADD R23, R23, 0x1, -R37 ;  /* 0x000000011717c824 */ /* 0x000fc600078e0a25 */
[----:B------:R-:W-:Y:S01]  /*45d0*/  STL [R1+0x29d8], R15 ;  /* 0x0029d80f01007387 */ /* 0x000fe20000100800 */
[----:B------:R-:W-:-:S03]  /*45e0*/  ISETP.GE.AND P4, PT, R44, RZ, PT ;  /* 0x000000ff2c00720c */ /* 0x000fc60003f86270 */
[----:B------:R-:W-:Y:S04]  /*45f0*/  STL [R1+0x29dc], R16 ;  /* 0x0029dc1001007387 */ /* 0x000fe80000100800 */
[----:B------:R-:W-:Y:S04]  /*4600*/  STL [R1+0x29e4], R17 ;  /* 0x0029e41101007387 */ /* 0x000fe80000100800 */
[----:B------:R-:W-:Y:S04]  /*4610*/  STL [R1+0x29e8], R18 ;  /* 0x0029e81201007387 */ /* 0x000fe80000100800 */
[----:B------:R-:W-:Y:S04]  /*4620*/  STL [R1+0x29ec], R19 ;  /* 0x0029ec1301007387 */ /* 0x000fe80000100800 */
[----:B------:R-:W2:Y:S01]  /*4630*/  LDL.LU R44, [R1+0x258] ;  /* 0x00025800012c7983 */ /* 0x000ea20000300800 */
[--C-:B------:R-:W-:Y:S01]  /*4640*/  @!P3 IMAD.IADD R24, R24, 0x1, -R37.reuse ;  /* 0x000000011818b824 */ /* 0x100fe200078e0a25 */
[----:B------:R-:W-:Y:S01]  /*4650*/  IABS R27, R45 ;  /* 0x0000002d001b7213 */ /* 0x000fe20000000000 */
[----:B------:R-:W-:Y:S01]  /*4660*/  @!P2 IMAD.IADD R26, R26, 0x1, -R37 ;  /* 0x000000011a1aa824 */ /* 0x000fe200078e0a25 */
[----:B------:R-:W-:-:S02]  /*4670*/  ISETP.GE.AND P3, PT, R45, RZ, PT ;  /* 0x000000ff2d00720c */ /* 0x000fc40003f66270 */
[----:B------:R-:W-:Y:S01]  /*4680*/  ISETP.GE.AND P5, PT, R42, RZ, PT ;  /* 0x000000ff2a00720c */ /* 0x000fe20003fa6270 */
[----:B------:R-:W3:Y:S01]  /*4690*/  LDL.LU R45, [R1+0x25c] ;  /* 0x00025c00012d7983 */ /* 0x000ee20000300800 */
[----:B------:R-:W-:Y:S02]  /*46a0*/  IABS R30, R48 ;  /* 0x00000030001e7213 */ /* 0x000fe40000000000 */
[----:B------:R-:W-:Y:S01]  /*46b0*/  ISETP.GE.AND P2, PT, R48, RZ, PT ;  /* 0x000000ff3000720c */ /* 0x000fe20003f46270 */
[----:B------:R-:W3:Y:S04]  /*46c0*/  LDL.LU R42, [R1+0x264] ;  /* 0x00026400012a7983 */ /* 0x000ee80000300800 */
[----:B------:R-:W3:Y:S01]  /*46d0*/  LDL.LU R48, [R1+0x260] ;  /* 0x0002600001307983 */ /* 0x000ee20000300800 */
[----:B------:R-:W-:-:S04]  /*46e0*/  IMAD.HI.U32 R0, R38, R27, RZ ;  /* 0x0000001b26007227 */ /* 0x000fc800078e00ff */
[----:B------:R-:W-:Y:S02]  /*46f0*/  IMAD R25, R37, R4, R25 ;  /* 0x0000000425197224 */ /* 0x000fe400078e0219 */
[----:B------:R-:W-:-:S03]  /*4700*/  IMAD.MOV R0, RZ, RZ, -R0 ;  /* 0x000000ffff007224 */ /* 0x000fc600078e0a00 */
[C---:B------:R-:W-:Y:S01]  /*4710*/  ISETP.GT.U32.AND P1, PT, R37.reuse, R25, PT ;  /* 0x000000192500720c */ /* 0x040fe20003f24070 */
[----:B------:R-:W-:Y:S01]  /*4720*/  IMAD R27, R37, R0, R27 ;  /* 0x00000000251b7224 */ /* 0x000fe200078e021b */
[----:B------:R-:W-:Y:S01]  /*4730*/  ISETP.GE.AND P0, PT, R41, RZ, PT ;  /* 0x000000ff2900720c */ /* 0x000fe20003f06270 */
[----:B------:R-:W-:Y:S01]  /*4740*/  @!P5 IMAD.MOV R24, RZ, RZ, -R24 ;  /* 0x000000ffff18d224 */ /* 0x000fe200078e0a18 */
[----:B------:R-:W-:Y:S02]  /*4750*/  ISETP.GE.AND P6, PT, R36, RZ, PT ;  /* 0x000000ff2400720c */ /* 0x000fe40003fc6270 */
[----:B------:R-:W-:Y:S02]  /*4760*/  ISETP.GT.U32.AND P5, PT, R37, R27, PT ;  /* 0x0000001b2500720c */ /* 0x000fe40003fa4070 */
[----:B------:R-:W-:-:S05]  /*4770*/  IABS R29, R47 ;  /* 0x0000002f001d7213 */ /* 0x000fca0000000000 */
[----:B------:R-:W-:Y:S02]  /*4780*/  @!P1 IMAD.IADD R25, R25, 0x1, -R37 ;  /* 0x0000000119199824 */ /* 0x000fe400078e0a25 */
[----:B------:R-:W-:-:S03]  /*4790*/  @!P0 IMAD.MOV R23, RZ, RZ, -R23 ;  /* 0x000000ffff178224 */ /* 0x000fc600078e0a17 */
[----:B------:R-:W-:Y:S01]  /*47a0*/  ISETP.GT.U32.AND P0, PT, R37, R25, PT ;  /* 0x000000192500720c */ /* 0x000fe20003f04070 */
[----:B------:R-:W-:Y:S02]  /*47b0*/  @!P5 IMAD.IADD R27, R27, 0x1, -R37 ;  /* 0x000000011b1bd824 */ /* 0x000fe400078e0a25 */
[----:B------:R-:W-:Y:S01]  /*47c0*/  @!P6 IMAD.MOV R21, RZ, RZ, -R21 ;  /* 0x000000ffff15e224 */ /* 0x000fe200078e0a15 */
[----:B------:R-:W-:Y:S01]  /*47d0*/  ISETP.GE.AND P6, PT, R43, RZ, PT ;  /* 0x000000ff2b00720c */ /* 0x000fe20003fc6270 */
[----:B------:R-:W-:Y:S01]  /*47e0*/  IMAD.HI.U32 R4, R38, R29, RZ ;  /* 0x0000001d26047227 */ /* 0x000fe200078e00ff */
[----:B------:R-:W-:Y:S01]  /*47f0*/  ISETP.GE.AND P1, PT, R46, RZ, PT ;  /* 0x000000ff2e00720c */ /* 0x000fe20003f26270 */
[----:B------:R-:W4:Y:S01]  /*4800*/  LDL.LU R43, [R1+0x268] ;  /* 0x00026800012b7983 */ /* 0x000f220000300800 */
[----:B------:R-:W-:Y:S01]  /*4810*/  IABS R28, R46 ;  /* 0x0000002e001c7213 */ /* 0x000fe20000000000 */
[----:B------:R-:W-:Y:S01]  /*4820*/  IMAD.HI.U32 R0, R38, R30, RZ ;  /* 0x0000001e26007227 */ /* 0x000fe200078e00ff */
[----:B------:R-:W-:Y:S01]  /*4830*/  ISETP.GT.U32.AND P5, PT, R37, R27, PT ;  /* 0x0000001b2500720c */ /* 0x000fe20003fa4070 */
[----:B------:R-:W4:Y:S02]  /*4840*/  LDL.LU R46, [R1+0x26c] ;  /* 0x00026c00012e7983 */ /* 0x000f240000300800 */
[----:B------:R-:W-:-:S02]  /*4850*/  IMAD.MOV R4, RZ, RZ, -R4 ;  /* 0x000000ffff047224 */ /* 0x000fc400078e0a04 */
[----:B------:R-:W-:Y:S02]  /*4860*/  IMAD.MOV R0, RZ, RZ, -R0 ;  /* 0x000000ffff007224 */ /* 0x000fe400078e0a00 */
[----:B------:R-:W-:Y:S02]  /*4870*/  IMAD R29, R37, R4, R29 ;  /* 0x00000004251d7224 */ /* 0x000fe400078e021d */
[----:B------:R-:W-:-:S04]  /*4880*/  IMAD.HI.U32 R5, R38, R28, RZ ;  /* 0x0000001c26057227 */ /* 0x000fc800078e00ff */
[----:B------:R-:W-:Y:S01]  /*4890*/  @!P0 IMAD.IADD R25, R25, 0x1, -R37 ;  /* 0x0000000119198824 */ /* 0x000fe200078e0a25 */
[----:B------:R-:W-:Y:S01]  /*48a0*/  ISETP.GE.AND P0, PT, R47, RZ, PT ;  /* 0x000000ff2f00720c */ /* 0x000fe20003f06270 */
[C---:B------:R-:W-:Y:S01]  /*48b0*/  IMAD R30, R37.reuse, R0, R30 ;  /* 0x00000000251e7224 */ /* 0x040fe200078e021e */
[----:B------:R-:W4:Y:S01]  /*48c0*/  LDL.LU R47, [R1+0x280] ;  /* 0x00028000012f7983 */ /* 0x000f220000300800 */
[----:B------:R-:W-:Y:S01]  /*48d0*/  @!P4 IMAD.MOV R26, RZ, RZ, -R26 ;  /* 0x000000ffff1ac224 */ /* 0x000fe200078e0a1a */
[----:B------:R-:W-:Y:S01]  /*48e0*/  ISETP.GT.U32.AND P4, PT, R37, R29, PT ;  /* 0x0000001d2500720c */ /* 0x000fe20003f84070 */
[----:B------:R-:W-:Y:S02]  /*48f0*/  IMAD.MOV R5, RZ, RZ, -R5 ;  /* 0x000000ffff057224 */ /* 0x000fe400078e0a05 */
[----:B------:R-:W-:Y:S01]  /*4900*/  @!P5 IMAD.IADD R27, R27, 0x1, -R37 ;  /* 0x000000011b1bd824 */ /* 0x000fe200078e0a25 */
[C---:B------:R-:W-:Y:S01]  /*4910*/  ISETP.GT.U32.AND P5, PT, R37.reuse, R30, PT ;  /* 0x0000001e2500720c */ /* 0x040fe20003fa4070 */
[----:B------:R-:W-:-:S08]  /*4920*/  IMAD R28, R37, R5, R28 ;  /* 0x00000005251c7224 */ /* 0x000fd000078e021c */
[----:B------:R-:W-:-:S04]  /*4930*/  @!P4 IMAD.IADD R29, R29, 0x1, -R37 ;  /* 0x000000011d1dc824 */ /* 0x000fc800078e0a25 */
[----:B------:R-:W-:Y:S01]  /*4940*/  @!P5 IMAD.IADD R30, R30, 0x1, -R37 ;  /* 0x000000011e1ed824 */ /* 0x000fe200078e0a25 */
[----:B------:R-:W-:Y:S01]  /*4950*/  ISETP.GT.U32.AND P5, PT, R37, R29, PT ;  /* 0x0000001d2500720c */ /* 0x000fe20003fa4070 */
[----:B------:R-:W-:-:S03]  /*4960*/  @!P3 IMAD.MOV R27, RZ, RZ, -R27 ;  /* 0x000000ffff1bb224 */ /* 0x000fc600078e0a1b */
[----:B------:R-:W-:-:S09]  /*4970*/  ISETP.GT.U32.AND P3, PT, R37, R30, PT ;  /* 0x0000001e2500720c */ /* 0x000fd20003f64070 */
[----:B------:R-:W-:-:S04]  /*4980*/  @!P5 IMAD.IADD R29, R29, 0x1, -R37 ;  /* 0x000000011d1dd824 */ /* 0x000fc800078e0a25 */
[----:B------:R-:W-:Y:S01]  /*4990*/  @!P3 IMAD.IADD R30, R30, 0x1, -R37 ;  /* 0x000000011e1eb824 */ /* 0x000fe200078e0a25 */
[----:B--2---:R-:W-:-:S05]  /*49a0*/  IABS R5, R44 ;  /* 0x0000002c00057213 */ /* 0x004fca0000000000 */
[----:B------:R-:W-:-:S04]  /*49b0*/  IMAD.HI.U32 R4, R38, R5, RZ ;  /* 0x0000000526047227 */ /* 0x000fc800078e00ff */
[----:B------:R-:W-:Y:S01]  /*49c0*/  IMAD.MOV R4, RZ, RZ, -R4 ;  /* 0x000000ffff047224 */ /* 0x000fe200078e0a04 */
[----:B---3--:R-:W-:-:S03]  /*49d0*/  IABS R7, R48 ;  /* 0x0000003000077213 */ /* 0x008fc60000000000 */
[----:B------:R-:W-:Y:S02]  /*49e0*/  IMAD R5, R37, R4, R5 ;  /* 0x0000000425057224 */ /* 0x000fe400078e0205 */
[----:B------:R-:W-:-:S04]  /*49f0*/  IMAD.HI.U32 R4, R38, R7, RZ ;  /* 0x0000000726047227 */ /* 0x000fc800078e00ff */
[----:B------:R-:W-:-:S04]  /*4a00*/  IMAD.MOV R4, RZ, RZ, -R4 ;  /* 0x000000ffff047224 */ /* 0x000fc800078e0a04 */
[----:B------:R-:W-:-:S05]  /*4a10*/  IMAD R7, R37, R4, R7 ;  /* 0x0000000425077224 */ /* 0x000fca00078e0207 */
[----:B------:R-:W-:Y:S02]  /*4a20*/  ISETP.GT.U32.AND P5, PT, R37, R7, PT ;  /* 0x000000072500720c */ /* 0x000fe40003fa4070 */
[----:B------:R-:W-:Y:S02]  /*4a30*/  ISETP.GE.AND P3, PT, R44, RZ, PT ;  /* 0x000000ff2c00720c */ /* 0x000fe40003f66270 */
[----:B------:R-:W2:Y:S09]  /*4a40*/  LDL.LU R44, [R1+0x284] ;  /* 0x00028400012c7983 */ /* 0x000eb20000300800 */
[----:B------:R-:W-:Y:S01]  /*4a50*/  @!P5 IMAD.IADD R7, R7, 0x1, -R37 ;  /* 0x000000010707d824 */ /* 0x000fe200078e0a25 */
[----:B------:R-:W-:Y:S01]  /*4a60*/  ISETP.GE.AND P5, PT, R48, RZ, PT ;  /* 0x000000ff3000720c */ /* 0x000fe20003fa6270 */
[----:B------:R-:W-:-:S02]  /*4a70*/  IMAD.MOV.U32 R48, RZ, RZ, R49 ;  /* 0x000000ffff307224 */ /* 0x000fc400078e0031 */
[----:B------:R-:W3:Y:S01]  /*4a80*/  LDL.LU R49, [R1+0x288] ;  /* 0x0002880001317983 */ /* 0x000ee20000300800 */
[----:B------:R-:W-:Y:S01]  /*4a90*/  @!P6 IMAD.MOV R25, RZ, RZ, -R25 ;  /* 0x000000ffff19e224 */ /* 0x000fe200078e0a19 */
[----:B------:R-:W-:Y:S02]  /*4aa0*/  ISETP.GT.U32.AND P6, PT, R37, R28, PT ;  /* 0x0000001c2500720c */ /* 0x000fe40003fc4070 */
[----:B------:R-:W-:-:S05]  /*4ab0*/  IABS R34, R45 ;  /* 0x0000002d00227213 */ /* 0x000fca0000000000 */
[----:B------:R-:W-:-:S06]  /*4ac0*/  IMAD.HI.U32 R0, R38, R34, RZ ;  /* 0x0000002226007227 */ /* 0x000fcc00078e00ff */
[----:B------:R-:W-:Y:S01]  /*4ad0*/  @!P6 IMAD.IADD R28, R28, 0x1, -R37 ;  /* 0x000000011c1ce824 */ /* 0x000fe200078e0a25 */
[----:B------:R-:W-:Y:S01]  /*4ae0*/  ISETP.GT.U32.AND P6, PT, R37, R5, PT ;  /* 0x000000052500720c */ /* 0x000fe20003fc4070 */
[----:B------:R-:W-:-:S03]  /*4af0*/  IMAD.MOV R0, RZ, RZ, -R0 ;  /* 0x000000ffff007224 */ /* 0x000fc600078e0a00 */
[C---:B------:R-:W-:Y:S01]  /*4b00*/  ISETP.GT.U32.AND P4, PT, R37.reuse, R28, PT ;  /* 0x0000001c2500720c */ /* 0x040fe20003f84070 */
[----:B------:R-:W-:Y:S01]  /*4b10*/  IMAD R34, R37, R0, R34 ;  /* 0x0000000025227224 */ /* 0x000fe200078e0222 */
[----:B------:R-:W-:-:S07]  /*4b20*/  IABS R0, R42 ;  /* 0x0000002a00007213 */ /* 0x000fce0000000000 */
[----:B------:R-:W-:Y:S02]  /*4b30*/  @!P6 IMAD.IADD R5, R5, 0x1, -R37 ;  /* 0x000000010505e824 */ /* 0x000fe400078e0a25 */
[----:B------:R-:W-:-:S03]  /*4b40*/  IMAD.HI.U32 R4, R38, R0, RZ ;  /* 0x0000000026047227 */ /* 0x000fc600078e00ff */
[C---:B------:R-:W-:Y:S01]  /*4b50*/  ISETP.GT.U32.AND P6, PT, R37.reuse, R5, PT ;  /* 0x000000052500720c */ /* 0x040fe20003fc4070 */
[----:B------:R-:W-:Y:S02]  /*4b60*/  IMAD.MOV R4, RZ, RZ, -R4 ;  /* 0x000000ffff047224 */ /* 0x000fe400078e0a04 */
[----:B------:R-:W-:Y:S01]  /*4b70*/  @!P4 IMAD.IADD R28, R28, 0x1, -R37 ;  /* 0x000000011c1cc824 */ /* 0x000fe200078e0a25 */
[C---:B------:R-:W-:Y:S01]  /*4b80*/  ISETP.GT.U32.AND P4, PT, R37.reuse, R34, PT ;  /* 0x000000222500720c */ /* 0x040fe20003f84070 */
[----:B------:R-:W-:Y:S01]  /*4b90*/  IMAD R0, R37, R4, R0 ;  /* 0x0000000425007224 */ /* 0x000fe200078e0200 */
[----:B----4-:R-:W-:-:S07]  /*4ba0*/  IABS R32, R46 ;  /* 0x0000002e00207213 */ /* 0x010fce0000000000 */
[----:B------:R-:W-:Y:S01]  /*4bb0*/  @!P6 IMAD.IADD R5, R5, 0x1, -R37 ;  /* 0x000000010505e824 */ /* 0x000fe200078e0a25 */
[----:B------:R-:W-:Y:S01]  /*4bc0*/  ISETP.GT.U32.AND P6, PT, R37, R0, PT ;  /* 0x000000002500720c */ /* 0x000fe20003fc4070 */
[----:B------:R-:W-:Y:S01]  /*4bd0*/  IMAD.HI.U32 R4, R38, R32, RZ ;  /* 0x0000002026047227 */ /* 0x000fe200078e00ff */
[----:B------:R-:W-:-:S03]  /*4be0*/  IABS R6, R47 ;  /* 0x0000002f00067213 */ /* 0x000fc60000000000 */
[----:B------:R-:W-:Y:S02]  /*4bf0*/  @!P4 IMAD.IADD R34, R34, 0x1, -R37 ;  /* 0x000000012222c824 */ /* 0x000fe400078e0a25 */
[----:B------:R-:W-:-:S04]  /*4c00*/  IMAD.MOV R4, RZ, RZ, -R4 ;  /* 0x000000ffff047224 */ /* 0x000fc800078e0a04 */
[C---:B------:R-:W-:Y:S02]  /*4c10*/  IMAD R32, R37.reuse, R4, R32 ;  /* 0x0000000425207224 */ /* 0x040fe400078e0220 */
[----:B------:R-:W-:Y:S01]  /*4c20*/  @!P6 IMAD.IADD R0, R0, 0x1, -R37 ;  /* 0x000000010000e824 */ /* 0x000fe200078e0a25 */
[----:B------:R-:W-:Y:S01]  /*4c30*/  ISETP.GT.U32.AND P6, PT, R37, R34, PT ;  /* 0x000000222500720c */ /* 0x000fe20003fc4070 */
[----:B------:R-:W-:-:S04]  /*4c40*/  IMAD.HI.U32 R4, R38, R6, RZ ;  /* 0x0000000626047227 */ /* 0x000fc800078e00ff */
[----:B------:R-:W-:Y:S01]  /*4c50*/  IMAD.MOV R4, RZ, RZ, -R4 ;  /* 0x000000ffff047224 */ /* 0x000fe200078e0a04 */
[----:B------:R-:W-:-:S03]  /*4c60*/  IABS R33, R43 ;  /* 0x0000002b00217213 */ /* 0x000fc60000000000 */
[----:B------:R-:W-:-:S04]  /*4c70*/  IMAD R6, R37, R4, R6 ;  /* 0x0000000425067224 */ /* 0x000fc800078e0206 */
[----:B------:R-:W-:Y:S01]  /*4c80*/  @!P6 IMAD.IADD R34, R34, 0x1, -R37 ;  /* 0x000000012222e824 */ /* 0x000fe200078e0a25 */
[----:B------:R-:W-:Y:S01]  /*4c90*/  ISETP.GT.U32.AND P6, PT, R37, R6, PT ;  /* 0x000000062500720c */ /* 0x000fe20003fc4070 */
[----:B------:R-:W-:Y:S01]  /*4ca0*/  IMAD.HI.U32 R31, R38, R33, RZ ;  /* 0x00000021261f7227 */ /* 0x000fe200078e00ff */
[----:B------:R-:W-:Y:S02]  /*4cb0*/  ISETP.GE.AND P4, PT, R45, RZ, PT ;  /* 0x000000ff2d00720c */ /* 0x000fe40003f86270 */
[----:B------:R-:W4:Y:S01]  /*4cc0*/  LDL.LU R45, [R1+0x28c] ;  /* 0x00028c00012d7983 */ /* 0x000f220000300800 */
[----:B------:R-:W-:Y:S01]  /*4cd0*/  @!P0 IMAD.MOV R29, RZ, RZ, -R29 ;  /* 0x000000ffff1d8224 */ /* 0x000fe200078e0a1d */
[----:B------:R-:W-:Y:S01]  /*4ce0*/  ISETP.GT.U32.AND P0, PT, R37, R7, PT ;  /* 0x000000072500720c */ /* 0x000fe20003f04070 */
[----:B------:R-:W-:Y:S02]  /*4cf0*/  IMAD.MOV R31, RZ, RZ, -R31 ;  /* 0x000000ffff1f7224 */ /* 0x000fe400078e0a1f */
[----:B0-----:R-:W-:-:S02]  /*4d00*/  IMAD.MOV.U32 R3, RZ, RZ, R5 ;  /* 0x000000ffff037224 */ /* 0x001fc400078e0005 */
[C---:B------:R-:W-:Y:S02]  /*4d10*/  IMAD R33, R37.reuse, R31, R33 ;  /* 0x0000001f25217224 */ /* 0x040fe400078e0221 */
[----:B------:R-:W-:Y:S02]  /*4d20*/  @!P6 IMAD.IADD R6, R6, 0x1, -R37 ;  /* 0x000000010606e824 */ /* 0x000fe400078e0a25 */
[----:B------:R-:W-:Y:S01]  /*4d30*/  @!P2 IMAD.MOV R30, RZ, RZ, -R30 ;  /* 0x000000ffff1ea224 */ /* 0x000fe200078e0a1e */
[C---:B------:R-:W-:Y:S01]  /*4d40*/  ISETP.GT.U32.AND P2, PT, R37.reuse, R33, PT ;  /* 0x000000212500720c */ /* 0x040fe20003f44070 */
[----:B------:R-:W-:Y:S01]  /*4d50*/  @!P3 IMAD.MOV R3, RZ, RZ, -R3 ;  /* 0x000000ffff03b224 */ /* 0x000fe200078e0a03 */
[----:B------:R-:W-:Y:S01]  /*4d60*/  ISETP.GT.U32.AND P6, PT, R37, R6, PT ;  /* 0x000000062500720c */ /* 0x000fe20003fc4070 */
[----:B------:R-:W-:Y:S02]  /*4d70*/  @!P0 IMAD.IADD R7, R7, 0x1, -R37 ;  /* 0x0000000107078824 */ /* 0x000fe400078e0a25 */
[----:B------:R-:W-:Y:S01]  /*4d80*/  IMAD.MOV.U32 R8, RZ, RZ, R34 ;  /* 0x000000ffff087224 */ /* 0x000fe200078e0022 */
[----:B------:R0:W-:Y:S03]  /*4d90*/  STL [R1+0x34], R3 ;  /* 0x0000340301007387 */ /* 0x0001e60000100800 */
[----:B------:R-:W-:-:S02]  /*4da0*/  @!P4 IMAD.MOV R8, RZ, RZ, -R8 ;  /* 0x000000ffff08c224 */ /* 0x000fc400078e0a08 */
[----:B0-----:R-:W-:-:S04]  /*4db0*/  IMAD.MOV.U32 R3, RZ, RZ, R7 ;  /* 0x000000ffff037224 */ /* 0x001fc800078e0007 */
[----:B------:R-:W-:Y:S01]  /*4dc0*/  @!P5 IMAD.MOV R3, RZ, RZ, -R3 ;  /* 0x000000ffff03d224 */ /* 0x000fe200078e0a03 */
[----:B------:R-:W-:Y:S01]  /*4dd0*/  STL [R1+0x38], R8 ;  /* 0x0000380801007387 */ /* 0x000fe20000100800 */
[--C-:B------:R-:W-:Y:S01]  /*4de0*/  @!P2 IMAD.IADD R33, R33, 0x1, -R37.reuse ;  /* 0x000000012121a824 */ /* 0x100fe200078e0a25 */
[----:B------:R-:W-:Y:S01]  /*4df0*/  ISETP.GE.AND P2, PT, R46, RZ, PT ;  /* 0x000000ff2e00720c */ /* 0x000fe20003f46270 */
[----:B------:R-:W-:Y:S01]  /*4e00*/  @!P6 IMAD.IADD R6, R6, 0x1, -R37 ;  /* 0x000000010606e824 */ /* 0x000fe200078e0a25 */
[----:B------:R0:W-:Y:S01]  /*4e10*/  STL [R1+0x3c], R3 ;  /* 0x00003c0301007387 */ /* 0x0001e20000100800 */
[----:B------:R-:W-:-:S03]  /*4e20*/  ISETP.GE.AND P5, PT, R47, RZ, PT ;  /* 0x000000ff2f00720c */ /* 0x000fc60003fa6270 */
[----:B------:R-:W4:Y:S04]  /*4e30*/  LDL.LU R46, [R1+0x298] ;  /* 0x00029800012e7983 */ /* 0x000f280000300800 */
[----:B------:R-:W4:Y:S01]  /*4e40*/  LDL.LU R47, [R1+0x29c] ;  /* 0x00029c00012f7983 */ /* 0x000f220000300800 */
[----:B---3--:R-:W-:Y:S02]  /*4e50*/  IABS R31, R49 ;  /* 0x00000031001f7213 */ /* 0x008fe40000000000 */
[----:B------:R-:W-:Y:S02]  /*4e60*/  ISETP.GE.AND P6, PT, R49, RZ, PT ;  /* 0x000000ff3100720c */ /* 0x000fe40003fc6270 */
[----:B------:R-:W3:Y:S01]  /*4e70*/  LDL.LU R49, [R1+0x294] ;  /* 0x0002940001317983 */ /* 0x000ee20000300800 */
[----:B------:R-:W-:-:S02]  /*4e80*/  ISETP.GT.U32.AND P3, PT, R37, R32, PT ;  /* 0x000000202500720c */ /* 0x000fc40003f64070 */
[----:B--2---:R-:W-:-:S05]  /*4e90*/  IABS R5, R44 ;  /* 0x0000002c00057213 */ /* 0x004fca0000000000 */
[----:B------:R-:W-:-:S06]  /*4ea0*/  IMAD.HI.U32 R4, R38, R5, RZ ;  /* 0x0000000526047227 */ /* 0x000fcc00078e00ff */
[----:B------:R-:W-:Y:S01]  /*4eb0*/  @!P3 IMAD.IADD R32, R32, 0x1, -R37 ;  /* 0x000000012020b824 */ /* 0x000fe200078e0a25 */
[C---:B------:R-:W-:Y:S01]  /*4ec0*/  ISETP.GT.U32.AND P3, PT, R37.reuse, R33, PT ;  /* 0x000000212500720c */ /* 0x040fe20003f64070 */
[----:B------:R-:W-:Y:S02]  /*4ed0*/  IMAD.MOV R4, RZ, RZ, -R4 ;  /* 0x000000ffff047224 */ /* 0x000fe400078e0a04 */
[----:B------:R-:W-:Y:S01]  /*4ee0*/  @!P1 IMAD.MOV R28, RZ, RZ, -R28 ;  /* 0x000000ffff1c9224 */ /* 0x000fe200078e0a1c */
[C---:B------:R-:W-:Y:S01]  /*4ef0*/  ISETP.GT.U32.AND P1, PT, R37.reuse, R0, PT ;  /* 0x000000002500720c */ /* 0x040fe20003f24070 */
[----:B------:R-:W-:Y:S01]  /*4f00*/  IMAD R5, R37, R4, R5 ;  /* 0x0000000425057224 */ /* 0x000fe200078e0205 */
[----:B------:R-:W-:-:S07]  /*4f10*/  ISETP.GE.AND P0, PT, R42, RZ, PT ;  /* 0x000000ff2a00720c */ /* 0x000fce0003f06270 */
[--C-:B------:R-:W-:Y:S01]  /*4f20*/  @!P3 IMAD.IADD R33, R33, 0x1, -R37.reuse ;  /* 0x000000012121b824 */ /* 0x100fe200078e0a25 */
[C---:B------:R-:W-:Y:S02]  /*4f30*/  ISETP.GT.U32.AND P3, PT, R37.reuse, R5, PT ;  /* 0x000000052500720c */ /* 0x040fe40003f64070 */
[----:B------:R-:W-:Y:S01]  /*4f40*/  ISETP.GT.U32.AND P4, PT, R37, R32, PT ;  /* 0x000000202500720c */ /* 0x000fe20003f84070 */
[----:B------:R-:W-:Y:S01]  /*4f50*/  @!P1 IMAD.IADD R0, R0, 0x1, -R37 ;  /* 0x0000000100009824 */ /* 0x000fe200078e0a25 */
[----:B------:R-:W-:-:S03]  /*4f60*/  ISETP.GE.AND P1, PT, R43, RZ, PT ;  /* 0x000000ff2b00720c */ /* 0x000fc60003f26270 */
[----:B0-----:R-:W-:-:S06]  /*4f70*/  IMAD.MOV.U32 R3, RZ, RZ, R0 ;  /* 0x000000ffff037224 */ /* 0x001fcc00078e0000 */
[----:B------:R-:W-:Y:S02]  /*4f80*/  @!P3 IMAD.IADD R5, R5, 0x1, -R37 ;  /* 0x000000010505b824 */ /* 0x000fe400078e0a25 */
[----:B------:R-:W-:-:S03]  /*4f90*/  @!P0 IMAD.MOV R3, RZ, RZ, -R3 ;  /* 0x000000ffff038224 */ /* 0x000fc600078e0a03 */
[----:B------:R-:W-:Y:S01]  /*4fa0*/  ISETP.GT.U32.AND P0, PT, R37, R5, PT ;  /* 0x000000052500720c */ /* 0x000fe20003f04070 */
[----:B------:R-:W-:Y:S01]  /*4fb0*/  @!P4 IMAD.IADD R32, R32, 0x1, -R37 ;  /* 0x000000012020c824 */ /* 0x000fe200078e0a25 */
[----:B------:R0:W-:Y:S01]  /*4fc0*/  STL [R1+0x40], R3 ;  /* 0x0000400301007387 */ /* 0x0001e20000100800 */
[----:B------:R-:W-:Y:S01]  /*4fd0*/  IMAD.HI.U32 R35, R38, R31, RZ ;  /* 0x0000001f26237227 */ /* 0x000fe200078e00ff */
[----:B------:R-:W-:-:S03]  /*4fe0*/  ISETP.GE.AND P4, PT, R44, RZ, PT ;  /* 0x000000ff2c00720c */ /* 0x000fc60003f86270 */
[----:B------:R-:W-:Y:S02]  /*4ff0*/  IMAD.MOV.U32 R9, RZ, RZ, R33 ;  /* 0x000000ffff097224 */ /* 0x000fe400078e0021 */
[----:B------:R-:W-:Y:S02]  /*5000*/  IMAD.MOV.U32 R8, RZ, RZ, R32 ;  /* 0x000000ffff087224 */ /* 0x000fe400078e0020 */
[----:B0-----:R-:W-:Y:S02]  /*5010*/  IMAD.MOV.U32 R3, RZ, RZ, R6 ;  /* 0x000000ffff037224 */ /* 0x001fe400078e0006 */
[----:B------:R-:W-:Y:S02]  /*5020*/  IMAD.MOV R35, RZ, RZ, -R35 ;  /* 0x000000ffff237224 */ /* 0x000fe400078e0a23 */
[----:B------:R-:W-:Y:S02]  /*5030*/  @!P1 IMAD.MOV R9, RZ, RZ, -R9 ;  /* 0x000000ffff099224 */ /* 0x000fe400078e0a09 */
[----:B------:R-:W-:Y:S01]  /*5040*/  @!P2 IMAD.MOV R8, RZ, RZ, -R8 ;  /* 0x000000ffff08a224 */ /* 0x000fe200078e0a08 */
[----:B----4-:R-:W-:-:S05]  /*5050*/  IABS R7, R45 ;  /* 0x0000002d00077213 */ /* 0x010fca0000000000 */
[----:B------:R-:W-:Y:S01]  /*5060*/  IMAD.HI.U32 R34, R38, R7, RZ ;  /* 0x0000000726227227 */ /* 0x000fe200078e00ff */
[----:B------:R-:W-:-:S03]  /*5070*/  IABS R4, R48 ;  /* 0x0000003000047213 */ /* 0x000fc60000000000 */
[----:B------:R-:W-:Y:S02]  /*5080*/  IMAD.MOV R34, RZ, RZ, -R34 ;  /* 0x000000ffff227224 */ /* 0x000fe400078e0a22 */
[----:B------:R-:W-:Y:S01]  /*5090*/  @!P5 IMAD.MOV R3, RZ, RZ, -R3 ;  /* 0x000000ffff03d224 */ /* 0x000fe200078e0a03 */
[----:B------:R-:W-:Y:S01]  /*50a0*/  STL [R1+0x44], R9 ;  /* 0x0000440901007387 */ /* 0x000fe20000100800 */
[----:B------:R-:W-:Y:S02]  /*50b0*/  IMAD R31, R37, R35, R31 ;  /* 0x00000023251f7224 */ /* 0x000fe400078e021f */
[----:B------:R-:W-:Y:S01]  /*50c0*/  @!P0 IMAD.IADD R5, R5, 0x1, -R37 ;  /* 0x0000000105058824 */ /* 0x000fe200078e0a25 */
[----:B------:R-:W-:Y:S01]  /*50d0*/  STL [R1+0x48], R8 ;  /* 0x0000480801007387 */ /* 0x000fe20000100800 */
[C---:B------:R-:W-:Y:S01]  /*50e0*/  IMAD R7, R37.reuse, R34, R7 ;  /* 0x0000002225077224 */ /* 0x040fe200078e0207 */
[C---:B------:R-:W-:Y:S02]  /*50f0*/  ISETP.GT.U32.AND P3, PT, R37.reuse, R31, PT ;  /* 0x0000001f2500720c */ /* 0x040fe40003f64070 */
[----:B------:R0:W-:Y:S01]  /*5100*/  STL [R1+0x4c], R3 ;  /* 0x00004c0301007387 */ /* 0x0001e20000100800 */
[----:B------:R-:W-:Y:S01]  /*5110*/  IMAD.HI.U32 R0, R38, R4, RZ ;  /* 0x0000000426007227 */ /* 0x000fe200078e00ff */
[----:B------:R-:W-:-:S03]  /*5120*/  ISETP.GT.U32.AND P1, PT, R37, R7, PT ;  /* 0x000000072500720c */ /* 0x000fc60003f24070 */
[----:B------:R-:W-:Y:S02]  /*5130*/  IMAD.MOV R0, RZ, RZ, -R0 ;  /* 0x000000ffff007224 */ /* 0x000fe400078e0a00 */
[----:B0-----:R-:W-:-:S04]  /*5140*/  IMAD.MOV.U32 R3, RZ, RZ, R5 ;  /* 0x000000ffff037224 */ /* 0x001fc800078e0005 */
[----:B------:R-:W-:Y:S01]  /*5150*/  @!P4 IMAD.MOV R3, RZ, RZ, -R3 ;  /* 0x000000ffff03c224 */ /* 0x000fe200078e0a03 */
[----:B------:R-:W-:Y:S01]  /*5160*/  ISETP.GE.AND P5, PT, R48, RZ, PT ;  /* 0x000000ff3000720c */ /* 0x000fe20003fa6270 */
[----:B------:R-:W-:Y:S02]  /*5170*/  IMAD R4, R37, R0, R4 ;  /* 0x0000000025047224 */ /* 0x000fe400078e0204 */
[----:B------:R-:W-:Y:S01]  /*5180*/  IMAD.MOV.U32 R48, RZ, RZ, R50 ;  /* 0x000000ffff307224 */ /* 0x000fe200078e0032 */
[----:B------:R0:W-:Y:S04]  /*5190*/  STL [R1+0x50], R3 ;  /* 0x0000500301007387 */ /* 0x0001e80000100800 */
[----:B------:R-:W2:Y:S01]  /*51a0*/  LDL.LU R50, [R1+0x2a8] ;  /* 0x0002a80001327983 */ /* 0x000ea20000300800 */
[----:B------:R-:W-:-:S02]  /*51b0*/  @!P3 IMAD.IADD R31, R31, 0x1, -R37 ;  /* 0x000000011f1fb824 */ /* 0x000fc400078e0a25 */
[----:B------:R-:W-:-:S03]  /*51c0*/  @!P1 IMAD.IADD R7, R7, 0x1, -R37 ;  /* 0x0000000107079824 */ /* 0x000fc600078e0a25 */
[C---:B------:R-:W-:Y:S02]  /*51d0*/  ISETP.GT.U32.AND P3, PT, R37.reuse, R31, PT ;  /* 0x0000001f2500720c */ /* 0x040fe40003f64070 */
[----:B------:R-:W-:Y:S02]  /*51e0*/  ISETP.GT.U32.AND P1, PT, R37, R7, PT ;  /* 0x000000072500720c */ /* 0x000fe40003f24070 */
[----:B------:R-:W-:Y:S02]  /*51f0*/  ISETP.GE.AND P2, PT, R45, RZ, PT ;  /* 0x000000ff2d00720c */ /* 0x000fe40003f46270 */
[----:B------:R-:W-:-:S07]  /*5200*/  ISETP.GT.U32.AND P0, PT, R37, R4, PT ;  /* 0x000000042500720c */ /* 0x000fce0003f04070 */
[--C-:B------:R-:W-:Y:S02]  /*5210*/  @!P3 IMAD.IADD R31, R31, 0x1, -R37.reuse ;  /* 0x000000011f1fb824 */ /* 0x100fe400078e0a25 */
[----:B------:R-:W-:Y:S02]  /*5220*/  @!P1 IMAD.IADD R7, R7, 0x1, -R37 ;  /* 0x0000000107079824 */ /* 0x000fe400078e0a25 */
[----:B------:R-:W-:Y:S02]  /*5230*/  IMAD.MOV.U32 R8, RZ, RZ, R31 ;  /* 0x000000ffff087224 */ /* 0x000fe400078e001f */
[----:B0-----:R-:W-:Y:S02]  /*5240*/  IMAD.MOV.U32 R3, RZ, RZ, R7 ;  /* 0x000000ffff037224 */ /* 0x001fe400078e0007 */
[----:B------:R-:W-:Y:S02]  /*5250*/  @!P6 IMAD.MOV R8, RZ, RZ, -R8 ;  /* 0x000000ffff08e224 */ /* 0x000fe400078e0a08 */
[----:B------:R-:W-:-:S02]  /*5260*/  @!P2 IMAD.MOV R3, RZ, RZ, -R3 ;  /* 0x000000ffff03a224 */ /* 0x000fc400078e0a03 */
[----:B------:R-:W-:-:S05]  /*5270*/  @!P0 IMAD.IADD R4, R4, 0x1, -R37 ;  /* 0x0000000104048824 */ /* 0x000fca00078e0a25 */
[----:B------:R-:W-:-:S13]  /*5280*/  ISETP.GT.U32.AND P0, PT, R37, R4, PT ;  /* 0x000000042500720c */ /* 0x000fda0003f04070 */
[----:B------:R-:W-:Y:S01]  /*5290*/  @!P0 IMAD.IADD R4, R4, 0x1, -R37 ;  /* 0x0000000104048824 */ /* 0x000fe200078e0a25 */
[----:B---3--:R-:W-:Y:S02]  /*52a0*/  IABS R0, R49 ;  /* 0x0000003100007213 */ /* 0x008fe40000000000 */
[----:B------:R-:W-:Y:S02]  /*52b0*/  ISETP.GE.AND P4, PT, R49, RZ, PT ;  /* 0x000000ff3100720c */ /* 0x000fe40003f86270 */
[----:B------:R-:W3:Y:S04]  /*52c0*/  LDL.LU R49, [R1+0x2a4] ;  /* 0x0002a40001317983 */ /* 0x000ee80000300800 */
[----:B------:R-:W-:Y:S01]  /*52d0*/  STL [R1+0x54], R8 ;  /* 0x0000540801007387 */ /* 0x000fe20000100800 */
[----:B------:R-:W-:-:S03]  /*52e0*/  IMAD.HI.U32 R5, R38, R0, RZ ;  /* 0x0000000026057227 */ /* 0x000fc600078e00ff */
[----:B------:R0:W-:Y:S04]  /*52f0*/  STL [R1+0x58], R3 ;  /* 0x0000580301007387 */ /* 0x0001e80000100800 */
[----:B------:R-:W4:Y:S01]  /*5300*/  LDL.LU R17, [R1+0x304] ;  /* 0x0003040001117983 */ /* 0x000f220000300800 */
[----:B------:R-:W-:-:S03]  /*5310*/  IMAD.MOV R5, RZ, RZ, -R5 ;  /* 0x000000ffff057224 */ /* 0x000fc600078e0a05 */
[----:B------:R-:W4:Y:S01]  /*5320*/  LDL.LU R18, [R1+0x308] ;  /* 0x0003080001127983 */ /* 0x000f220000300800 */
[C---:B------:R-:W-:Y:S02]  /*5330*/  IMAD R0, R37.reuse, R5, R0 ;  /* 0x0000000525007224 */ /* 0x040fe400078e0200 */
[----:B0-----:R-:W-:Y:S01]  /*5340*/  IMAD.MOV.U32 R3, RZ, RZ, R4 ;  /* 0x000000ffff037224 */ /* 0x001fe200078e0004 */
[----:B------:R-:W4:Y:S02]  /*5350*/  LDL.LU R19, [R1+0x30c] ;  /* 0x00030c0001137983 */ /* 0x000f240000300800 */
[----:B------:R-:W-:Y:S01]  /*5360*/  ISETP.GT.U32.AND P1, PT, R37, R0, PT ;  /* 0x000000002500720c */ /* 0x000fe20003f24070 */
[----:B------:R-:W-:-:S05]  /*5370*/  @!P5 IMAD.MOV R3, RZ, RZ, -R3 ;  /* 0x000000ffff03d224 */ /* 0x000fca00078e0a03 */
[----:B------:R0:W-:Y:S04]  /*5380*/  STL [R1+0x5c], R3 ;  /* 0x00005c0301007387 */ /* 0x0001e80000100800 */
[----:B------:R-:W4:Y:S03]  /*5390*/  LDL.LU R15, [R1+0x310] ;  /* 0x00031000010f7983 */ /* 0x000f260000300800 */
[----:B------:R-:W-:Y:S01]  /*53a0*/  @!P1 IMAD.IADD R0, R0, 0x1, -R37 ;  /* 0x0000000100009824 */ /* 0x000fe200078e0a25 */
[----:B------:R-:W4:Y:S04]  /*53b0*/  LDL.LU R14, [R1+0x314] ;  /* 0x00031400010e7983 */ /* 0x000f280000300800 */
[----:B------:R-:W-:Y:S01]  /*53c0*/  ISETP.GT.U32.AND P1, PT, R37, R0, PT ;  /* 0x000000002500720c */ /* 0x000fe20003f24070 */
[----:B------:R-:W4:-:S12]  /*53d0*/  LDL.LU R13, [R1+0x318] ;  /* 0x00031800010d7983 */ /* 0x000f180000300800 */
[----:B------:R-:W-:-:S04]  /*53e0*/  @!P1 IMAD.IADD R0, R0, 0x1, -R37 ;  /* 0x0000000100009824 */ /* 0x000fc800078e0a25 */
[----:B0-----:R-:W-:-:S04]  /*53f0*/  IMAD.MOV.U32 R3, RZ, RZ, R0 ;  /* 0x000000ffff037224 */ /* 0x001fc800078e0000 */
[----:B------:R-:W-:-:S05]  /*5400*/  @!P4 IMAD.MOV R3, RZ, RZ, -R3 ;  /* 0x000000ffff03c224 */ /* 0x000fca00078e0a03 */
[----:B------:R0:W-:Y:S04]  /*5410*/  STL [R1+0x60], R3 ;  /* 0x0000600301007387 */ /* 0x0001e80000100800 */
[----:B------:R-:W4:Y:S04]  /*5420*/  LDL.LU R10, [R1+0x31c] ;  /* 0x00031c00010a7983 */ /* 0x000f280000300800 */
[----:B------:R-:W4:Y:S04]  /*5430*/  LDL.LU R8, [R1+0x320] ;  /* 0x0003200001087983 */ /* 0x000f280000300800 */
[----:B------:R-:W4:Y:S01]  /*5440*/  LDL.LU R11, [R1+0x324] ;  /* 0x00032400010b7983 */ /* 0x000f220000300800 */
[----:B------:R-:W-:-:S02]  /*5450*/  IABS R32, R46 ;  /* 0x0000002e00207213 */ /* 0x000fc40000000000 */
[----:B------:R-:W-:Y:S01]  /*5460*/  IABS R41, R47 ;  /* 0x0000002f00297213 */ /* 0x000fe20000000000 */
[----:B------:R-:W-:Y:S01]  /*5470*/  IMAD.MOV.U32 R44, RZ, RZ, R51 ;  /* 0x000000ffff2c7224 */ /* 0x000fe200078e0033 */
[----:B------:R-:W-:Y:S01]  /*5480*/  ISETP.GE.AND P3, PT, R46, RZ, PT ;  /* 0x000000ff2e00720c */ /* 0x000fe20003f66270 */
[C---:B------:R-:W-:Y:S01]  /*5490*/  IMAD.HI.U32 R6, R38.reuse, R32, RZ ;  /* 0x0000002026067227 */ /* 0x040fe200078e00ff */
[----:B------:R-:W-:Y:S01]  /*54a0*/  IABS R43, R48 ;  /* 0x00000030002b7213 */ /* 0x000fe20000000000 */
[----:B------:R-:W4:Y:S02]  /*54b0*/  LDL.LU R12, [R1+0x328] ;  /* 0x00032800010c7983 */ /* 0x000f240000300800 */
[----:B------:R-:W-:Y:S01]  /*54c0*/  IMAD.HI.U32 R5, R38, R41, RZ ;  /* 0x0000002926057227 */ /* 0x000fe200078e00ff */
[----:B------:R-:W-:Y:S01]  /*54d0*/  ISETP.GE.AND P6, PT, R47, RZ, PT ;  /* 0x000000ff2f00720c */ /* 0x000fe20003fc6270 */
[----:B------:R-:W4:Y:S02]  /*54e0*/  LDL.LU R9, [R1+0x32c] ;  /* 0x00032c0001097983 */ /* 0x000f240000300800 */
[----:B------:R-:W-:-:S02]  /*54f0*/  IMAD.MOV R6, RZ, RZ, -R6 ;  /* 0x000000ffff067224 */ /* 0x000fc400078e0a06 */
[----:B------:R-:W-:Y:S02]  /*5500*/  IMAD.MOV R5, RZ, RZ, -R5 ;  /* 0x000000ffff057224 */ /* 0x000fe400078e0a05 */
[----:B------:R-:W-:Y:S01]  /*5510*/  IMAD.HI.U32 R7, R38, R43, RZ ;  /* 0x0000002b26077227 */ /* 0x000fe200078e00ff */
[----:B--2---:R-:W-:-:S03]  /*5520*/  IABS R46, R50 ;  /* 0x00000032002e7213 */ /* 0x004fc60000000000 */
[C---:B------:R-:W-:Y:S01]  /*5530*/  IMAD R32, R37.reuse, R6, R32 ;  /* 0x0000000625207224 */ /* 0x040fe200078e0220 */
[----:B------:R-:W-:Y:S01]  /*5540*/  IABS R47, R52 ;  /* 0x00000034002f7213 */ /* 0x000fe20000000000 */
[C---:B------:R-:W-:Y:S01]  /*5550*/  IMAD R41, R37.reuse, R5, R41 ;  /* 0x0000000525297224 */ /* 0x040fe200078e0229 */
[----:B------:R-:W-:Y:S01]  /*5560*/  ISETP.GE.AND P2, PT, R48, RZ, PT ;  /* 0x000000ff3000720c */ /* 0x000fe20003f46270 */
[----:B0-----:R-:W2:Y:S01]  /*5570*/  LDL R3, [R1+0x1164] ;  /* 0x0011640001037983 */ /* 0x001ea20000100800 */
[C---:B------:R-:W-:Y:S02]  /*5580*/  ISETP.GT.U32.AND P5, PT, R37.reuse, R32, PT ;  /* 0x000000202500720c */ /* 0x040fe40003fa4070 */
[----:B------:R-:W-:Y:S01]  /*5590*/  ISETP.GT.U32.AND P1, PT, R37, R41, PT ;  /* 0x000000292500720c */ /* 0x000fe20003f24070 */
[----:B------:R-:W-:Y:S01]  /*55a0*/  IMAD.HI.U32 R5, R38, R46, RZ ;  /* 0x0000002e26057227 */ /* 0x000fe200078e00ff */
[----:B------:R-:W2:Y:S09]  /*55b0*/  LDL R16, [R1+0x297c] ;  /* 0x00297c0001107983 */ /* 0x000eb20000100800 */
[----:B------:R-:W-:-:S02]  /*55c0*/  @!P5 IMAD.IADD R32, R32, 0x1, -R37 ;  /* 0x000000012020d824 */ /* 0x000fc400078e0a25 */
[----:B------:R-:W-:-:S03]  /*55d0*/  @!P1 IMAD.IADD R41, R41, 0x1, -R37 ;  /* 0x0000000129299824 */ /* 0x000fc600078e0a25 */
[C---:B------:R-:W-:Y:S02]  /*55e0*/  ISETP.GT.U32.AND P5, PT, R37.reuse, R32, PT ;  /* 0x000000202500720c */ /* 0x040fe40003fa4070 */
[C---:B------:R-:W-:Y:S01]  /*55f0*/  ISETP.GT.U32.AND P1, PT, R37.reuse, R41, PT ;  /* 0x000000292500720c */ /* 0x040fe20003f24070 */
[----:B------:R-:W-:Y:S02]  /*5600*/  IMAD.MOV R5, RZ, RZ, -R5 ;  /* 0x000000ffff057224 */ /* 0x000fe400078e0a05 */
[----:B------:R-:W-:Y:S02]  /*5610*/  IMAD.MOV R7, RZ, RZ, -R7 ;  /* 0x000000ffff077224 */ /* 0x000fe400078e0a07 */
[----:B------:R-:W-:-:S06]  /*5620*/  IMAD R46, R37, R5, R46 ;  /* 0x00000005252e7224 */ /* 0x000fcc00078e022e */
[--C-:B------:R-:W-:Y:S02]  /*5630*/  @!P5 IMAD.IADD R32, R32, 0x1, -R37.reuse ;  /* 0x000000012020d824 */ /* 0x100fe400078e0a25 */
[----:B------:R-:W-:Y:S01]  /*5640*/  @!P1 IMAD.IADD R41, R41, 0x1, -R37 ;  /* 0x0000000129299824 */ /* 0x000fe200078e0a25 */
[C---:B------:R-:W-:Y:S01]  /*5650*/  ISETP.GT.U32.AND P1, PT, R37.reuse, R46, PT ;  /* 0x0000002e2500720c */ /* 0x040fe20003f24070 */
[----:B------:R-:W-:-:S05]  /*5660*/  IMAD R43, R37, R7, R43 ;  /* 0x00000007252b7224 */ /* 0x000fca00078e022b */
[----:B------:R-:W-:-:S07]  /*5670*/  ISETP.GT.U32.AND P4, PT, R37, R43, PT ;  /* 0x0000002b2500720c */ /* 0x000fce0003f84070 */
[----:B------:R-:W-:-:S05]  /*5680*/  @!P1 IMAD.IADD R46, R46, 0x1, -R37 ;  /* 0x000000012e2e9824 */ /* 0x000fca00078e0a25 */
[----:B------:R-:W-:Y:S01]  /*5690*/  ISETP.GT.U32.AND P1, PT, R37, R46, PT ;  /* 0x0000002e2500720c */ /* 0x000fe20003f24070 */
[----:B------:R-:W-:Y:S02]  /*56a0*/  @!P4 IMAD.IADD R43, R43, 0x1, -R37 ;  /* 0x000000012b2bc824 */ /* 0x000fe400078e0a25 */
[----:B------:R-:W-:-:S03]  /*56b0*/  IMAD.HI.U32 R4, R38, R47, RZ ;  /* 0x0000002f26047227 */ /* 0x000fc600078e00ff */
[----:B------:R-:W-:Y:S01]  /*56c0*/  ISETP.GT.U32.AND P4, PT, R37, R43, PT ;  /* 0x0000002b2500720c */ /* 0x000fe20003f84070 */
[----:B------:R-:W-:-:S04]  /*56d0*/  IMAD.MOV R4, RZ, RZ, -R4 ;  /* 0x000000ffff047224 */ /* 0x000fc800078e0a04 */
[----:B------:R-:W-:Y:S02]  /*56e0*/  IMAD R47, R37, R4, R47 ;  /* 0x00000004252f7224 */ /* 0x000fe400078e022f */
[----:B------:R-:W-:-:S06]  /*56f0*/  @!P1 IMAD.IADD R46, R46, 0x1, -R37 ;  /* 0x000000012e2e9824 */ /* 0x000fcc00078e0a25 */
[----:B------:R-:W-:Y:S01]  /*5700*/  @!P4 IMAD.IADD R43, R43, 0x1, -R37 ;  /* 0x000000012b2bc824 */ /* 0x000fe200078e0a25 */
[----:B------:R-:W-:Y:S01]  /*5710*/  ISETP.GT.U32.AND P4, PT, R37, R47, PT ;  /* 0x0000002f2500720c */ /* 0x000fe20003f84070 */
[----:B------:R-:W-:-:S12]  /*5720*/  IMAD.MOV.U32 R48, RZ, RZ, R53 ;  /* 0x000000ffff307224 */ /* 0x000fd800078e0035 */
[----:B------:R-:W-:-:S05]  /*5730*/  @!P4 IMAD.IADD R47, R47, 0x1, -R37 ;  /* 0x000000012f2fc824 */ /* 0x000fca00078e0a25 */
[----:B------:R-:W-:Y:S02]  /*5740*/  ISETP.GT.U32.AND P4, PT, R37, R47, PT ;  /* 0x0000002f2500720c */ /* 0x000fe40003f84070 */
[----:B---3--:R-:W-:-:S05]  /*5750*/  IABS R45, R49 ;  /* 0x00000031002d7213 */ /* 0x008fca0000000000 */
[----:B------:R-:W-:-:S04]  /*5760*/  IMAD.HI.U32 R6, R38, R45, RZ ;  /* 0x0000002d26067227 */ /* 0x000fc800078e00ff */
[----:B------:R-:W-:-:S04]  /*5770*/  IMAD.MOV R6, RZ, RZ, -R6 ;  /* 0x000000ffff067224 */ /* 0x000fc800078e0a06 */
[----:B------:R-:W-:-:S05]  /*5780*/  IMAD R45, R37, R6, R45 ;  /* 0x00000006252d7224 */ /* 0x000fca00078e022d */
[----:B------:R-:W-:Y:S02]  /*5790*/  ISETP.GT.U32.AND P5, PT, R37, R45, PT ;  /* 0x0000002d2500720c */ /* 0x000fe40003fa4070 */
[----:B------:R-:W-:Y:S02]  /*57a0*/  ISETP.GE.AND P0, PT, R49, RZ, PT ;  /* 0x000000ff3100720c */ /* 0x000fe40003f06270 */
[----:B------:R-:W-:Y:S02]  /*57b0*/  IABS R49, R58 ;  /* 0x0000003a00317213 */ /* 0x000fe40000000000 */
[----:B----4-:R-:W-:-:S07]  /*57c0*/  IABS R51, R17 ;  /* 0x0000001100337213 */ /* 0x010fce0000000000 */
[----:B------:R-:W-:Y:S02]  /*57d0*/  @!P5 IMAD.IADD R45, R45, 0x1, -R37 ;  /* 0x000000012d2dd824 */ /* 0x000fe400078e0a25 */
[----:B------:R-:W-:-:S03]  /*57e0*/  IMAD.HI.U32 R6, R38, R49, RZ ;  /* 0x0000003126067227 */ /* 0x000fc600078e00ff */
[----:B------:R-:W-:Y:S01]  /*57f0*/  ISETP.GT.U32.AND P5, PT, R37, R45, PT ;  /* 0x0000002d2500720c */ /* 0x000fe20003fa4070 */
[----:B------:R-:W-:-:S04]  /*5800*/  IMAD.HI.U32 R5, R38, R51, RZ ;  /* 0x0000003326057227 */ /* 0x000fc800078e00ff */
[----:B------:R-:W-:Y:S02]  /*5810*/  IMAD.MOV R6, RZ, RZ, -R6 ;  /* 0x000000ffff067224 */ /* 0x000fe400078e0a06 */
[----:B------:R-:W-:Y:S02]  /*5820*/  IMAD.MOV R5, RZ, RZ, -R5 ;  /* 0x000000ffff057224 */ /* 0x000fe400078e0a05 */
[C---:B------:R-:W-:Y:S02]  /*5830*/  IMAD R49, R37.reuse, R6, R49 ;  /* 0x0000000625317224 */ /* 0x040fe400078e0231 */
[----:B------:R-:W-:Y:S02]  /*5840*/  IMAD R51, R37, R5, R51 ;  /* 0x0000000525337224 */ /* 0x000fe400078e0233 */
[----:B------:R-:W-:Y:S01]  /*5850*/  @!P5 IMAD.IADD R45, R45, 0x1, -R37 ;  /* 0x000000012d2dd824 */ /* 0x000fe200078e0a25 */
[C---:B------:R-:W-:Y:S02]  /*5860*/  ISETP.GT.U32.AND P5, PT, R37.reuse, R49, PT ;  /* 0x000000312500720c */ /* 0x040fe40003fa4070 */
[----:B------:R-:W-:-:S02]  /*5870*/  ISETP.GT.U32.AND P1, PT, R37, R51, PT ;  /* 0x000000332500720c */ /* 0x000fc40003f24070 */
[----:B------:R-:W-:Y:S02]  /*5880*/  IABS R36, R19 ;  /* 0x0000001300247213 */ /* 0x000fe40000000000 */
[----:B------:R-:W-:-:S07]  /*5890*/  IABS R35, R15 ;  /* 0x0000000f00237213 */ /* 0x000fce0000000000 */
[--C-:B------:R-:W-:Y:S02]  /*58a0*/  @!P5 IMAD.IADD R49, R49, 0x1, -R37.reuse ;  /* 0x000000013131d824 */ /* 0x100fe400078e0a25 */
[----:B------:R-:W-:Y:S02]  /*58b0*/  @!P1 IMAD.IADD R51, R51, 0x1, -R37 ;  /* 0x0000000133339824 */ /* 0x000fe400078e0a25 */
[C---:B------:R-:W-:Y:S01]  /*58c0*/  IMAD.HI.U32 R0, R38.reuse, R36, RZ ;  /* 0x0000002426007227 */ /* 0x040fe200078e00ff */
[C---:B------:R-:W-:Y:S02]  /*58d0*/  ISETP.GT.U32.AND P5, PT, R37.reuse, R49, PT ;  /* 0x000000312500720c */ /* 0x040fe40003fa4070 */
[----:B------:R-:W-:Y:S01]  /*58e0*/  ISETP.GT.U32.AND P1, PT, R37, R51, PT ;  /* 0x000000332500720c */ /* 0x000fe20003f24070 */
[----:B------:R-:W-:Y:S01]  /*58f0*/  IMAD.MOV R0, RZ, RZ, -R0 ;  /* 0x000000ffff007224 */ /* 0x000fe200078e0a00 */
[----:B------:R-:W-:Y:S01]  /*5900*/  IABS R53, R18 ;  /* 0x0000001200357213 */ /* 0x000fe20000000000 */
[----:B------:R-:W-:-:S04]  /*5910*/  IMAD.HI.U32 R5, R38, R35, RZ ;  /* 0x0000002326057227 */ /* 0x000fc800078e00ff */
[----:B------:R-:W-:Y:S02]  /*5920*/  IMAD R36, R37, R0, R36 ;  /* 0x0000000025247224 */ /* 0x000fe400078e0224 */
[----:B------:R-:W-:Y:S02]  /*5930*/  IMAD.MOV R5, RZ, RZ, -R5 ;  /* 0x000000ffff057224 */ /* 0x000fe400078e0a05 */
[----:B------:R-:W-:-:S04]  /*5940*/  IMAD.HI.U32 R4, R38, R53, RZ ;  /* 0x0000003526047227 */ /* 0x000fc800078e00ff */
[----:B------:R-:W-:Y:S02]  /*5950*/  IMAD R35, R37, R5, R35 ;  /* 0x0000000525237224 */ /* 0x000fe400078e0223 */
[--C-:B------:R-:W-:Y:S01]  /*5960*/  @!P5 IMAD.IADD R49, R49, 0x1, -R37.reuse ;  /* 0x000000013131d824 */ /* 0x100fe200078e0a25 */
[----:B------:R-:W-:Y:S01]  /*5970*/  ISETP.GT.U32.AND P5, PT, R37, R36, PT ;  /* 0x000000242500720c */ /* 0x000fe20003fa4070 */
[----:B------:R-:W-:Y:S02]  /*5980*/  IMAD.MOV R4, RZ, RZ, -R4 ;  /* 0x000000ffff047224 */ /* 0x000fe400078e0a04 */
[----:B------:R-:W-:Y:S01]  /*5990*/  @!P1 IMAD.IADD R51, R51, 0x1, -R37 ;  /* 0x0000000133339824 */ /* 0x000fe200078e0a25 */
[C---:B------:R-:W-:Y:S01]  /*59a0*/  ISETP.GT.U32.AND P1, PT, R37.reuse, R35, PT ;  /* 0x000000232500720c */ /* 0x040fe20003f24070 */
[----:B------:R-:W-:Y:S01]  /*59b0*/  IMAD R53, R37, R4, R53 ;  /* 0x0000000425357224 */ /* 0x000fe200078e0235 */
[----:B------:R-:W-:Y:S01]  /*59c0*/  IABS R34, R14 ;  /* 0x0000000e00227213 */ /* 0x000fe20000000000 */
[----:B------:R-:W-:-:S03]  /*59d0*/  @!P4 IMAD.IADD R47, R47, 0x1, -R37 ;  /* 0x000000012f2fc824 */ /* 0x000fc600078e0a25 */
[----:B------:R-:W-:Y:S01]  /*59e0*/  ISETP.GT.U32.AND P4, PT, R37, R53, PT ;  /* 0x000000352500720c */ /* 0x000fe20003f84070 */
[----:B------:R-:W-:Y:S01]  /*59f0*/  IMAD.HI.U32 R4, R38, R34, RZ ;  /* 0x0000002226047227 */ /* 0x000fe200078e00ff */
[----:B------:R-:W-:-:S03]  /*5a00*/  IABS R6, R10 ;  /* 0x0000000a00067213 */ /* 0x000fc60000000000 */
[--C-:B------:R-:W-:Y:S02]  /*5a10*/  @!P5 IMAD.IADD R36, R36, 0x1, -R37.reuse ;  /* 0x000000012424d824 */ /* 0x100fe400078e0a25 */
[----:B------:R-:W-:Y:S01]  /*5a20*/  IMAD.MOV R4, RZ, RZ, -R4 ;  /* 0x000000ffff047224 */ /* 0x000fe200078e0a04 */
[----:B------:R-:W-:Y:S01]  /*5a30*/  IABS R31, R2 ;  /* 0x00000002001f7213 */ /* 0x000fe20000000000 */
[----:B------:R0:W-:Y:S01]  /*5a40*/  STL [R1+0x29b8], R2 ;  /* 0x0029b80201007387 */ /* 0x0001e20000100800 */
[----:B------:R-:W-:Y:S01]  /*5a50*/  @!P1 IMAD.IADD R35, R35, 0x1, -R37 ;  /* 0x0000000123239824 */ /* 0x000fe200078e0a25 */
[----:B------:R-:W-:Y:S01]  /*5a60*/  IABS R5, R8 ;  /* 0x0000000800057213 */ /* 0x000fe20000000000 */
[C---:B------:R-:W-:Y:S01]  /*5a70*/  IMAD R34, R37.reuse, R4, R34 ;  /* 0x0000000425227224 */ /* 0x040fe200078e0222 */
[----:B------:R-:W-:Y:S01]  /*5a80*/  ISETP.GT.U32.AND P1, PT, R37, R36, PT ;  /* 0x000000242500720c */ /* 0x000fe20003f24070 */
[----:B------:R-:W-:-:S04]  /*5a90*/  IMAD.HI.U32 R39, R38, R6, RZ ;  /* 0x0000000626277227 */ /* 0x000fc800078e00ff */
[----:B0-----:R-:W-:Y:S02]  /*5aa0*/  IMAD.MOV.U32 R2, RZ, RZ, R32 ;  /* 0x000000ffff027224 */ /* 0x001fe400078e0020 */
[----:B------:R-:W-:Y:S02]  /*5ab0*/  @!P4 IMAD.IADD R53, R53, 0x1, -R37 ;  /* 0x000000013535c824 */ /* 0x000fe400078e0a25 */
[----:B------:R-:W-:Y:S01]  /*5ac0*/  @!P3 IMAD.MOV R2, RZ, RZ, -R2 ;  /* 0x000000ffff02b224 */ /* 0x000fe200078e0a02 */
[C---:B------:R-:W-:Y:S01]  /*5ad0*/  ISETP.GT.U32.AND P3, PT, R37.reuse, R35, PT ;  /* 0x000000232500720c */ /* 0x040fe20003f64070 */
[----:B------:R-:W-:Y:S01]  /*5ae0*/  IMAD.MOV R39, RZ, RZ, -R39 ;  /* 0x000000ffff277224 */ /* 0x000fe200078e0a27 */
[----:B------:R-:W-:Y:S01]  /*5af0*/  ISETP.GT.U32.AND P4, PT, R37, R34, PT ;  /* 0x000000222500720c */ /* 0x000fe20003f84070 */
[----:B------:R-:W-:-:S04]  /*5b00*/  IMAD.HI.U32 R42, R38, R5, RZ ;  /* 0x00000005262a7227 */ /* 0x000fc800078e00ff */
[C---:B------:R-:W-:Y:S02]  /*5b10*/  IMAD R6, R37.reuse, R39, R6 ;  /* 0x0000002725067224 */ /* 0x040fe400078e0206 */
[----:B------:R-:W-:Y:S02]  /*5b20*/  IMAD.MOV R42, RZ, RZ, -R42 ;  /* 0x000000ffff2a7224 */ /* 0x000fe400078e0a2a */
[----:B------:R-:W-:Y:S01]  /*5b30*/  @!P1 IMAD.IADD R36, R36, 0x1, -R37 ;  /* 0x0000000124249824 */ /* 0x000fe200078e0a25 */
[C---:B------:R-:W-:Y:S01]  /*5b40*/  ISETP.GT.U32.AND P1, PT, R37.reuse, R6, PT ;  /* 0x000000062500720c */ /* 0x040fe20003f24070 */
[----:B------:R-:W-:Y:S02]  /*5b50*/  IMAD R5, R37, R42, R5 ;  /* 0x0000002a25057224 */ /* 0x000fe400078e0205 */
[--C-:B------:R-:W-:Y:S01]  /*5b60*/  @!P3 IMAD.IADD R35, R35, 0x1, -R37.reuse ;  /* 0x000000012323b824 */ /* 0x100fe200078e0a25 */
[----:B------:R-:W-:Y:S01]  /*5b70*/  IABS R4, R11 ;  /* 0x0000000b00047213 */ /* 0x000fe20000000000 */
[----:B------:R-:W-:Y:S01]  /*5b80*/  @!P4 IMAD.IADD R34, R34, 0x1, -R37 ;  /* 0x000000012222c824 */ /* 0x000fe200078e0a25 */
[----:B------:R-:W-:-:S03]  /*5b90*/  ISETP.GT.U32.AND P3, PT, R37, R5, PT ;  /* 0x000000052500720c */ /* 0x000fc60003f64070 */
[----:B------:R-:W-:Y:S01]  /*5ba0*/  IMAD.HI.U32 R40, R38, R4, RZ ;  /* 0x0000000426287227 */ /* 0x000fe200078e00ff */
[----:B------:R-:W-:-:S03]  /*5bb0*/  ISETP.GT.U32.AND P4, PT, R37, R34, PT ;  /* 0x000000222500720c */ /* 0x000fc60003f84070 */
[----:B------:R-:W-:Y:S02]  /*5bc0*/  @!P1 IMAD.IADD R6, R6, 0x1, -R37 ;  /* 0x0000000106069824 */ /* 0x000fe400078e0a25 */
[----:B------:R-:W-:-:S04]  /*5bd0*/  IMAD.MOV R40, RZ, RZ, -R40 ;  /* 0x000000ffff287224 */ /* 0x000fc800078e0a28 */
[--C-:B------:R-:W-:Y:S01]  /*5be0*/  @!P3 IMAD.IADD R5, R5, 0x1, -R37.reuse ;  /* 0x000000010505b824 */ /* 0x100fe200078e0a25 */
[C---:B------:R-:W-:Y:S01]  /*5bf0*/  ISETP.GT.U32.AND P3, PT, R37.reuse, R6, PT ;  /* 0x000000062500720c */ /* 0x040fe20003f64070 */
[----:B------:R-:W-:Y:S02]  /*5c00*/  IMAD R4, R37, R40, R4 ;  /* 0x0000002825047224 */ /* 0x000fe400078e0204 */
[----:B------:R-:W-:-:S03]  /*5c10*/  @!P4 IMAD.IADD R34, R34, 0x1, -R37 ;  /* 0x000000012222c824 */ /* 0x000fc600078e0a25 */
[----:B------:R-:W-:-:S07]  /*5c20*/  ISETP.GT.U32.AND P4, PT, R37, R4, PT ;  /* 0x000000042500720c */ /* 0x000fce0003f84070 */
[----:B------:R-:W-:Y:S01]  /*5c30*/  @!P3 IMAD.IADD R6, R6, 0x1, -R37 ;  /* 0x000000010606b824 */ /* 0x000fe200078e0a25 */
[----:B------:R-:W-:Y:S02]  /*5c40*/  ISETP.GE.AND P3, PT, R50, RZ, PT ;  /* 0x000000ff3200720c */ /* 0x000fe40003f66270 */
[----:B------:R-:W-:Y:S01]  /*5c50*/  IABS R50, R55 ;  /* 0x0000003700327213 */ /* 0x000fe20000000000 */
[----:B------:R-:W-:Y:S02]  /*5c60*/  IMAD.MOV.U32 R55, RZ, RZ, R57 ;  /* 0x000000ffff377224 */ /* 0x000fe400078e0039 */
[----:B------:R-:W3:Y:S01]  /*5c70*/  LDL R57, [R1+0x1f90] ;  /* 0x001f900001397983 */ /* 0x000ee20000100800 */
[----:B------:R-:W-:Y:S01]  /*5c80*/  @!P4 IMAD.IADD R4, R4, 0x1, -R37 ;  /* 0x000000010404c824 */ /* 0x000fe200078e0a25 */
[----:B------:R-:W-:-:S13]  /*5c90*/  ISETP.GT.U32.AND P4, PT, R37, R5, PT ;  /* 0x000000052500720c */ /* 0x000fda0003f84070 */
[----:B------:R-:W-:Y:S01]  /*5ca0*/  @!P4 IMAD.IADD R5, R5, 0x1, -R37 ;  /* 0x000000010505c824 */ /* 0x000fe200078e0a25 */
[----:B------:R-:W-:Y:S01]  /*5cb0*/  ISETP.GE.AND P4, PT, R52, RZ, PT ;  /* 0x000000ff3400720c */ /* 0x000fe20003f86270 */
[----:B------:R-:W-:Y:S02]  /*5cc0*/  IMAD.MOV.U32 R52, RZ, RZ, R56 ;  /* 0x000000ffff347224 */ /* 0x000fe400078e0038 */
[----:B------:R-:W4:Y:S01]  /*5cd0*/  LDL R56, [R1+0x1e40] ;  /* 0x001e400001387983 */ /* 0x000f220000100800 */
[----:B------:R-:W-:Y:S02]  /*5ce0*/  IABS R7, R13 ;  /* 0x0000000d00077213 */ /* 0x000fe40000000000 */
[----:B------:R-:W-:-:S03]  /*5cf0*/  ISETP.GT.U32.AND P5, PT, R37, R53, PT ;  /* 0x000000352500720c */ /* 0x000fc60003fa4070 */
[----:B------:R-:W-:Y:S01]  /*5d00*/  IMAD.HI.U32 R0, R38, R7, RZ ;  /* 0x0000000726007227 */ /* 0x000fe200078e00ff */
[----:B------:R-:W0:Y:S03]  /*5d10*/  I2F.RP R33, R31 ;  /* 0x0000001f00217306 */ /* 0x000e260000209400 */
[----:B------:R-:W-:-:S04]  /*5d20*/  IMAD.MOV R0, RZ, RZ, -R0 ;  /* 0x000000ffff007224 */ /* 0x000fc800078e0a00 */
[----:B------:R-:W-:Y:S01]  /*5d30*/  IMAD R7, R37, R0, R7 ;  /* 0x0000000025077224 */ /* 0x000fe200078e0207 */
[----:B------:R-:W-:Y:S01]  /*5d40*/  IABS R0, R12 ;  /* 0x0000000c00007213 */ /* 0x000fe20000000000 */
[----:B------:R-:W-:-:S03]  /*5d50*/  @!P5 IMAD.IADD R53, R53, 0x1, -R37 ;  /* 0x000000013535d824 */ /* 0x000fc600078e0a25 */
[----:B------:R-:W-:Y:S01]  /*5d60*/  ISETP.GT.U32.AND P5, PT, R37, R7, PT ;  /* 0x000000072500720c */ /* 0x000fe20003fa4070 */
[----:B------:R-:W-:-:S04]  /*5d70*/  IMAD.HI.U32 R39, R38, R0, RZ ;  /* 0x0000000026277227 */ /* 0x000fc800078e00ff */
[----:B------:R-:W-:Y:S01]  /*5d80*/  IMAD.MOV R39, RZ, RZ, -R39 ;  /* 0x000000ffff277224 */ /* 0x000fe200078e0a27 */
[----:B0-----:R-:W0:Y:S03]  /*5d90*/  MUFU.RCP R33, R33 ;  /* 0x0000002100217308 */ /* 0x001e260000001000 */
[----:B------:R-:W-:-:S04]  /*5da0*/  IMAD R0, R37, R39, R0 ;  /* 0x0000002725007224 */ /* 0x000fc800078e0200 */
[----:B------:R-:W-:Y:S01]  /*5db0*/  @!P5 IMAD.IADD R7, R7, 0x1, -R37 ;  /* 0x000000010707d824 */ /* 0x000fe200078e0a25 */
[C---:B------:R-:W-:Y:S02]  /*5dc0*/  ISETP.GT.U32.AND P5, PT, R37.reuse, R0, PT ;  /* 0x000000002500720c */ /* 0x040fe40003fa4070 */
[----:B------:R-:W-:Y:S02]  /*5dd0*/  IABS R60, R9 ;  /* 0x00000009003c7213 */ /* 0x000fe40000000000 */
[----:B--2---:R-:W-:Y:S02]  /*5de0*/  IABS R39, R3 ;  /* 0x0000000300277213 */ /* 0x004fe40000000000 */
[----:B------:R-:W-:Y:S01]  /*5df0*/  ISETP.GT.U32.AND P1, PT, R37, R7, PT ;  /* 0x000000072500720c */ /* 0x000fe20003f24070 */
[----:B0-----:R-:W-:Y:S02]  /*5e00*/  VIADD R33, R33, 0xffffffe ;  /* 0x0ffffffe21217836 */ /* 0x001fe40000000000 */
[----:B------:R-:W-:-:S04]  /*5e10*/  IMAD.HI.U32 R40, R38, R60, RZ ;  /* 0x0000003c26287227 */ /* 0x000fc800078e00ff */
[----:B------:R-:W-:Y:S01]  /*5e20*/  @!P5 IMAD.IADD R0, R0, 0x1, -R37 ;  /* 0x000000010000d824 */ /* 0x000fe200078e0a25 */
[C---:B------:R-:W-:Y:S01]  /*5e30*/  ISETP.GT.U32.AND P5, PT, R37.reuse, R4, PT ;  /* 0x000000042500720c */ /* 0x040fe20003fa4070 */
[----:B------:R-:W-:Y:S01]  /*5e40*/  IMAD.HI.U32 R38, R38, R39, RZ ;  /* 0x0000002726267227 */ /* 0x000fe200078e00ff */
[----:B------:R-:W0:Y:S03]  /*5e50*/  F2I.FTZ.U32.TRUNC.NTZ R33, R33 ;  /* 0x0000002100217305 */ /* 0x000e26000021f000 */
[----:B------:R-:W-:Y:S02]  /*5e60*/  IMAD.MOV R40, RZ, RZ, -R40 ;  /* 0x000000ffff287224 */ /* 0x000fe400078e0a28 */
[----:B------:R-:W-:Y:S02]  /*5e70*/  IMAD.MOV R61, RZ, RZ, -R38 ;  /* 0x000000ffff3d7224 */ /* 0x000fe400078e0a26 */
[----:B------:R-:W-:-:S02]  /*5e80*/  IMAD R60, R37, R40, R60 ;  /* 0x00000028253c7224 */ /* 0x000fc400078e023c */
[----:B------:R-:W-:Y:S02]  /*5e90*/  IMAD R61, R37, R61, R39 ;  /* 0x0000003d253d7224 */ /* 0x000fe400078e0227 */
[--C-:B------:R-:W-:Y:S01]  /*5ea0*/  @!P1 IMAD.IADD R7, R7, 0x1, -R37.reuse ;  /* 0x0000000107079824 */ /* 0x100fe200078e0a25 */
[C---:B------:R-:W-:Y:S01]  /*5eb0*/  ISETP.GT.U32.AND P1, PT, R37.reuse, R60, PT ;  /* 0x0000003c2500720c */ /* 0x040fe20003f24070 */
[----:B------:R-:W-:Y:S01]  /*5ec0*/  @!P5 IMAD.IADD R4, R4, 0x1, -R37 ;  /* 0x000000010404d824 */ /* 0x000fe200078e0a25 */
[----:B------:R-:W-:Y:S01]  /*5ed0*/  ISETP.GT.U32.AND P5, PT, R37, R61, PT ;  /* 0x0000003d2500720c */ /* 0x000fe20003fa4070 */
[----:B0-----:R-:W-:Y:S02]  /*5ee0*/  IMAD.MOV R42, RZ, RZ, -R33 ;  /* 0x000000ffff2a7224 */ /* 0x001fe400078e0a21 */
[----:B------:R-:W-:Y:S02]  /*5ef0*/  IMAD.MOV.U32 R32, RZ, RZ, RZ ;  /* 0x000000ffff207224 */ /* 0x000fe400078e00ff */
[----:B------:R-:W-:-:S04]  /*5f00*/  IMAD R42, R42, R31, RZ ;  /* 0x0000001f2a2a7224 */ /* 0x000fc800078e02ff */
[----:B------:R-:W-:Y:S01]  /*5f10*/  IMAD.HI.U32 R32, R33, R42, R32 ;  /* 0x0000002a21207227 */ /* 0x000fe200078e0020 */
[----:B------:R-:W-:Y:S02]  /*5f20*/  IABS R33, R44 ;  /* 0x0000002c00217213 */ /* 0x000fe40000000000 */
[----:B------:R-:W-:Y:S01]  /*5f30*/  IABS R44, R16 ;  /* 0x00000010002c7213 */ /* 0x000fe20000000000 */
[--C-:B------:R-:W-:Y:S02]  /*5f40*/  @!P1 IMAD.IADD R60, R60, 0x1, -R37.reuse ;  /* 0x000000013c3c9824 */ /* 0x100fe400078e0a25 */
[----:B------:R-:W-:Y:S02]  /*5f50*/  @!P5 IMAD.IADD R61, R61, 0x1, -R37 ;  /* 0x000000013d3dd824 */ /* 0x000fe400078e0a25 */
[----:B------:R-:W-:Y:S01]  /*5f60*/  @!P6 IMAD.MOV R41, RZ, RZ, -R41 ;  /* 0x000000ffff29e224 */ /* 0x000fe200078e0a29 */
[C---:B------:R-:W-:Y:S01]  /*5f70*/  ISETP.GT.U32.AND P6, PT, R37.reuse, R0, PT ;  /* 0x000000002500720c */ /* 0x040fe20003fc4070 */
[----:B------:R-:W-:Y:S01]  /*5f80*/  IMAD.HI.U32 R40, R32, R44, RZ ;  /* 0x0000002c20287227 */ /* 0x000fe200078e00ff */
[----:B------:R-:W-:-:S02]  /*5f90*/  ISETP.GT.U32.AND P1, PT, R37, R60, PT ;  /* 0x0000003c2500720c */ /* 0x000fc40003f24070 */
[----:B------:R-:W-:Y:S01]  /*5fa0*/  ISETP.GT.U32.AND P5, PT, R37, R61, PT ;  /* 0x0000003d2500720c */ /* 0x000fe20003fa4070 */
[----:B------:R-:W-:Y:S01]  /*5fb0*/  IMAD.MOV R40, RZ, RZ, -R40 ;  /* 0x000000ffff287224 */ /* 0x000fe200078e0a28 */
[----:B------:R-:W-:-:S03]  /*5fc0*/  IABS R59, R59 ;  /* 0x0000003b003b7213 */ /* 0x000fc60000000000 */
[----:B------:R-:W-:Y:S02]  /*5fd0*/  IMAD R44, R31, R40, R44 ;  /* 0x000000281f2c7224 */ /* 0x000fe400078e022c */
[----:B------:R-:W-:-:S04]  /*5fe0*/  IMAD.HI.U32 R40, R32, R59, RZ ;  /* 0x0000003b20287227 */ /* 0x000fc800078e00ff */
[--C-:B------:R-:W-:Y:S02]  /*5ff0*/  @!P6 IMAD.IADD R0, R0, 0x1, -R37.reuse ;  /* 0x000000010000e824 */ /* 0x100fe400078e0a25 */
[--C-:B------:R-:W-:Y:S02]  /*6000*/  @!P1 IMAD.IADD R60, R60, 0x1, -R37.reuse ;  /* 0x000000013c3c9824 */ /* 0x100fe400078e0a25 */
[----:B------:R-:W-:Y:S02]  /*6010*/  @!P5 IMAD.IADD R61, R61, 0x1, -R37 ;  /* 0x000000013d3dd824 */ /* 0x000fe400078e0a25 */
[----:B------:R-:W-:Y:S01]  /*6020*/  IMAD.MOV R37, RZ, RZ, -R40 ;  /* 0x000000ffff257224 */ /* 0x000fe200078e0a28 */
[----:B------:R-:W-:Y:S02]  /*6030*/  IABS R40, R52 ;  /* 0x0000003400287213 */ /* 0x000fe40000000000 */
[----:B------:R-:W-:Y:S02]  /*6040*/  IABS R39, R48 ;  /* 0x0000003000277213 */ /* 0x000fe40000000000 */
[----:B---3--:R-:W-:-:S02]  /*6050*/  IABS R52, R57 ;  /* 0x0000003900347213 */ /* 0x008fc40000000000 */
[----:B------:R-:W2:Y:S01]  /*6060*/  LDL R57, [R1+0x2410] ;  /* 0x0024100001397983 */ /* 0x000ea20000100800 */
[----:B----4-:R-:W-:-:S03]  /*6070*/  IABS R48, R56 ;  /* 0x0000003800307213 */ /* 0x010fc60000000000 */
[----:B------:R-:W3:Y:S01]  /*6080*/  LDL R56, [R1+0x295c] ;  /* 0x00295c0001387983 */ /* 0x000ee20000100800 */
[----:B------:R-:W-:Y:S01]  /*6090*/  IMAD.HI.U32 R38, R32, R33, RZ ;  /* 0x0000002120267227 */ /* 0x000fe200078e00ff */
[----:B------:R-:W-:-:S03]  /*60a0*/  IABS R54, R54 ;  /* 0x0000003600367213 */ /* 0x000fc60000000000 */
[----:B------:R-:W-:Y:S01]  /*60b0*/  IMAD.MOV R38, RZ, RZ, -R38 ;  /* 0x000000ffff267224 */ /* 0x000fe200078e0a26 */
[----:B------:R-:W-:-:S03]  /*60c0*/  ISETP.GE.AND P6, PT, R58, RZ, PT ;  /* 0x000000ff3a00720c */ /* 0x000fc60003fc6270 */
[C---:B------:R-:W-:Y:S02]  /*60d0*/  IMAD R58, R31.reuse, R38, R33 ;  /* 0x000000261f3a7224 */ /* 0x040fe400078e0221 */
[----:B------:R-:W-:Y:S01]  /*60e0*/  IMAD.HI.U32 R33, R32, R54, RZ ;  /* 0x0000003620217227 */ /* 0x000fe200078e00ff */
[----:B------:R-:W-:Y:S02]  /*60f0*/  IABS R42, R55 ;  /* 0x00000037002a7213 */ /* 0x000fe40000000000 */
[C---:B------:R-:W-:Y:S01]  /*6100*/  ISETP.GT.U32.AND P1, PT, R31.reuse, R58, PT ;  /* 0x0000003a1f00720c */ /* 0x040fe20003f24070 */
[----:B------:R-:W-:Y:S01]  /*6110*/  IMAD.MOV R33, RZ, RZ, -R33 ;  /* 0x000000ffff217224 */ /* 0x000fe200078e0a21 */
[----:B------:R-:W4:Y:S01]  /*6120*/  LDL R55, [R1+0x222c] ;  /* 0x00222c0001377983 */ /* 0x000f220000100800 */
[C---:B------:R-:W-:Y:S02]  /*6130*/  ISETP.GT.U32.AND P5, PT, R31.reuse, R44, PT ;  /* 0x0000002c1f00720c */ /* 0x040fe40003fa4070 */
[----:B------:R-:W-:-:S02]  /*6140*/  IMAD R54, R31, R33, R54 ;  /* 0x000000211f367224 */ /* 0x000fc400078e0236 */
[----:B------:R-:W-:-:S04]  /*6150*/  IMAD.HI.U32 R33, R32, R39, RZ ;  /* 0x0000002720217227 */ /* 0x000fc800078e00ff */
[----:B------:R-:W-:Y:S02]  /*6160*/  IMAD.MOV R33, RZ, RZ, -R33 ;  /* 0x000000ffff217224 */ /* 0x000fe400078e0a21 */
[----:B------:R-:W-:Y:S02]  /*6170*/  @!P1 IMAD.IADD R58, R58, 0x1, -R31 ;  /* 0x000000013a3a9824 */ /* 0x000fe400078e0a1f */
[----:B------:R-:W-:Y:S02]  /*6180*/  IMAD R39, R31, R33, R39 ;  /* 0x000000211f277224 */ /* 0x000fe400078e0227 */
[----:B------:R-:W-:-:S04]  /*6190*/  IMAD.HI.U32 R33, R32, R40, RZ ;  /* 0x0000002820217227 */ /* 0x000fc800078e00ff */
[C---:B------:R-:W-:Y:S02]  /*61a0*/  IMAD R59, R31.reuse, R37, R59 ;  /* 0x000000251f3b7224 */ /* 0x040fe400078e023b */
[----:B------:R-:W-:Y:S02]  /*61b0*/  IMAD.MOV R33, RZ, RZ, -R33 ;  /* 0x000000ffff217224 */ /* 0x000fe400078e0a21 */
[----:B------:R-:W-:Y:S01]  /*61c0*/  @!P5 IMAD.IADD R44, R44, 0x1, -R31 ;  /* 0x000000012c2cd824 */ /* 0x000fe200078e0a1f */
[----:B------:R-:W-:Y:S01]  /*61d0*/  ISETP.GT.U32.AND P5, PT, R31, R58, PT ;  /* 0x0000003a1f00720c */ /* 0x000fe20003fa4070 */
[----:B------:R-:W-:-:S04]  /*61e0*/  IMAD.HI.U32 R37, R32, R42, RZ ;  /* 0x0000002a20257227 */ /* 0x000fc800078e00ff */
[----:B------:R-:W-:Y:S02]  /*61f0*/  IMAD R40, R31, R33, R40 ;  /* 0x000000211f287224 */ /* 0x000fe400078e0228 */
[----:B------:R-:W-:Y:S02]  /*6200*/  IMAD.MOV R33, RZ, RZ, -R37 ;  /* 0x000000ffff217224 */ /* 0x000fe400078e0a25 */
[----:B------:R-:W-:-:S04]  /*6210*/  IMAD.HI.U32 R38, R32, R50, RZ ;  /* 0x0000003220267227 */ /* 0x000fc800078e00ff */
[----:B------:R-:W-:-:S04]  /*6220*/  IMAD.HI.U32 R37, R32, R52, RZ ;  /* 0x0000003420257227 */ /* 0x000fc800078e00ff */
[C---:B------:R-:W-:Y:S02]  /*6230*/  IMAD R42, R31.reuse, R33, R42 ;  /* 0x000000211f2a7224 */ /* 0x040fe400078e022a */
[----:B------:R-:W-:Y:S02]  /*6240*/  IMAD.MOV R38, RZ, RZ, -R38 ;  /* 0x000000ffff267224 */ /* 0x000fe400078e0a26 */
[----:B------:R-:W-:Y:S02]  /*6250*/  IMAD.MOV R33, RZ, RZ, -R37 ;  /* 0x000000ffff217224 */ /* 0x000fe400078e0a25 */
[----:B------:R-:W-:Y:S02]  /*6260*/  IMAD R50, R31, R38, R50 ;  /* 0x000000261f327224 */ /* 0x000fe400078e0232 */
[----:B------:R-:W-:-:S04]  /*6270*/  IMAD.HI.U32 R38, R32, R48, RZ ;  /* 0x0000003020267227 */ /* 0x000fc800078e00ff */
[----:B------:R-:W-:Y:S02]  /*6280*/  @!P5 IMAD.IADD R58, R58, 0x1, -R31 ;  /* 0x000000013a3ad824 */ /* 0x000fe400078e0a1f */
[----:B------:R-:W-:-:S03]  /*6290*/  IMAD.MOV R38, RZ, RZ, -R38 ;  /* 0x000000ffff267224 */ /* 0x000fc600078e0a26 */
[----:B------:R0:W-:Y:S01]  /*62a0*/  STL [R1+0x29b4], R58 ;  /* 0x0029b43a01007387 */ /* 0x0001e20000100800 */
[----:B------:R-:W-:-:S03]  /*62b0*/  IMAD R48, R31, R38, R48 ;  /* 0x000000261f307224 */ /* 0x000fc600078e0230 */
[----:B0-----:R-:W4:Y:S01]  /*62c0*/  LDL R58, [R1+0x1b94] ;  /* 0x001b9400013a7983 */ /* 0x001f220000100800 */
[----:B--2---:R-:W-:-:S05]  /*62d0*/  IABS R57, R57 ;  /* 0x0000003900397213 */ /* 0x004fca0000000000 */
[----:B------:R-:W-:-:S04]  /*62e0*/  IMAD.HI.U32 R37, R32, R57, RZ ;  /* 0x0000003920257227 */ /* 0x000fc800078e00ff */
[----:B------:R-:W-:-:S04]  /*62f0*/  IMAD.MOV R37, RZ, RZ, -R37 ;  /* 0x000000ffff257224 */ /* 0x000fc800078e0a25 */
[----:B------:R-:W-:Y:S02]  /*6300*/  IMAD R57, R31, R37, R57 ;  /* 0x000000251f397224 */ /* 0x000fe400078e0239 */
[----:B------:R-:W2:Y:S01]  /*6310*/  LDL R37, [R1+0x2960] ;  /* 0x0029600001257983 */ /* 0x000ea20000100800 */
[----:B---3--:R-:W-:-:S03]  /*6320*/  IABS R38, R56 ;  /* 0x0000003800267213 */ /* 0x008fc60000000000 */
[----:B------:R-:W3:Y:S01]  /*6330*/  LDL R56, [R1+0x2964] ;  /* 0x0029640001387983 */ /* 0x000ee20000100800 */
[----:B------:R-:W-:-:S13]  /*6340*/  ISETP.GT.U32.AND P1, PT, R31, R54, PT ;  /* 0x000000361f00720c */ /* 0x000fda0003f24070 */
[----:B------:R-:W-:-:S05]  /*6350*/  @!P1 IMAD.IADD R54, R54, 0x1, -R31 ;  /* 0x0000000136369824 */ /* 0x000fca00078e0a1f */
[C---:B------:R-:W-:Y:S01]  /*6360*/  ISETP.GT.U32.AND P1, PT, R31.reuse, R54, PT ;  /* 0x000000361f00720c */ /* 0x040fe20003f24070 */
[----:B------:R-:W-:Y:S01]  /*6370*/  @!P2 IMAD.MOV R43, RZ, RZ, -R43 ;  /* 0x000000ffff2ba224 */ /* 0x000fe200078e0a2b */
[C---:B------:R-:W-:Y:S02]  /*6380*/  ISETP.GT.U32.AND P2, PT, R31.reuse, R44, PT ;  /* 0x0000002c1f00720c */ /* 0x040fe40003f44070 */
[----:B------:R-:W-:-:S09]  /*6390*/  ISETP.GT.U32.AND P5, PT, R31, R50, PT ;  /* 0x000000321f00720c */ /* 0x000fd20003fa4070 */
[--C-:B------:R-:W-:Y:S01]  /*63a0*/  @!P1 IMAD.IADD R54, R54, 0x1, -R31.reuse ;  /* 0x0000000136369824 */ /* 0x100fe200078e0a1f */
[C---:B------:R-:W-:Y:S01]  /*63b0*/  ISETP.GT.U32.AND P1, PT, R31.reuse, R39, PT ;  /* 0x000000271f00720c */ /* 0x040fe20003f24070 */
[--C-:B------:R-:W-:Y:S01]  /*63c0*/  @!P2 IMAD.IADD R44, R44, 0x1, -R31.reuse ;  /* 0x000000012c2ca824 */ /* 0x100fe200078e0a1f */
[C---:B------:R-:W-:Y:S01]  /*63d0*/  ISETP.GT.U32.AND P2, PT, R31.reuse, R59, PT ;  /* 0x0000003b1f00720c */ /* 0x040fe20003f44070 */
[----:B------:R-:W-:Y:S01]  /*63e0*/  @!P5 IMAD.IADD R50, R50, 0x1, -R31 ;  /* 0x000000013232d824 */ /* 0x000fe200078e0a1f */
[----:B------:R-:W-:Y:S01]  /*63f0*/  ISETP.GT.U32.AND P5, PT, R31, R40, PT ;  /* 0x000000281f00720c */ /* 0x000fe20003fa4070 */
[----:B------:R-:W-:Y:S01]  /*6400*/  @!P0 IMAD.MOV R45, RZ, RZ, -R45 ;  /* 0x000000ffff2d8224 */ /* 0x000fe200078e0a2d */
[----:B----4-:R-:W-:-:S07]  /*6410*/  IABS R55, R55 ;  /* 0x0000003700377213 */ /* 0x010fce0000000000 */
[----:B------:R-:W-:-:S05]  /*6420*/  @!P1 IMAD.IADD R39, R39, 0x1, -R31 ;  /* 0x0000000127279824 */ /* 0x000fca00078e0a1f */
[C---:B------:R-:W-:Y:S01]  /*6430*/  ISETP.GT.U32.AND P0, PT, R31.reuse, R39, PT ;  /* 0x000000271f00720c */ /* 0x040fe20003f04070 */
[----:B------:R-:W-:Y:S02]  /*6440*/  IMAD R52, R31, R33, R52 ;  /* 0x000000211f347224 */ /* 0x000fe400078e0234 */
[----:B------:R-:W-:-:S04]  /*6450*/  IMAD.HI.U32 R33, R32, R55, RZ ;  /* 0x0000003720217227 */ /* 0x000fc800078e00ff */
[----:B------:R-:W-:Y:S01]  /*6460*/  @!P2 IMAD.IADD R59, R59, 0x1, -R31 ;  /* 0x000000013b3ba824 */ /* 0x000fe200078e0a1f */
[----:B------:R-:W-:Y:S01]  /*6470*/  ISETP.GT.U32.AND P2, PT, R31, R50, PT ;  /* 0x000000321f00720c */ /* 0x000fe20003f44070 */
[----:B------:R-:W-:Y:S02]  /*6480*/  IMAD.MOV R33, RZ, RZ, -R33 ;  /* 0x000000ffff217224 */ /* 0x000fe400078e0a21 */
[--C-:B------:R-:W-:Y:S02]  /*6490*/  @!P5 IMAD.IADD R40, R40, 0x1, -R31.reuse ;  /* 0x000000012828d824 */ /* 0x100fe400078e0a1f */
[----:B------:R-:W-:Y:S01]  /*64a0*/  @!P0 IMAD.IADD R39, R39, 0x1, -R31 ;  /* 0x0000000127278824 */ /* 0x000fe200078e0a1f */
[C---:B------:R-:W-:Y:S01]  /*64b0*/  ISETP.GT.U32.AND P0, PT, R31.reuse, R52, PT ;  /* 0x000000341f00720c */ /* 0x040fe20003f04070 */
[C---:B------:R-:W-:Y:S02]  /*64c0*/  IMAD R55, R31.reuse, R33, R55 ;  /* 0x000000211f377224 */ /* 0x040fe400078e0237 */
[----:B------:R-:W-:Y:S01]  /*64d0*/  IMAD.HI.U32 R33, R32, R38, RZ ;  /* 0x0000002620217227 */ /* 0x000fe200078e00ff */
[----:B------:R-:W-:-:S03]  /*64e0*/  ISETP.GT.U32.AND P5, PT, R31, R40, PT ;  /* 0x000000281f00720c */ /* 0x000fc60003fa4070 */
[----:B------:R-:W-:Y:S02]  /*64f0*/  IMAD.MOV R33, RZ, RZ, -R33 ;  /* 0x000000ffff217224 */ /* 0x000fe400078e0a21 */
[--C-:B------:R-:W-:Y:S01]  /*6500*/  @!P2 IMAD.IADD R50, R50, 0x1, -R31.reuse ;  /* 0x000000013232a824 */ /* 0x100fe200078e0a1f */
[C---:B------:R-:W-:Y:S01]  /*6510*/  ISETP.GT.U32.AND P2, PT, R31.reuse, R42, PT ;  /* 0x0000002a1f00720c */ /* 0x040fe20003f44070 */
[----:B------:R-:W-:Y:S02]  /*6520*/  IMAD R38, R31, R33, R38 ;  /* 0x000000211f267224 */ /* 0x000fe400078e0226 */
[----:B------:R-:W-:-:S03]  /*6530*/  @!P0 IMAD.IADD R52, R52, 0x1, -R31 ;  /* 0x0000000134348824 */ /* 0x000fc600078e0a1f */
[C---:B------:R-:W-:Y:S01]  /*6540*/  ISETP.GT.U32.AND P0, PT, R31.reuse, R38, PT ;  /* 0x000000261f00720c */ /* 0x040fe20003f04070 */
[----:B------:R-:W-:Y:S01]  /*6550*/  @!P5 IMAD.IADD R40, R40, 0x1, -R31 ;  /* 0x000000012828d824 */ /* 0x000fe200078e0a1f */
[C---:B------:R-:W-:Y:S02]  /*6560*/  ISETP.GT.U32.AND P5, PT, R31.reuse, R55, PT ;  /* 0x000000371f00720c */ /* 0x040fe40003fa4070 */
[----:B------:R-:W-:-:S03]  /*6570*/  ISETP.GT.U32.AND P1, PT, R31, R59, PT ;  /* 0x0000003b1f00720c */ /* 0x000fc60003f24070 */
[----:B------:R-:W-:-:S06]  /*6580*/  @!P2 IMAD.IADD R42, R42, 0x1, -R31 ;  /* 0x000000012a2aa824 */ /* 0x000fcc00078e0a1f */
[--C-:B------:R-:W-:Y:S01]  /*6590*/  @!P0 IMAD.IADD R38, R38, 0x1, -R31.reuse ;  /* 0x0000000126268824 */ /* 0x100fe200078e0a1f */
[----:B------:R-:W-:Y:S01]  /*65a0*/  ISETP.GT.U32.AND P0, PT, R31, R42, PT ;  /* 0x0000002a1f00720c */ /* 0x000fe20003f04070 */
[--C-:B------:R-:W-:Y:S01]  /*65b0*/  @!P5 IMAD.IADD R55, R55, 0x1, -R31.reuse ;  /* 0x000000013737d824 */ /* 0x100fe200078e0a1f */
[----:B------:R-:W-:Y:S01]  /*65c0*/  ISETP.GE.AND P5, PT, R18, RZ, PT ;  /* 0x000000ff1200720c */ /* 0x000fe20003fa6270 */
[----:B------:R-:W-:Y:S01]  /*65d0*/  @!P1 IMAD.IADD R59, R59, 0x1, -R31 ;  /* 0x000000013b3b9824 */ /* 0x000fe200078e0a1f */
[----:B------:R-:W-:Y:S02]  /*65e0*/  ISETP.GT.U32.AND P1, PT, R31, R48, PT ;  /* 0x000000301f00720c */ /* 0x000fe40003f24070 */
[----:B------:R-:W-:-:S07]  /*65f0*/  ISETP.GE.AND P2, PT, R17, RZ, PT ;  /* 0x000000ff1100720c */ /* 0x000fce0003f46270 */
[----:B------:R-:W-:-:S04]  /*6600*/  @!P0 IMAD.IADD R42, R42, 0x1, -R31 ;  /* 0x000000012a2a8824 */ /* 0x000fc800078e0a1f */
[----:B------:R-:W-:Y:S01]  /*6610*/  @!P1 IMAD.IADD R48, R48, 0x1, -R31 ;  /* 0x0000000130309824 */ /* 0x000fe200078e0a1f */
[C---:B------:R-:W-:Y:S02]  /*6620*/  ISETP.GT.U32.AND P1, PT, R31.reuse, R57, PT ;  /* 0x000000391f00720c */ /* 0x040fe40003f24070 */
[----:B------:R-:W-:Y:S01]  /*6630*/  IABS R17, R58 ;  /* 0x0000003a00117213 */ /* 0x000fe20000000000 */
[----:B------:R-:W-:Y:S01]  /*6640*/  @!P3 IMAD.MOV R46, RZ, RZ, -R46 ;  /* 0x000000ffff2eb224 */ /* 0x000fe200078e0a2e */
[C---:B------:R-:W-:Y:S01]  /*6650*/  ISETP.GT.U32.AND P3, PT, R31.reuse, R48, PT ;  /* 0x000000301f00720c */ /* 0x040fe20003f64070 */
[----:B------:R-:W-:Y:S01]  /*6660*/  @!P2 IMAD.MOV R51, RZ, RZ, -R51 ;  /* 0x000000ffff33a224 */ /* 0x000fe200078e0a33 */
[C---:B------:R-:W-:Y:S01]  /*6670*/  ISETP.GT.U32.AND P2, PT, R31.reuse, R55, PT ;  /* 0x000000371f00720c */ /* 0x040fe20003f44070 */
[----:B------:R-:W-:Y:S01]  /*6680*/  @!P4 IMAD.MOV R47, RZ, RZ, -R47 ;  /* 0x000000ffff2fc224 */ /* 0x000fe200078e0a2f */
[----:B------:R-:W-:Y:S01]  /*6690*/  ISETP.GT.U32.AND P4, PT, R31, R52, PT ;  /* 0x000000341f00720c */ /* 0x000fe20003f84070 */
[----:B------:R-:W-:-:S04]  /*66a0*/  @!P6 IMAD.MOV R49, RZ, RZ, -R49 ;  /* 0x000000ffff31e224 */ /* 0x000fc800078e0a31 */
[----:B------:R-:W-:-:S05]  /*66b0*/  @!P1 IMAD.IADD R57, R57, 0x1, -R31 ;  /* 0x0000000139399824 */ /* 0x000fca00078e0a1f */
[----:B------:R-:W-:Y:S01]  /*66c0*/  ISETP.GT.U32.AND P6, PT, R31, R57, PT ;  /* 0x000000391f00720c */ /* 0x000fe20003fc4070 */
[--C-:B------:R-:W-:Y:S01]  /*66d0*/  @!P3 IMAD.IADD R48, R48, 0x1, -R31.reuse ;  /* 0x000000013030b824 */ /* 0x100fe200078e0a1f */
[----:B------:R-:W-:Y:S01]  /*66e0*/  ISETP.GE.AND P1, PT, R19, RZ, PT ;  /* 0x000000ff1300720c */ /* 0x000fe20003f26270 */
[--C-:B------:R-:W-:Y:S01]  /*66f0*/  @!P2 IMAD.IADD R55, R55, 0x1, -R31.reuse ;  /* 0x000000013737a824 */ /* 0x100fe200078e0a1f */
[----:B------:R-:W-:Y:S01]  /*6700*/  ISETP.GE.AND P2, PT, R14, RZ, PT ;  /* 0x000000ff0e00720c */ /* 0x000fe20003f46270 */
[----:B------:R-:W-:Y:S01]  /*6710*/  @!P4 IMAD.IADD R52, R52, 0x1, -R31 ;  /* 0x000000013434c824 */ /* 0x000fe200078e0a1f */
[----:B------:R-:W-:Y:S01]  /*6720*/  ISETP.GE.AND P4, PT, R15, RZ, PT ;  /* 0x000000ff0f00720c */ /* 0x000fe20003f86270 */
[----:B------:R-:W-:Y:S01]  /*6730*/  @!P5 IMAD.MOV R53, RZ, RZ, -R53 ;  /* 0x000000ffff35d224 */ /* 0x000fe200078e0a35 */
[----:B------:R-:W-:Y:S01]  /*6740*/  ISETP.GT.U32.AND P5, PT, R31, R38, PT ;  /* 0x000000261f00720c */ /* 0x000fe20003fa4070 */
[----:B------:R-:W4:Y:S04]  /*6750*/  LDL.LU R19, [R1+0x29ec] ;  /* 0x0029ec0001137983 */ /* 0x000f280000300800 */
[----:B------:R-:W-:Y:S01]  /*6760*/  @!P6 IMAD.IADD R57, R57, 0x1, -R31 ;  /* 0x000000013939e824 */ /* 0x000fe200078e0a1f */
[----:B------:R-:W4:Y:S01]  /*6770*/  LDL.LU R15, [R1+0x2c] ;  /* 0x00002c00010f7983 */ /* 0x000f220000300800 */
[----:B------:R-:W-:Y:S01]  /*6780*/  @!P1 IMAD.MOV R36, RZ, RZ, -R36 ;  /* 0x000000ffff249224 */ /* 0x000fe200078e0a24 */
[----:B------:R-:W-:Y:S01]  /*6790*/  ISETP.GE.AND P1, PT, R10, RZ, PT ;  /* 0x000000ff0a00720c */ /* 0x000fe20003f26270 */
[----:B------:R-:W-:Y:S01]  /*67a0*/  @!P2 IMAD.MOV R34, RZ, RZ, -R34 ;  /* 0x000000ffff22a224 */ /* 0x000fe200078e0a22 */
[----:B------:R-:W-:Y:S01]  /*67b0*/  ISETP.GE.AND P2, PT, R11, RZ, PT ;  /* 0x000000ff0b00720c */ /* 0x000fe20003f46270 */
[----:B------:R-:W-:Y:S01]  /*67c0*/  @!P4 IMAD.MOV R35, RZ, RZ, -R35 ;  /* 0x000000ffff23c224 */ /* 0x000fe200078e0a23 */
[----:B------:R-:W4:Y:S01]  /*67d0*/  LDL.LU R14, [R1+0x28] ;  /* 0x00002800010e7983 */ /* 0x000f220000300800 */
[----:B------:R-:W-:Y:S01]  /*67e0*/  @!P5 IMAD.IADD R38, R38, 0x1, -R31 ;  /* 0x000000012626d824 */ /* 0x000fe200078e0a1f */
[----:B------:R-:W-:-:S02]  /*67f0*/  ISETP.GE.AND P5, PT, R13, RZ, PT ;  /* 0x000000ff0d00720c */ /* 0x000fc40003fa6270 */
[----:B------:R-:W4:Y:S11]  /*6800*/  LDL.LU R13, [R1+0x24] ;  /* 0x00002400010d7983 */ /* 0x000f360000300800 */
[----:B------:R-:W-:Y:S01]  /*6810*/  @!P5 IMAD.MOV R7, RZ, RZ, -R7 ;  /* 0x000000ffff07d224 */ /* 0x000fe200078e0a07 */
[----:B------:R-:W-:-:S02]  /*6820*/  ISETP.GE.AND P5, PT, R3, RZ, PT ;  /* 0x000000ff0300720c */ /* 0x000fc40003fa6270 */
[----:B--2---:R-:W-:Y:S02]  /*6830*/  IABS R37, R37 ;  /* 0x0000002500257213 */ /* 0x004fe40000000000 */
[----:B---3--:R-:W-:-:S03]  /*6840*/  IABS R33, R56 ;  /* 0x0000003800217213 */ /* 0x008fc60000000000 */
[----:B------:R-:W-:-:S04]  /*6850*/  IMAD.HI.U32 R56, R32, R37, RZ ;  /* 0x0000002520387227 */ /* 0x000fc800078e00ff */
[----:B------:R-:W-:-:S04]  /*6860*/  IMAD.MOV R18, RZ, RZ, -R56 ;  /* 0x000000ffff127224 */ /* 0x000fc800078e0a38 */
[----:B------:R-:W-:-:S05]  /*6870*/  IMAD R37, R31, R18, R37 ;  /* 0x000000121f257224 */ /* 0x000fca00078e0225 */
[----:B------:R-:W-:Y:S01]  /*6880*/  ISETP.GT.U32.AND P0, PT, R31, R37, PT ;  /* 0x000000251f00720c */ /* 0x000fe20003f04070 */
[----:B------:R-:W-:Y:S02]  /*6890*/  IMAD.MOV.U32 R56, RZ, RZ, R17 ;  /* 0x000000ffff387224 */ /* 0x000fe400078e0011 */
[----:B------:R-:W-:-:S10]  /*68a0*/  IMAD.HI.U32 R17, R32, R33, RZ ;  /* 0x0000002120117227 */ /* 0x000fd400078e00ff */
[----:B------:R-:W-:Y:S01]  /*68b0*/  @!P0 IMAD.IADD R37, R37, 0x1, -R31 ;  /* 0x0000000125258824 */ /* 0x000fe200078e0a1f */
[----:B------:R-:W-:Y:S02]  /*68c0*/  ISETP.GE.AND P0, PT, R8, RZ, PT ;  /* 0x000000ff0800720c */ /* 0x000fe40003f06270 */
[----:B------:R-:W0:Y:S01]  /*68d0*/  S2R R8, SR_TID.X ;  /* 0x0000000000087919 */ /* 0x000e220000002100 */
[----:B------:R-:W-:Y:S02]  /*68e0*/  IMAD.MOV R17, RZ, RZ, -R17 ;  /* 0x000000ffff117224 */ /* 0x000fe400078e0a11 */
[----:B------:R-:W-:-:S04]  /*68f0*/  IMAD.HI.U32 R32, R32, R56, RZ ;  /* 0x0000003820207227 */ /* 0x000fc800078e00ff */
[----:B------:R-:W-:Y:S02]  /*6900*/  IMAD R33, R31, R17, R33 ;  /* 0x000000111f217224 */ /* 0x000fe400078e0221 */
[----:B------:R-:W-:-:S03]  /*6910*/  IMAD.MOV R32, RZ, RZ, -R32 ;  /* 0x000000ffff207224 */ /* 0x000fc600078e0a20 */
[C---:B------:R-:W-:Y:S01]  /*6920*/  ISETP.GT.U32.AND P3, PT, R31.reuse, R33, PT ;  /* 0x000000211f00720c */ /* 0x040fe20003f64070 */
[----:B------:R-:W-:-:S05]  /*6930*/  IMAD R32, R31, R32, R56 ;  /* 0x000000201f207224 */ /* 0x000fca00078e0238 */
[----:B------:R-:W-:-:S07]  /*6940*/  ISETP.GT.U32.AND P6, PT, R31, R32, PT ;  /* 0x000000201f00720c */ /* 0x000fce0003fc4070 */
[----:B------:R-:W-:Y:S01]  /*6950*/  @!P3 IMAD.IADD R33, R33, 0x1, -R31 ;  /* 0x000000012121b824 */ /* 0x000fe200078e0a1f */
[----:B------:R-:W-:-:S04]  /*6960*/  ISETP.GT.U32.AND P3, PT, R31, R37, PT ;  /* 0x000000251f00720c */ /* 0x000fc80003f64070 */
[----:B------:R-:W-:Y:S02]  /*6970*/  ISETP.GT.U32.AND P4, PT, R31, R33, PT ;  /* 0x000000211f00720c */ /* 0x000fe40003f84070 */
[C---:B0-----:R-:W-:Y:S01]  /*6980*/  LOP3.LUT R10, R8.reuse, 0x7, RZ, 0xc0, !PT ;  /* 0x00000007080a7812 */ /* 0x041fe200078ec0ff */
[----:B------:R-:W-:Y:S02]  /*6990*/  IMAD.SHL.U32 R11, R8, 0x8, RZ ;  /* 0x00000008080b7824 */ /* 0x000fe400078e00ff */
[----:B------:R-:W-:Y:S02]  /*69a0*/  @!P6 IMAD.IADD R32, R32, 0x1, -R31 ;  /* 0x000000012020e824 */ /* 0x000fe400078e0a1f */
[----:B------:R-:W-:Y:S01]  /*69b0*/  IMAD.SHL.U32 R18, R8, 0x2, RZ ;  /* 0x0000000208127824 */ /* 0x000fe200078e00ff */
[----:B------:R-:W-:Y:S01]  /*69c0*/  LOP3.LUT R11, R11, 0x30, RZ, 0xc0, !PT ;  /* 0x000000300b0b7812 */ /* 0x000fe200078ec0ff */
[----:B------:R-:W-:Y:S01]  /*69d0*/  IMAD R56, R10, 0x410, RZ ;  /* 0x000004100a387824 */ /* 0x000fe200078e02ff */
[----:B------:R-:W-:Y:S01]  /*69e0*/  ISETP.GT.U32.AND P6, PT, R31, R32, PT ;  /* 0x000000201f00720c */ /* 0x000fe20003fc4070 */
[----:B------:R-:W-:-:S02]  /*69f0*/  IMAD.SHL.U32 R8, R8, 0x200, RZ ;  /* 0x0000020008087824 */ /* 0x000fc400078e00ff */
[----:B------:R-:W-:Y:S01]  /*6a00*/  IMAD R17, R10, 0x40, R11 ;  /* 0x000000400a117824 */ /* 0x000fe200078e020b */
[----:B------:R-:W-:Y:S01]  /*6a10*/  LOP3.LUT R56, R56, 0x10, R18, 0x78, !PT ;  /* 0x0000001038387812 */ /* 0x000fe200078e7812 */
[--C-:B------:R-:W-:Y:S01]  /*6a20*/  @!P3 IMAD.IADD R37, R37, 0x1, -R31.reuse ;  /* 0x000000012525b824 */ /* 0x100fe200078e0a1f */
[----:B------:R-:W-:Y:S01]  /*6a30*/  ISETP.GE.AND P3, PT, R12, RZ, PT ;  /* 0x000000ff0c00720c */ /* 0x000fe20003f66270 */
[--C-:B------:R-:W-:Y:S01]  /*6a40*/  @!P4 IMAD.IADD R33, R33, 0x1, -R31.reuse ;  /* 0x000000012121c824 */ /* 0x100fe200078e0a1f */
[----:B------:R-:W-:Y:S01]  /*6a50*/  LOP3.LUT R56, R56, 0x2000, R8, 0xf8, !PT ;  /* 0x0000200038387812 */ /* 0x000fe200078ef808 */
[----:B------:R-:W2:Y:S01]  /*6a60*/  LDL.LU R12, [R1+0x20] ;  /* 0x00002000010c7983 */ /* 0x000ea20000300800 */
[----:B------:R-:W-:Y:S02]  /*6a70*/  ISETP.GE.AND P4, PT, R9, RZ, PT ;  /* 0x000000ff0900720c */ /* 0x000fe40003f86270 */
[----:B------:R-:W-:Y:S01]  /*6a80*/  LOP3.LUT R17, R17, 0x30, R18, 0x78, !PT ;  /* 0x0000003011117812 */ /* 0x000fe200078e7812 */
[----:B------:R-:W3:Y:S04]  /*6a90*/  LDL.LU R11, [R1+0x1c] ;  /* 0x00001c00010b7983 */ /* 0x000ee80000300800 */
[----:B------:R-:W2:Y:S04]  /*6aa0*/  LDL.LU R10, [R1+0x10] ;  /* 0x00001000010a7983 */ /* 0x000ea80000300800 */
[----:B------:R-:W2:Y:S04]  /*6ab0*/  LDL.LU R9, [R1+0xc] ;  /* 0x00000c0001097983 */ /* 0x000ea80000300800 */
[----:B------:R-:W2:Y:S01]  /*6ac0*/  LDL.LU R8, [R1+0x8] ;  /* 0x0000080001087983 */ /* 0x000ea20000300800 */
[----:B------:R-:W-:-:S03]  /*6ad0*/  @!P6 IMAD.IADD R32, R32, 0x1, -R31 ;  /* 0x000000012020e824 */ /* 0x000fc600078e0a1f */
[----:B------:R0:W-:Y:S04]  /*6ae0*/  STL [R1+0x298c], R56 ;  /* 0x00298c3801007387 */ /* 0x0001e80000100800 */
[----:B0-----:R-:W2:Y:S04]  /*6af0*/  LDL.LU R56, [R1] ;  /* 0x0000000001387983 */ /* 0x001ea80000300800 */
[----:B------:R-:W2:Y:S04]  /*6b00*/  LDL.LU R18, [R1+0x29e8] ;  /* 0x0029e80001127983 */ /* 0x000ea80000300800 */
[----:B------:R-:W2:Y:S04]  /*6b10*/  LDL.LU R17, [R1+0x29e4] ;  /* 0x0029e40001117983 */ /* 0x000ea80000300800 */
[----:B------:R-:W2:Y:S04]  /*6b20*/  LDL.LU R31, [R1+0x4] ;  /* 0x00000400011f7983 */ /* 0x000ea80000300800 */
[----:B------:R-:W2:Y:S01]  /*6b30*/  LDL.LU R3, [R1+0x29e0] ;  /* 0x0029e00001037983 */ /* 0x000ea20000300800 */
[----:B------:R-:W-:-:S02]  /*6b40*/  @!P1 IMAD.MOV R6, RZ, RZ, -R6 ;  /* 0x000000ffff069224 */ /* 0x000fc400078e0a06 */
[----:B------:R-:W-:Y:S01]  /*6b50*/  @!P0 IMAD.MOV R5, RZ, RZ, -R5 ;  /* 0x000000ffff058224 */ /* 0x000fe200078e0a05 */
[----:B------:R-:W-:Y:S02]  /*6b60*/  ISETP.GE.AND P0, PT, R16, RZ, PT ;  /* 0x000000ff1000720c */ /* 0x000fe40003f06270 */
[----:B------:R-:W3:Y:S01]  /*6b70*/  LDL.LU R16, [R1+0x29dc] ;  /* 0x0029dc0001107983 */ /* 0x000ee20000300800 */
[----:B--2---:R-:W-:Y:S02]  /*6b80*/  ISETP.NE.AND P1, PT, R3, RZ, PT ;  /* 0x000000ff0300720c */ /* 0x004fe40003f25270 */
[----:B------:R-:W-:-:S04]  /*6b90*/  LOP3.LUT R3, RZ, R3, RZ, 0x33, !PT ;  /* 0x00000003ff037212 */ /* 0x000fc800078e33ff */
[C---:B----4-:R-:W-:Y:S02]  /*6ba0*/  SEL R15, R3.reuse, R15, !P1 ;  /* 0x0000000f030f7207 */ /* 0x050fe40004800000 */
[C---:B------:R-:W-:Y:S02]  /*6bb0*/  SEL R14, R3.reuse, R14, !P1 ;  /* 0x0000000e030e7207 */ /* 0x040fe40004800000 */
[C---:B------:R-:W-:Y:S01]  /*6bc0*/  SEL R13, R3.reuse, R13, !P1 ;  /* 0x0000000d030d7207 */ /* 0x040fe20004800000 */
[----:B------:R0:W-:Y:S01]  /*6bd0*/  STL [R1+0x100], R15 ;  /* 0x0001000f01007387 */ /* 0x0001e20000100800 */
[C---:B------:R-:W-:Y:S02]  /*6be0*/  SEL R12, R3.reuse, R12, !P1 ;  /* 0x0000000c030c7207 */ /* 0x040fe40004800000 */
[C---:B---3--:R-:W-:Y:S02]  /*6bf0*/  SEL R11, R3.reuse, R11, !P1 ;  /* 0x0000000b030b7207 */ /* 0x048fe40004800000 */
[C---:B------:R-:W-:Y:S01]  /*6c00*/  SEL R10, R3.reuse, R10, !P1 ;  /* 0x0000000a030a7207 */ /* 0x040fe20004800000 */
[----:B0-----:R-:W2:Y:S04]  /*6c10*/  LDL.LU R15, [R1+0x29d8] ;  /* 0x0029d800010f7983 */ /* 0x001ea80000300800 */
[----:B------:R0:W-:Y:S01]  /*6c20*/  STL [R1+0xfc], R14 ;  /* 0x0000fc0e01007387 */ /* 0x0001e20000100800 */
[----:B------:R-:W-:-:S02]  /*6c30*/  SEL R9, R3, R9, !P1 ;  /* 0x0000000903097207 */ /* 0x000fc40004800000 */
[C---:B------:R-:W-:Y:S01]  /*6c40*/  SEL R8, R3.reuse, R8, !P1 ;  /* 0x0000000803087207 */ /* 0x040fe20004800000 */
[----:B0-----:R-:W3:Y:S04]  /*6c50*/  LDL.LU R14, [R1+0x29d4] ;  /* 0x0029d400010e7983 */ /* 0x001ee80000300800 */
[----:B------:R0:W-:Y:S04]  /*6c60*/  STL [R1+0xf8], R13 ;  /* 0x0000f80d01007387 */ /* 0x0001e80000100800 */
[----:B0-----:R-:W4:Y:S04]  /*6c70*/  LDL.LU R13, [R1+0x29d0] ;  /* 0x0029d000010d7983 */ /* 0x001f280000300800 */
[----:B------:R0:W-:Y:S04]  /*6c80*/  STL [R1+0xf4], R12 ;  /* 0x0000f40c01007387 */ /* 0x0001e80000100800 */
[----:B0-----:R-:W2:Y:S04]  /*6c90*/  LDL.LU R12, [R1+0x29cc] ;  /* 0x0029cc00010c7983 */ /* 0x001ea80000300800 */
[----:B------:R0:W-:Y:S04]  /*6ca0*/  STL [R1+0xf0], R11 ;  /* 0x0000f00b01007387 */ /* 0x0001e80000100800 */
[----:B0-----:R-:W2:Y:S04]  /*6cb0*/  LDL.LU R11, [R1+0x29c8] ;  /* 0x0029c800010b7983 */ /* 0x001ea80000300800 */
[----:B------:R0:W-:Y:S04]  /*6cc0*/  STL [R1+0xec], R10 ;  /* 0x0000ec0a01007387 */ /* 0x0001e80000100800 */
[----:B0-----:R-:W2:Y:S04]  /*6cd0*/  LDL.LU R10, [R1+0x29c4] ;  /* 0x0029c400010a7983 */ /* 0x001ea80000300800 */
[----:B------:R0:W-:Y:S04]  /*6ce0*/  STL [R1+0xe8], R9 ;  /* 0x0000e80901007387 */ /* 0x0001e80000100800 */
[----:B0-----:R-:W2:Y:S04]  /*6cf0*/  LDL.LU R9, [R1+0x29c0] ;  /* 0x0029c00001097983 */ /* 0x001ea80000300800 */
[----:B------:R0:W-:Y:S04]  /*6d00*/  STL [R1+0xe4], R8 ;  /* 0x0000e40801007387 */ /* 0x0001e80000100800 */
[----:B0-----:R-:W3:Y:S01]  /*6d10*/  LDL.LU R8, [R1+0x29bc] ;  /* 0x0029bc0001087983 */ /* 0x001ee20000300800 */
[----:B------:R-:W-:-:S02]  /*6d20*/  SEL R31, R3, R31, !P1 ;  /* 0x0000001f031f7207 */ /* 0x000fc40004800000 */
[----:B------:R-:W-:-:S03]  /*6d30*/  SEL R56, R3, R56, !P1 ;  /* 0x0000003803387207 */ /* 0x000fc60004800000 */
[----:B------:R2:W-:Y:S04]  /*6d40*/  STL [R1+0xe0], R31 ;  /* 0x0000e01f01007387 */ /* 0x0005e80000100800 */
[----:B------:R-:W-:Y:S01]  /*6d50*/  STL [R1+0xdc], R56 ;  /* 0x0000dc3801007387 */ /* 0x000fe20000100800 */
[C---:B--2---:R-:W-:Y:S02]  /*6d60*/  SEL R31, R3.reuse, R9, !P1 ;  /* 0x00000009031f7207 */ /* 0x044fe40004800000 */
[C---:B------:R-:W-:Y:S02]  /*6d70*/  SEL R9, R3.reuse, R10, !P1 ;  /* 0x0000000a03097207 */ /* 0x040fe40004800000 */
[----:B---3--:R-:W-:-:S05]  /*6d80*/  SEL R8, R3, R8, !P1 ;  /* 0x0000000803087207 */ /* 0x008fca0004800000 */
[----:B------:R0:W-:Y:S04]  /*6d90*/  STL [R1+0xd8], R8 ;  /* 0x0000d80801007387 */ /* 0x0001e80000100800 */
[----:B------:R2:W-:Y:S01]  /*6da0*/  STL [R1+0xd4], R31 ;  /* 0x0000d41f01007387 */ /* 0x0005e20000100800 */
[----:B0-----:R-:W-:-:S03]  /*6db0*/  SEL R8, R3, R11, !P1 ;  /* 0x0000000b03087207 */ /* 0x001fc60004800000 */
[----:B------:R-:W3:Y:S01]  /*6dc0*/  LDL.LU R11, [R1+0x50] ;  /* 0x00005000010b7983 */ /* 0x000ee20000300800 */
[----:B--2---:R-:W-:-:S03]  /*6dd0*/  SEL R31, R3, R12, !P1 ;  /* 0x0000000c031f7207 */ /* 0x004fc60004800000 */
[----:B------:R0:W-:Y:S04]  /*6de0*/  STL [R1+0xd0], R9 ;  /* 0x0000d00901007387 */ /* 0x0001e80000100800 */
[----:B------:R-:W2:Y:S04]  /*6df0*/  LDL.LU R10, [R1+0x54] ;  /* 0x00005400010a7983 */ /* 0x000ea80000300800 */
[----:B------:R1:W-:Y:S04]  /*6e00*/  STL [R1+0xcc], R8 ;  /* 0x0000cc0801007387 */ /* 0x0003e80000100800 */
[----:B0-----:R-:W2:Y:S04]  /*6e10*/  LDL.LU R9, [R1+0x58] ;  /* 0x0000580001097983 */ /* 0x001ea80000300800 */
[----:B------:R-:W2:Y:S04]  /*6e20*/  LDL.LU R12, [R1+0x4c] ;  /* 0x00004c00010c7983 */ /* 0x000ea80000300800 */
[----:B-1----:R-:W2:Y:S04]  /*6e30*/  LDL.LU R8, [R1+0x5c] ;  /* 0x00005c0001087983 */ /* 0x002ea80000300800 */
[----:B------:R4:W-:Y:S02]  /*6e40*/  STL [R1+0xc8], R31 ;  /* 0x0000c81f01007387 */ /* 0x0009e40000100800 */
[----:B----4-:R-:W-:-:S02]  /*6e50*/  SEL R31, R3, R13, !P1 ;  /* 0x0000000d031f7207 */ /* 0x010fc40004800000 */
[----:B------:R-:W4:Y:S04]  /*6e60*/  LDL.LU R13, [R1+0x48] ;  /* 0x00004800010d7983 */ /* 0x000f280000300800 */
[----:B------:R-:W2:Y:S04]  /*6e70*/  LDL.LU R56, [R1+0x60] ;  /* 0x0000600001387983 */ /* 0x000ea80000300800 */
[----:B------:R0:W-:Y:S02]  /*6e80*/  STL [R1+0xc4], R31 ;  /* 0x0000c41f01007387 */ /* 0x0001e40000100800 */
[----:B0-----:R-:W-:-:S02]  /*6e90*/  SEL R31, R3, R14, !P1 ;  /* 0x0000000e031f7207 */ /* 0x001fc40004800000 */
[----:B------:R-:W2:Y:S04]  /*6ea0*/  LDL.LU R14, [R1+0x44] ;  /* 0x00004400010e7983 */ /* 0x000ea80000300800 */
[----:B------:R0:W-:Y:S02]  /*6eb0*/  STL [R1+0xc0], R31 ;  /* 0x0000c01f01007387 */ /* 0x0001e40000100800 */
[C---:B0-----:R-:W-:Y:S02]  /*6ec0*/  SEL R31, R3.reuse, R15, !P1 ;  /* 0x0000000f031f7207 */ /* 0x041fe40004800000 */
        /* <DEDUP_REMOVED lines=9> */
[----:B------:R-:W3:Y:S04]  /*6f60*/  LDL.LU R18, [R1+0x34] ;  /* 0x0000340001127983 */ /* 0x000ee80000300800 */
[----:B------:R0:W-:Y:S01]  /*6f70*/  STL [R1+0xb0], R31 ;  /* 0x0000b01f01007387 */ /* 0x0001e20000100800 */
[C---:B------:R-:W-:Y:S02]  /*6f80*/  SEL R21, R3.reuse, R21, !P1 ;  /* 0x0000001503157207 */ /* 0x040fe40004800000 */
[C---:B0-----:R-:W-:Y:S02]  /*6f90*/  SEL R31, R3.reuse, R19, !P1 ;  /* 0x00000013031f7207 */ /* 0x041fe40004800000 */
[C---:B------:R-:W-:Y:S02]  /*6fa0*/  SEL R19, R3.reuse, R20, !P1 ;  /* 0x0000001403137207 */ /* 0x040fe40004800000 */
[C---:B------:R-:W-:Y:S01]  /*6fb0*/  SEL R20, R3.reuse, R22, !P1 ;  /* 0x0000001603147207 */ /* 0x040fe20004800000 */
[----:B------:R-:W-:Y:S04]  /*6fc0*/  STL [R1+0xac], R31 ;  /* 0x0000ac1f01007387 */ /* 0x000fe80000100800 */
[----:B------:R0:W-:Y:S04]  /*6fd0*/  STL [R1+0xa8], R19 ;  /* 0x0000a81301007387 */ /* 0x0001e80000100800 */
[----:B------:R1:W-:Y:S01]  /*6fe0*/  STL [R1+0xa4], R21 ;  /* 0x0000a41501007387 */ /* 0x0003e20000100800 */
[----:B0-----:R-:W-:-:S03]  /*6ff0*/  SEL R19, R3, R23, !P1 ;  /* 0x0000001703137207 */ /* 0x001fc60004800000 */
[----:B------:R0:W-:Y:S01]  /*7000*/  STL [R1+0xa0], R20 ;  /* 0x0000a01401007387 */ /* 0x0001e20000100800 */
[----:B-1----:R-:W-:-:S03]  /*7010*/  SEL R21, R3, R24, !P1 ;  /* 0x0000001803157207 */ /* 0x002fc60004800000 */
[----:B------:R1:W-:Y:S01]  /*7020*/  STL [R1+0x9c], R19 ;  /* 0x00009c1301007387 */ /* 0x0003e20000100800 */
[----:B0-----:R-:W-:-:S03]  /*7030*/  SEL R20, R3, R25, !P1 ;  /* 0x0000001903147207 */ /* 0x001fc60004800000 */
[----:B------:R-:W-:Y:S01]  /*7040*/  STL [R1+0x98], R21 ;  /* 0x0000981501007387 */ /* 0x000fe20000100800 */
[----:B-1----:R-:W-:-:S03]  /*7050*/  SEL R19, R3, R26, !P1 ;  /* 0x0000001a03137207 */ /* 0x002fc60004800000 */
[----:B------:R0:W-:Y:S04]  /*7060*/  STL [R1+0x94], R20 ;  /* 0x0000941401007387 */ /* 0x0001e80000100800 */
[----:B------:R1:W-:Y:S01]  /*7070*/  STL [R1+0x90], R19 ;  /* 0x0000901301007387 */ /* 0x0003e20000100800 */
[C---:B0-----:R-:W-:Y:S02]  /*7080*/  SEL R20, R3.reuse, R28, !P1 ;  /* 0x0000001c03147207 */ /* 0x041fe40004800000 */
[----:B-1----:R-:W-:-:S03]  /*7090*/  SEL R19, R3, R29, !P1 ;  /* 0x0000001d03137207 */ /* 0x002fc60004800000 */
[----:B------:R-:W-:Y:S01]  /*70a0*/  STL [R1+0x8c], R20 ;  /* 0x00008c1401007387 */ /* 0x000fe20000100800 */
[----:B------:R-:W-:-:S03]  /*70b0*/  SEL R21, R3, R30, !P1 ;  /* 0x0000001e03157207 */ /* 0x000fc60004800000 */
[----:B------:R2:W-:Y:S04]  /*70c0*/  STL [R1+0x88], R19 ;  /* 0x0000881301007387 */ /* 0x0005e80000100800 */
[----:B------:R-:W-:Y:S01]  /*70d0*/  STL [R1+0x8], R21 ;  /* 0x0000081501007387 */ /* 0x000fe20000100800 */
[C---:B--2---:R-:W-:Y:S02]  /*70e0*/  SEL R19, R3.reuse, R17, !P1 ;  /* 0x0000001103137207 */ /* 0x044fe40004800000 */
[C---:B------:R-:W-:Y:S02]  /*70f0*/  SEL R17, R3.reuse, R15, !P1 ;  /* 0x0000000f03117207 */ /* 0x040fe40004800000 */
[C---:B----4-:R-:W-:Y:S02]  /*7100*/  SEL R15, R3.reuse, R13, !P1 ;  /* 0x0000000d030f7207 */ /* 0x050fe40004800000 */
[----:B---3--:R-:W-:-:S02]  /*7110*/  SEL R13, R3, R11, !P1 ;  /* 0x0000000b030d7207 */ /* 0x008fc40004800000 */
[C---:B------:R-:W-:Y:S02]  /*7120*/  SEL R20, R3.reuse, R18, !P1 ;  /* 0x0000001203147207 */ /* 0x040fe40004800000 */
[C---:B------:R-:W-:Y:S02]  /*7130*/  SEL R18, R3.reuse, R16, !P1 ;  /* 0x0000001003127207 */ /* 0x040fe40004800000 */
[C---:B------:R-:W-:Y:S01]  /*7140*/  SEL R16, R3.reuse, R14, !P1 ;  /* 0x0000000e03107207 */ /* 0x040fe20004800000 */
[----:B------:R-:W-:Y:S01]  /*7150*/  STL [R1+0xc], R20 ;  /* 0x00000c1401007387 */ /* 0x000fe20000100800 */
[----:B------:R-:W-:-:S03]  /*7160*/  SEL R14, R3, R12, !P1 ;  /* 0x0000000c030e7207 */ /* 0x000fc60004800000 */
[----:B------:R-:W-:Y:S01]  /*7170*/  STL [R1+0x10], R19 ;  /* 0x0000101301007387 */ /* 0x000fe20000100800 */
[----:B------:R-:W-:-:S03]  /*7180*/  SEL R12, R3, R10, !P1 ;  /* 0x0000000a030c7207 */ /* 0x000fc60004800000 */
[----:B------:R-:W-:Y:S01]  /*7190*/  STL [R1+0x14], R18 ;  /* 0x0000141201007387 */ /* 0x000fe20000100800 */
[----:B------:R-:W-:-:S03]  /*71a0*/  SEL R11, R3, R9, !P1 ;  /* 0x00000009030b7207 */ /* 0x000fc60004800000 */
[----:B------:R-:W-:Y:S04]  /*71b0*/  STL [R1+0x18], R17 ;  /* 0x0000181101007387 */ /* 0x000fe80000100800 */
[----:B------:R-:W-:Y:S04]  /*71c0*/  STL [R1+0x1c], R16 ;  /* 0x00001c1001007387 */ /* 0x000fe80000100800 */
[----:B------:R-:W-:Y:S04]  /*71d0*/  STL [R1+0x20], R15 ;  /* 0x0000200f01007387 */ /* 0x000fe80000100800 */
[----:B------:R-:W-:Y:S01]  /*71e0*/  STL [R1+0x24], R14 ;  /* 0x0000240e01007387 */ /* 0x000fe20000100800 */
[----:B------:R-:W-:-:S03]  /*71f0*/  SEL R9, R3, R8, !P1 ;  /* 0x0000000803097207 */ /* 0x000fc60004800000 */
[----:B------:R-:W-:Y:S04]  /*7200*/  STL [R1+0x28], R13 ;  /* 0x0000280d01007387 */ /* 0x000fe80000100800 */
[----:B------:R-:W2:Y:S04]  /*7210*/  LDL R10, [R1+0x2978] ;  /* 0x00297800010a7983 */ /* 0x000ea80000100800 */
[----:B------:R-:W-:Y:S04]  /*7220*/  STL [R1+0x2c], R12 ;  /* 0x00002c0c01007387 */ /* 0x000fe80000100800 */
[----:B------:R0:W-:Y:S04]  /*7230*/  STL [R1+0x34], R11 ;  /* 0x0000340b01007387 */ /* 0x0001e80000100800 */
[----:B------:R-:W3:Y:S04]  /*7240*/  LDL R8, [R1+0x2974] ;  /* 0x0029740001087983 */ /* 0x000ee80000100800 */
[----:B------:R1:W-:Y:S01]  /*7250*/  STL [R1+0x38], R9 ;  /* 0x0000380901007387 */ /* 0x0003e20000100800 */
[----:B0-----:R-:W-:-:S02]  /*7260*/  SEL R11, R3, R56, !P1 ;  /* 0x00000038030b7207 */ /* 0x001fc40004800000 */
[C---:B-1----:R-:W-:Y:S02]  /*7270*/  SEL R9, R3.reuse, R2, !P1 ;  /* 0x0000000203097207 */ /* 0x042fe40004800000 */
[----:B------:R-:W4:Y:S04]  /*7280*/  LDL.LU R2, [R1+0x29b8] ;  /* 0x0029b80001027983 */ /* 0x000f280000300800 */
[----:B------:R-:W-:Y:S04]  /*7290*/  STL [R1+0x84], R11 ;  /* 0x0000840b01007387 */ /* 0x000fe80000100800 */
[----:B------:R0:W-:Y:S04]  /*72a0*/  STL [R1+0x80], R9 ;  /* 0x0000800901007387 */ /* 0x0001e80000100800 */
[----:B0-----:R-:W4:Y:S01]  /*72b0*/  LDL R9, [R1+0x2970] ;  /* 0x0029700001097983 */ /* 0x001f220000100800 */
[----:B------:R-:W-:-:S02]  /*72c0*/  SEL R12, R3, R41, !P1 ;  /* 0x00000029030c7207 */ /* 0x000fc40004800000 */
[C---:B------:R-:W-:Y:S02]  /*72d0*/  SEL R11, R3.reuse, R43, !P1 ;  /* 0x0000002b030b7207 */ /* 0x040fe40004800000 */
[C---:B------:R-:W-:Y:S01]  /*72e0*/  SEL R13, R3.reuse, R45, !P1 ;  /* 0x0000002d030d7207 */ /* 0x040fe20004800000 */
[----:B------:R0:W-:Y:S04]  /*72f0*/  STL [R1+0x7c], R12 ;  /* 0x00007c0c01007387 */ /* 0x0001e80000100800 */
[----:B------:R1:W-:Y:S01]  /*7300*/  STL [R1+0x78], R11 ;  /* 0x0000780b01007387 */ /* 0x0003e20000100800 */
[----:B0-----:R-:W-:-:S03]  /*7310*/  SEL R12, R3, R46, !P1 ;  /* 0x0000002e030c7207 */ /* 0x001fc60004800000 */
[----:B------:R0:W-:Y:S01]  /*7320*/  STL [R1+0x74], R13 ;  /* 0x0000740d01007387 */ /* 0x0001e20000100800 */
[----:B-1----:R-:W-:-:S03]  /*7330*/  SEL R11, R3, R47, !P1 ;  /* 0x0000002f030b7207 */ /* 0x002fc60004800000 */
[----:B------:R-:W4:Y:S04]  /*7340*/  LDL R16, [R1+0x296c] ;  /* 0x00296c0001107983 */ /* 0x000f280000100800 */
[----:B------:R1:W-:Y:S04]  /*7350*/  STL [R1+0x70], R12 ;  /* 0x0000700c01007387 */ /* 0x0003e80000100800 */
[----:B------:R1:W-:Y:S01]  /*7360*/  STL [R1+0x6c], R11 ;  /* 0x00006c0b01007387 */ /* 0x0003e20000100800 */
[----:B0-----:R-:W-:-:S03]  /*7370*/  SEL R13, R3, R53, !P1 ;  /* 0x00000035030d7207 */ /* 0x001fc60004800000 */
[----:B------:R-:W4:Y:S01]  /*7380*/  LDL R56, [R1+0x2968] ;  /* 0x0029680001387983 */ /* 0x000f220000100800 */
[C---:B-1----:R-:W-:Y:S02]  /*7390*/  SEL R12, R3.reuse, R49, !P1 ;  /* 0x00000031030c7207 */ /* 0x042fe40004800000 */
[----:B------:R-:W-:-:S03]  /*73a0*/  SEL R11, R3, R51, !P1 ;  /* 0x00000033030b7207 */ /* 0x000fc60004800000 */
[----:B------:R0:W-:Y:S04]  /*73b0*/  STL [R1+0x68], R12 ;  /* 0x0000680c01007387 */ /* 0x0001e80000100800 */
[----:B------:R1:W-:Y:S04]  /*73c0*/  STL [R1+0x64], R11 ;  /* 0x0000640b01007387 */ /* 0x0003e80000100800 */
[----:B------:R-:W-:Y:S01]  /*73d0*/  STL [R1+0x60], R13 ;  /* 0x0000600d01007387 */ /* 0x000fe20000100800 */
[----:B0-----:R-:W-:-:S03]  /*73e0*/  SEL R12, R3, R35, !P1 ;  /* 0x00000023030c7207 */ /* 0x001fc60004800000 */
[----:B------:R-:W4:Y:S01]  /*73f0*/  LDL R15, [R1+0x1c24] ;  /* 0x001c2400010f7983 */ /* 0x000f220000100800 */
[C---:B-1----:R-:W-:Y:S01]  /*7400*/  SEL R11, R3.reuse, R36, !P1 ;  /* 0x00000024030b7207 */ /* 0x042fe20004800000 */
[----:B------:R-:W-:Y:S01]  /*7410*/  @!P2 IMAD.MOV R4, RZ, RZ, -R4 ;  /* 0x000000ffff04a224 */ /* 0x000fe200078e0a04 */
[----:B------:R-:W-:-:S03]  /*7420*/  SEL R7, R3, R7, !P1 ;  /* 0x0000000703077207 */ /* 0x000fc60004800000 */
[----:B------:R0:W-:Y:S01]  /*7430*/  STL [R1+0x5c], R11 ;  /* 0x00005c0b01007387 */ /* 0x0001e20000100800 */
[----:B------:R-:W-:Y:S01]  /*7440*/  @!P3 IMAD.MOV R0, RZ, RZ, -R0 ;  /* 0x000000ffff00b224 */ /* 0x000fe200078e0a00 */
[C---:B------:R-:W-:Y:S02]  /*7450*/  SEL R6, R3.reuse, R6, !P1 ;  /* 0x0000000603067207 */ /* 0x040fe40004800000 */
[----:B------:R1:W-:Y:S01]  /*7460*/  STL [R1+0x58], R12 ;  /* 0x0000580c01007387 */ /* 0x0003e20000100800 */
[----:B------:R-:W-:-:S03]  /*7470*/  SEL R5, R3, R5, !P1 ;  /* 0x0000000503057207 */ /* 0x000fc60004800000 */
[----:B------:R-:W4:Y:S01]  /*7480*/  LDL R14, [R1+0x1e40] ;  /* 0x001e4000010e7983 */ /* 0x000f220000100800 */
[C---:B0-----:R-:W-:Y:S01]  /*7490*/  SEL R11, R3.reuse, R34, !P1 ;  /* 0x00000022030b7207 */ /* 0x041fe20004800000 */
[----:B------:R-:W-:Y:S01]  /*74a0*/  @!P4 IMAD.MOV R60, RZ, RZ, -R60 ;  /* 0x000000ffff3cc224 */ /* 0x000fe200078e0a3c */
[----:B------:R-:W-:-:S03]  /*74b0*/  SEL R4, R3, R4, !P1 ;  /* 0x0000000403047207 */ /* 0x000fc60004800000 */
[----:B------:R0:W-:Y:S01]  /*74c0*/  STL [R1+0x54], R11 ;  /* 0x0000540b01007387 */ /* 0x0001e20000100800 */
[C---:B------:R-:W-:Y:S01]  /*74d0*/  SEL R0, R3.reuse, R0, !P1 ;  /* 0x0000000003007207 */ /* 0x040fe20004800000 */
[----:B------:R-:W-:Y:S02]  /*74e0*/  @!P5 IMAD.MOV R61, RZ, RZ, -R61 ;  /* 0x000000ffff3dd224 */ /* 0x000fe400078e0a3d */
[----:B------:R-:W-:Y:S04]  /*74f0*/  STL [R1+0x50], R7 ;  /* 0x0000500701007387 */ /* 0x000fe80000100800 */
[----:B------:R-:W4:Y:S04]  /*7500*/  LDL R13, [R1+0x1f90] ;  /* 0x001f9000010d7983 */ /* 0x000f280000100800 */
[----:B------:R-:W-:Y:S04]  /*7510*/  STL [R1+0x4c], R6 ;  /* 0x00004c0601007387 */ /* 0x000fe80000100800 */
[----:B------:R-:W-:Y:S04]  /*7520*/  STL [R1+0x48], R5 ;  /* 0x0000480501007387 */ /* 0x000fe80000100800 */
[----:B-1----:R-:W4:Y:S04]  /*7530*/  LDL R12, [R1+0x222c] ;  /* 0x00222c00010c7983 */ /* 0x002f280000100800 */
[----:B------:R1:W-:Y:S04]  /*7540*/  STL [R1+0x44], R4 ;  /* 0x0000440401007387 */ /* 0x0003e80000100800 */
[----:B------:R1:W-:Y:S04]  /*7550*/  STL [R1+0x40], R0 ;  /* 0x0000400001007387 */ /* 0x0003e80000100800 */
[----:B0-----:R-:W4:Y:S01]  /*7560*/  LDL R11, [R1+0x2410] ;  /* 0x00241000010b7983 */ /* 0x001f220000100800 */
[----:B-1----:R-:W-:-:S02]  /*7570*/  SEL R4, R3, R60, !P1 ;  /* 0x0000003c03047207 */ /* 0x002fc40004800000 */
[----:B------:R-:W-:-:S03]  /*7580*/  SEL R0, R3, R61, !P1 ;  /* 0x0000003d03007207 */ /* 0x000fc60004800000 */
[----:B------:R0:W-:Y:S04]  /*7590*/  STL [R1+0x3c], R4 ;  /* 0x00003c0401007387 */ /* 0x0001e80000100800 */
[----:B------:R1:W-:Y:S01]  /*75a0*/  STL [R1+0x30], R0 ;  /* 0x0000300001007387 */ /* 0x0003e20000100800 */
[----:B---3--:R-:W-:-:S03]  /*75b0*/  ISETP.GE.AND P6, PT, R8, RZ, PT ;  /* 0x000000ff0800720c */ /* 0x008fc60003fc6270 */
[----:B------:R-:W3:Y:S01]  /*75c0*/  LDL R8, [R1+0x2960] ;  /* 0x0029600001087983 */ /* 0x000ee20000100800 */
[----:B--2---:R-:W-:-:S03]  /*75d0*/  ISETP.GE.AND P3, PT, R10, RZ, PT ;  /* 0x000000ff0a00720c */ /* 0x004fc60003f66270 */
[----:B------:R-:W2:Y:S01]  /*75e0*/  LDL R10, [R1+0x295c] ;  /* 0x00295c00010a7983 */ /* 0x000ea20000100800 */
[----:B----4-:R-:W-:-:S03]  /*75f0*/  ISETP.GE.AND P2, PT, R9, RZ, PT ;  /* 0x000000ff0900720c */ /* 0x010fc60003f46270 */
[----:B------:R-:W4:Y:S01]  /*7600*/  LDL R9, [R1+0x2964] ;  /* 0x0029640001097983 */ /* 0x000f220000100800 */
[----:B------:R-:W-:-:S04]  /*7610*/  IMAD.MOV.U32 R5, RZ, RZ, R44 ;  /* 0x000000ffff057224 */ /* 0x000fc800078e002c */
[----:B------:R-:W-:Y:S01]  /*7620*/  @!P0 IMAD.MOV R5, RZ, RZ, -R5 ;  /* 0x000000ffff058224 */ /* 0x000fe200078e0a05 */
[----:B------:R-:W-:-:S04]  /*7630*/  ISETP.GE.AND P4, PT, R16, RZ, PT ;  /* 0x000000ff1000720c */ /* 0x000fc80003f86270 */
[----:B------:R-:W-:-:S09]  /*7640*/  @!P2 IMAD.MOV R59, RZ, RZ, -R59 ;  /* 0x000000ffff3ba224 */ /* 0x000fd200078e0a3b */
[----:B------:R-:W-:Y:S01]  /*7650*/  @!P4 IMAD.MOV R39, RZ, RZ, -R39 ;  /* 0x000000ffff27c224 */ /* 0x000fe200078e0a27 */
[----:B------:R-:W-:Y:S02]  /*7660*/  ISETP.GE.AND P5, PT, R56, RZ, PT ;  /* 0x000000ff3800720c */ /* 0x000fe40003fa6270 */
[----:B------:R-:W4:Y:S01]  /*7670*/  LDL R56, [R1+0x17b8] ;  /* 0x0017b80001387983 */ /* 0x000f220000100800 */
[----:B------:R-:W-:-:S13]  /*7680*/  ISETP.GE.AND P0, PT, R14, RZ, PT ;  /* 0x000000ff0e00720c */ /* 0x000fda0003f06270 */
[----:B------:R-:W-:Y:S01]  /*7690*/  @!P0 IMAD.MOV R48, RZ, RZ, -R48 ;  /* 0x000000ffff308224 */ /* 0x000fe200078e0a30 */
[----:B------:R-:W-:Y:S02]  /*76a0*/  ISETP.GE.AND P2, PT, R13, RZ, PT ;  /* 0x000000ff0d00720c */ /* 0x000fe40003f46270 */
[----:B------:R-:W-:Y:S01]  /*76b0*/  ISETP.GE.AND P4, PT, R12, RZ, PT ;  /* 0x000000ff0c00720c */ /* 0x000fe20003f86270 */
[----:B0-----:R-:W-:Y:S01]  /*76c0*/  IMAD.MOV.U32 R4, RZ, RZ, R54 ;  /* 0x000000ffff047224 */ /* 0x001fe200078e0036 */
[----:B------:R-:W-:-:S03]  /*76d0*/  SEL R31, R3, R27, !P1 ;  /* 0x0000001b031f7207 */ /* 0x000fc60004800000 */
[----:B------:R-:W-:-:S08]  /*76e0*/  @!P3 IMAD.MOV R4, RZ, RZ, -R4 ;  /* 0x000000ffff04b224 */ /* 0x000fd000078e0a04 */
[----:B------:R-:W-:Y:S01]  /*76f0*/  @!P4 IMAD.MOV R55, RZ, RZ, -R55 ;  /* 0x000000ffff37c224 */ /* 0x000fe200078e0a37 */
[----:B------:R-:W-:Y:S02]  /*7700*/  ISETP.GE.AND P4, PT, R58, RZ, PT ;  /* 0x000000ff3a00720c */ /* 0x000fe40003f86270 */
[----:B------:R-:W4:Y:S01]  /*7710*/  LDL.LU R58, [R1+0x29b4] ;  /* 0x0029b400013a7983 */ /* 0x000f220000300800 */
[----:B------:R-:W-:Y:S01]  /*7720*/  ISETP.GE.AND P3, PT, R15, RZ, PT ;  /* 0x000000ff0f00720c */ /* 0x000fe20003f66270 */
[----:B------:R-:W-:Y:S01]  /*7730*/  IMAD.MOV.U32 R3, RZ, RZ, R50 ;  /* 0x000000ffff037224 */ /* 0x000fe200078e0032 */
[----:B------:R-:W-:Y:S01]  /*7740*/  ISETP.NE.AND P1, PT, R2, RZ, PT ;  /* 0x000000ff0200720c */ /* 0x000fe20003f25270 */
[----:B------:R-:W-:Y:S01]  /*7750*/  @!P2 IMAD.MOV R52, RZ, RZ, -R52 ;  /* 0x000000ffff34a224 */ /* 0x000fe200078e0a34 */
[----:B------:R-:W-:Y:S01]  /*7760*/  LOP3.LUT R2, RZ, R2, RZ, 0x33, !PT ;  /* 0x00000002ff027212 */ /* 0x000fe200078e33ff */
[----:B------:R-:W-:Y:S02]  /*7770*/  @!P6 IMAD.MOV R3, RZ, RZ, -R3 ;  /* 0x000000ffff03e224 */ /* 0x000fe400078e0a03 */
[----:B------:R-:W-:Y:S01]  /*7780*/  @!P5 IMAD.MOV R40, RZ, RZ, -R40 ;  /* 0x000000ffff28d224 */ /* 0x000fe200078e0a28 */
[----:B------:R-:W-:-:S02]  /*7790*/  SEL R5, R2, R5, !P1 ;  /* 0x0000000502057207 */ /* 0x000fc40004800000 */
[----:B------:R-:W-:Y:S02]  /*77a0*/  ISETP.GE.AND P5, PT, R11, RZ, PT ;  /* 0x000000ff0b00720c */ /* 0x000fe40003fa6270 */
[C---:B------:R-:W-:Y:S01]  /*77b0*/  SEL R4, R2.reuse, R4, !P1 ;  /* 0x0000000402047207 */ /* 0x040fe20004800000 */
[----:B------:R-:W-:Y:S01]  /*77c0*/  @!P3 IMAD.MOV R42, RZ, RZ, -R42 ;  /* 0x000000ffff2ab224 */ /* 0x000fe200078e0a2a */
[----:B------:R-:W-:-:S09]  /*77d0*/  SEL R3, R2, R3, !P1 ;  /* 0x0000000302037207 */ /* 0x000fd20004800000 */
[----:B------:R-:W-:Y:S01]  /*77e0*/  @!P5 IMAD.MOV R57, RZ, RZ, -R57 ;  /* 0x000000ffff39d224 */ /* 0x000fe200078e0a39 */
[----:B---3--:R-:W-:Y:S02]  /*77f0*/  ISETP.GE.AND P0, PT, R8, RZ, PT ;  /* 0x000000ff0800720c */ /* 0x008fe40003f06270 */
[----:B------:R-:W0:Y:S01]  /*7800*/  S2R R8, SR_TID.X ;  /* 0x0000000000087919 */ /* 0x000e220000002100 */
[----:B--2---:R-:W-:Y:S02]  /*7810*/  ISETP.GE.AND P3, PT, R10, RZ, PT ;  /* 0x000000ff0a00720c */ /* 0x004fe40003f66270 */
[----:B0-----:R-:W-:Y:S02]  /*7820*/  LOP3.LUT R8, R8, 0x1f, RZ, 0xc0, !PT ;  /* 0x0000001f08087812 */ /* 0x001fe400078ec0ff */
[----:B----4-:R-:W-:Y:S02]  /*7830*/  ISETP.GE.AND P2, PT, R9, RZ, PT ;  /* 0x000000ff0900720c */ /* 0x010fe40003f46270 */
[----:B------:R-:W2:Y:S01]  /*7840*/  LDL.LU R9, [R1+0x100] ;  /* 0x0001000001097983 */ /* 0x000ea20000300800 */
[----:B------:R-:W-:-:S03]  /*7850*/  IMAD R6, R8, UR6, RZ ;  /* 0x0000000608067c24 */ /* 0x000fc6000f8e02ff */
[----:B------:R-:W3:Y:S02]  /*7860*/  LDL.LU R8, [R1+0xfc] ;  /* 0x0000fc0001087983 */ /* 0x000ee40000300800 */
[----:B-1----:R-:W-:Y:S02]  /*7870*/  LEA R0, P6, R6, UR8, 0x1 ;  /* 0x0000000806007c11 */ /* 0x002fe4000f8c08ff */
[----:B------:R-:W4:Y:S04]  /*7880*/  LDL.LU R13, [R1+0xf8] ;  /* 0x0000f800010d7983 */ /* 0x000f280000300800 */
[----:B------:R-:W4:Y:S04]  /*7890*/  LDL.LU R11, [R1+0xf4] ;  /* 0x0000f400010b7983 */ /* 0x000f280000300800 */
[----:B------:R-:W4:Y:S04]  /*78a0*/  LDL.LU R12, [R1+0xf0] ;  /* 0x0000f000010c7983 */ /* 0x000f280000300800 */
[----:B------:R0:W-:Y:S04]  /*78b0*/  STL [R1+0x29a0], R0 ;  /* 0x0029a00001007387 */ /* 0x0001e80000100800 */
[----:B------:R-:W-:Y:S04]  /*78c0*/  STL [R1+0x29a4], R5 ;  /* 0x0029a40501007387 */ /* 0x000fe80000100800 */
[----:B------:R1:W-:Y:S01]  /*78d0*/  STL [R1+0x29a8], R4 ;  /* 0x0029a80401007387 */ /* 0x0003e20000100800 */
[----:B0-----:R-:W-:-:S03]  /*78e0*/  SEL R0, R2, R40, !P1 ;  /* 0x0000002802007207 */ /* 0x001fc60004800000 */
[----:B------:R0:W-:Y:S01]  /*78f0*/  STL [R1+0x29ac], R3 ;  /* 0x0029ac0301007387 */ /* 0x0001e20000100800 */
[C---:B-1----:R-:W-:Y:S02]  /*7900*/  SEL R4, R2.reuse, R59, !P1 ;  /* 0x0000003b02047207 */ /* 0x042fe40004800000 */
[----:B0-----:R-:W-:-:S03]  /*7910*/  SEL R3, R2, R39, !P1 ;  /* 0x0000002702037207 */ /* 0x001fc60004800000 */
[----:B------:R0:W-:Y:S01]  /*7920*/  STL [R1+0x104], R4 ;  /* 0x0001040401007387 */ /* 0x0001e20000100800 */
[----:B------:R-:W-:-:S03]  /*7930*/  @!P3 IMAD.MOV R38, RZ, RZ, -R38 ;  /* 0x000000ffff26b224 */ /* 0x000fc600078e0a26 */
[----:B------:R1:W-:Y:S01]  /*7940*/  STL [R1+0x108], R3 ;  /* 0x0001080301007387 */ /* 0x0003e20000100800 */
[----:B0-----:R-:W-:-:S03]  /*7950*/  SEL R4, R2, R42, !P1 ;  /* 0x0000002a02047207 */ /* 0x001fc60004800000 */
[----:B------:R0:W-:Y:S01]  /*7960*/  STL [R1+0x10c], R0 ;  /* 0x00010c0001007387 */ /* 0x0001e20000100800 */
[----:B-1----:R-:W-:-:S03]  /*7970*/  SEL R3, R2, R48, !P1 ;  /* 0x0000003002037207 */ /* 0x002fc60004800000 */
[----:B------:R1:W-:Y:S01]  /*7980*/  STL [R1+0x110], R4 ;  /* 0x0001100401007387 */ /* 0x0003e20000100800 */
[----:B------:R-:W-:Y:S01]  /*7990*/  @!P0 IMAD.MOV R37, RZ, RZ, -R37 ;  /* 0x000000ffff258224 */ /* 0x000fe200078e0a25 */
[C---:B0-----:R-:W-:Y:S02]  /*79a0*/  SEL R0, R2.reuse, R52, !P1 ;  /* 0x0000003402007207 */ /* 0x041fe40004800000 */
[----:B------:R0:W-:Y:S01]  /*79b0*/  STL [R1+0x114], R3 ;  /* 0x0001140301007387 */ /* 0x0001e20000100800 */
[----:B-1----:R-:W-:-:S03]  /*79c0*/  SEL R4, R2, R55, !P1 ;  /* 0x0000003702047207 */ /* 0x002fc60004800000 */
[----:B------:R1:W-:Y:S04]  /*79d0*/  STL [R1+0x118], R0 ;  /* 0x0001180001007387 */ /* 0x0003e80000100800 */
[----:B------:R1:W-:Y:S01]  /*79e0*/  STL [R1+0x11c], R4 ;  /* 0x00011c0401007387 */ /* 0x0003e20000100800 */
[C---:B0-----:R-:W-:Y:S02]  /*79f0*/  SEL R3, R2.reuse, R57, !P1 ;  /* 0x0000003902037207 */ /* 0x041fe40004800000 */
[----:B-1----:R-:W-:-:S03]  /*7a00*/  SEL R0, R2, R38, !P1 ;  /* 0x0000002602007207 */ /* 0x002fc60004800000 */
[----:B------:R0:W-:Y:S01]  /*7a10*/  STL [R1+0x120], R3 ;  /* 0x0001200301007387 */ /* 0x0001e20000100800 */
[----:B------:R-:W-:-:S03]  /*7a20*/  SEL R4, R2, R37, !P1 ;  /* 0x0000002502047207 */ /* 0x000fc60004800000 */
[----:B------:R1:W-:Y:S04]  /*7a30*/  STL [R1+0x124], R0 ;  /* 0x0001240001007387 */ /* 0x0003e80000100800 */
[----:B------:R-:W-:Y:S04]  /*7a40*/  STL [R1+0x128], R4 ;  /* 0x0001280401007387 */ /* 0x000fe80000100800 */
[----:B------:R-:W4:Y:S01]  /*7a50*/  LDL.LU R41, [R1+0xec] ;  /* 0x0000ec0001297983 */ /* 0x000f220000300800 */
[----:B------:R-:W-:Y:S01]  /*7a60*/  ISETP.GE.AND P5, PT, R56, RZ, PT ;  /* 0x000000ff3800720c */ /* 0x000fe20003fa6270 */
[----:B------:R-:W-:-:S02]  /*7a70*/  @!P2 IMAD.MOV R33, RZ, RZ, -R33 ;  /* 0x000000ffff21a224 */ /* 0x000fc400078e0a21 */
[----:B------:R-:W-:-:S03]  /*7a80*/  @!P4 IMAD.MOV R32, RZ, RZ, -R32 ;  /* 0x000000ffff20c224 */ /* 0x000fc600078e0a20 */
[C---:B0-----:R-:W-:Y:S02]  /*7a90*/  SEL R3, R2.reuse, R33, !P1 ;  /* 0x0000002102037207 */ /* 0x041fe40004800000 */
[----:B-1----:R-:W-:-:S05]  /*7aa0*/  SEL R0, R2, R32, !P1 ;  /* 0x0000002002007207 */ /* 0x002fca0004800000 */
[----:B------:R-:W-:Y:S01]  /*7ab0*/  @!P5 IMAD.MOV R58, RZ, RZ, -R58 ;  /* 0x000000ffff3ad224 */ /* 0x000fe200078e0a3a */
[----:B------:R-:W-:Y:S04]  /*7ac0*/  STL [R1+0x130], R3 ;  /* 0x0001300301007387 */ /* 0x000fe80000100800 */
[----:B------:R-:W-:Y:S02]  /*7ad0*/  SEL R56, R2, R58, !P1 ;  /* 0x0000003a02387207 */ /* 0x000fe40004800000 */
[----:B------:R-:W-:Y:S01]  /*7ae0*/  LEA.HI.X.SX32 R2, R6, UR9, 0x1, P6 ;  /* 0x0000000906027c11 */ /* 0x000fe2000b0f0eff */
[----:B------:R-:W-:Y:S01]  /*7af0*/  STL [R1+0x12c], R0 ;  /* 0x00012c0001007387 */ /* 0x000fe20000100800 */
[----:B------:R-:W-:Y:S01]  /*7b00*/  IMAD R31, R31, UR7, RZ ;  /* 0x000000071f1f7c24 */ /* 0x000fe2000f8e02ff */
[----:B------:R-:W0:Y:S02]  /*7b10*/  LDCU.64 UR8, c[0x0][0x380] ;  /* 0x00007000ff0877ac */ /* 0x000e240008000a00 */
[----:B------:R-:W-:Y:S04]  /*7b20*/  STL [R1+0x2990], R56 ;  /* 0x0029903801007387 */ /* 0x000fe80000100800 */
[----:B------:R2:W-:Y:S02]  /*7b30*/  STL [R1+0x299c], R2 ;  /* 0x00299c0201007387 */ /* 0x0005e40000100800 */
[----:B--2---:R-:W-:-:S02]  /*7b40*/  IMAD R2, R9, UR7, RZ ;  /* 0x0000000709027c24 */ /* 0x004fc4000f8e02ff */
[----:B---3--:R-:W-:Y:S02]  /*7b50*/  IMAD R0, R8, UR7, RZ ;  /* 0x0000000708007c24 */ /* 0x008fe4000f8e02ff */
[----:B------:R-:W2:Y:S01]  /*7b60*/  LDL.LU R8, [R1+0xe8] ;  /* 0x0000e80001087983 */ /* 0x000ea20000300800 */
[----:B----4-:R-:W-:-:S03]  /*7b70*/  IMAD R61, R13, UR7, RZ ;  /* 0x000000070d3d7c24 */ /* 0x010fc6000f8e02ff */
[----:B------:R-:W-:Y:S04]  /*7b80*/  STL [R1+0x4], R2 ;  /* 0x0000040201007387 */ /* 0x000fe80000100800 */
[----:B------:R-:W3:Y:S01]  /*7b90*/  LDL.LU R9, [R1+0xe4] ;  /* 0x0000e40001097983 */ /* 0x000ee20000300800 */
[----:B------:R-:W-:-:S03]  /*7ba0*/  IMAD R60, R11, UR7, RZ ;  /* 0x000000070b3c7c24 */ /* 0x000fc6000f8e02ff */
[----:B------:R-:W-:Y:S01]  /*7bb0*/  STL [R1], R0 ;  /* 0x0000000001007387 */ /* 0x000fe20000100800 */
[----:B------:R-:W-:-:S03]  /*7bc0*/  IMAD R6, R12, UR7, RZ ;  /* 0x000000070c067c24 */ /* 0x000fc6000f8e02ff */
[----:B------:R-:W4:Y:S04]  /*7bd0*/  LDL.LU R10, [R1+0xe0] ;  /* 0x0000e000010a7983 */ /* 0x000f280000300800 */
[----:B------:R1:W-:Y:S04]  /*7be0*/  STL [R1+0x29b0], R61 ;  /* 0x0029b03d01007387 */ /* 0x0003e80000100800 */
[----:B------:R-:W2:Y:S04]  /*7bf0*/  LDL.LU R11, [R1+0xdc] ;  /* 0x0000dc00010b7983 */ /* 0x000ea80000300800 */
[----:B------:R-:W3:Y:S04]  /*7c00*/  LDL.LU R12, [R1+0xd8] ;  /* 0x0000d800010c7983 */ /* 0x000ee80000300800 */
        /* <DEDUP_REMOVED lines=17> */
[----:B------:R-:W3:Y:S01]  /*7d20*/  LDL.LU R30, [R1+0x90] ;  /* 0x00009000011e7983 */ /* 0x000ee20000300800 */
[----:B------:R-:W-:-:S03]  /*7d30*/  IMAD R7, R41, UR7, RZ ;  /* 0x0000000729077c24 */ /* 0x000fc6000f8e02ff */
[----:B------:R-:W3:Y:S04]  /*7d40*/  LDL.LU R47, [R1+0x8c] ;  /* 0x00008c00012f7983 */ /* 0x000ee80000300800 */
[----:B------:R-:W3:Y:S04]  /*7d50*/  LDL.LU R46, [R1+0x88] ;  /* 0x00008800012e7983 */ /* 0x000ee80000300800 */
[----:B------:R-:W3:Y:S04]  /*7d60*/  LDL.LU R45, [R1+0x8] ;  /* 0x00000800012d7983 */ /* 0x000ee80000300800 */
[----:B------:R-:W3:Y:S04]  /*7d70*/  LDL.LU R43, [R1+0xc] ;  /* 0x00000c00012b7983 */ /* 0x000ee80000300800 */
[----:B------:R-:W3:Y:S01]  /*7d80*/  LDL.LU R41, [R1+0x10] ;  /* 0x0000100001297983 */ /* 0x000ee20000300800 */
[----:B----4-:R-:W-:-:S02]  /*7d90*/  IMAD R10, R10, UR7, RZ ;  /* 0x000000070a0a7c24 */ /* 0x010fc4000f8e02ff */
[----:B--2---:R-:W-:-:S03]  /*7da0*/  IMAD R11, R11, UR7, RZ ;  /* 0x000000070b0b7c24 */ /* 0x004fc6000f8e02ff */
[----:B------:R2:W-:Y:S04]  /*7db0*/  STL [R1+0x2998], R10 ;  /* 0x0029980a01007387 */ /* 0x0005e80000100800 */
[----:B------:R4:W-:Y:S04]  /*7dc0*/  STL [R1+0x2994], R11 ;  /* 0x0029940b01007387 */ /* 0x0009e80000100800 */
[----:B------:R-:W4:Y:S04]  /*7dd0*/  LDL.LU R37, [R1+0x14] ;  /* 0x0000140001257983 */ /* 0x000f280000300800 */
[----:B------:R-:W4:Y:S04]  /*7de0*/  LDL.LU R38, [R1+0x18] ;  /* 0x0000180001267983 */ /* 0x000f280000300800 */
[----:B------:R-:W4:Y:S04]  /*7df0*/  LDL.LU R39, [R1+0x1c] ;  /* 0x00001c0001277983 */ /* 0x000f280000300800 */
[----:B------:R-:W4:Y:S01]  /*7e00*/  LDL.LU R40, [R1+0x20] ;  /* 0x0000200001287983 */ /* 0x000f220000300800 */
[----:B---3--:R-:W-:-:S02]  /*7e10*/  IMAD R32, R47, UR7, RZ ;  /* 0x000000072f207c24 */ /* 0x008fc4000f8e02ff */
[----:B------:R-:W-:Y:S02]  /*7e20*/  IMAD R33, R46, UR7, RZ ;  /* 0x000000072e217c24 */ /* 0x000fe4000f8e02ff */
[----:B------:R-:W-:Y:S02]  /*7e30*/  IMAD R34, R45, UR7, RZ ;  /* 0x000000072d227c24 */ /* 0x000fe4000f8e02ff */
[----:B------:R-:W-:Y:S02]  /*7e40*/  IMAD R35, R43, UR7, RZ ;  /* 0x000000072b237c24 */ /* 0x000fe4000f8e02ff */
[----:B------:R-:W-:Y:S02]  /*7e50*/  IMAD R36, R41, UR7, RZ ;  /* 0x0000000729247c24 */ /* 0x000fe4000f8e02ff */
        /* <DEDUP_REMOVED lines=18> */
[----:B-1----:R-:W3:Y:S04]  /*7f80*/  LDL.LU R61, [R1+0x50] ;  /* 0x00005000013d7983 */ /* 0x002ee80000300800 */
[----:B------:R-:W3:Y:S04]  /*7f90*/  LDL.LU R3, [R1+0x4c] ;  /* 0x00004c0001037983 */ /* 0x000ee80000300800 */
[----:B------:R-:W3:Y:S04]  /*7fa0*/  LDL.LU R4, [R1+0x48] ;  /* 0x0000480001047983 */ /* 0x000ee80000300800 */
[----:B------:R-:W3:Y:S04]  /*7fb0*/  LDL.LU R5, [R1+0x44] ;  /* 0x0000440001057983 */ /* 0x000ee80000300800 */
[----:B------:R-:W3:Y:S04]  /*7fc0*/  LDL.LU R0, [R1+0x40] ;  /* 0x0000400001007983 */ /* 0x000ee80000300800 */
[----:B------:R-:W3:Y:S04]  /*7fd0*/  LDL.LU R2, [R1+0x3c] ;  /* 0x00003c0001027983 */ /* 0x000ee80000300800 */
[----:B------:R-:W3:Y:S04]  /*7fe0*/  LDL.LU R56, [R1+0x30] ;  /* 0x0000300001387983 */ /* 0x000ee80000300800 */
[----:B--2---:R-:W2:Y:S04]  /*7ff0*/  LDL.LU R10, [R1+0x4] ;  /* 0x00000400010a7983 */ /* 0x004ea80000300800 */
[----:B----4-:R-:W4:Y:S01]  /*8000*/  LDL.LU R11, [R1] ;  /* 0x00000000010b7983 */ /* 0x010f220000300800 */
[----:B---3--:R-:W-:-:S02]  /*8010*/  IMAD R61, R61, UR7, RZ ;  /* 0x000000073d3d7c24 */ /* 0x008fc4000f8e02ff */
[----:B------:R-:W-:-:S03]  /*8020*/  IMAD R3, R3, UR7, RZ ;  /* 0x0000000703037c24 */ /* 0x000fc6000f8e02ff */
[----:B------:R1:W-:Y:S01]  /*8030*/  STL [R1+0xc], R61 ;  /* 0x00000c3d01007387 */ /* 0x0003e20000100800 */
[----:B------:R-:W-:Y:S02]  /*8040*/  IMAD R4, R4, UR7, RZ ;  /* 0x0000000704047c24 */ /* 0x000fe4000f8e02ff */
[----:B------:R-:W-:Y:S01]  /*8050*/  IMAD R5, R5, UR7, RZ ;  /* 0x0000000705057c24 */ /* 0x000fe2000f8e02ff */
[----:B-1----:R-:W3:Y:S01]  /*8060*/  LDL.LU R61, [R1+0x29b0] ;  /* 0x0029b000013d7983 */ /* 0x002ee20000300800 */
[----:B------:R-:W-:-:S03]  /*8070*/  IMAD R0, R0, UR7, RZ ;  /* 0x0000000700007c24 */ /* 0x000fc6000f8e02ff */
[----:B------:R1:W-:Y:S04]  /*8080*/  STL [R1+0x8], R3 ;  /* 0x0000080301007387 */ /* 0x0003e80000100800 */
[----:B-1----:R-:W2:Y:S04]  /*8090*/  LDL.LU R3, [R1+0x29ac] ;  /* 0x0029ac0001037983 */ /* 0x002ea80000300800 */
[----:B------:R1:W-:Y:S04]  /*80a0*/  STL [R1+0x20], R4 ;  /* 0x0000200401007387 */ /* 0x0003e80000100800 */
[----:B-1----:R-:W2:Y:S04]  /*80b0*/  LDL.LU R4, [R1+0x29a8] ;  /* 0x0029a80001047983 */ /* 0x002ea80000300800 */
[----:B------:R1:W-:Y:S04]  /*80c0*/  STL [R1+0x1c], R5 ;  /* 0x00001c0501007387 */ /* 0x0003e80000100800 */
[----:B-1----:R-:W2:Y:S04]  /*80d0*/  LDL.LU R5, [R1+0x29a4] ;  /* 0x0029a40001057983 */ /* 0x002ea80000300800 */
[----:B------:R1:W-:Y:S04]  /*80e0*/  STL [R1+0x18], R0 ;  /* 0x0000180001007387 */ /* 0x0003e80000100800 */
[----:B-1----:R-:W2:Y:S01]  /*80f0*/  LDL.LU R0, [R1+0x29a0] ;  /* 0x0029a00001007983 */ /* 0x002ea20000300800 */
[----:B------:R-:W-:-:S05]  /*8100*/  IMAD R2, R2, UR7, RZ ;  /* 0x0000000702027c24 */ /* 0x000fca000f8e02ff */
[----:B------:R2:W-:Y:S01]  /*8110*/  STL [R1+0x14], R2 ;  /* 0x0000140201007387 */ /* 0x0005e20000100800 */
[----:B------:R-:W-:Y:S01]  /*8120*/  IMAD R8, R8, UR7, RZ ;  /* 0x0000000708087c24 */ /* 0x000fe2000f8e02ff */
[----:B--2---:R-:W-:-:S05]  /*8130*/  LEA R2, P0, R10, R0, 0x1 ;  /* 0x000000000a027211 */ /* 0x004fca00078008ff */
[----:B------:R4:W-:Y:S02]  /*8140*/  STL [R1+0x2940], R2 ;  /* 0x0029400201007387 */ /* 0x0009e40000100800 */
[----:B----4-:R-:W-:-:S05]  /*8150*/  LEA R2, P6, R11, R0, 0x1 ;  /* 0x000000000b027211 */ /* 0x010fca00078c08ff */
[----:B------:R3:W-:Y:S02]  /*8160*/  STL [R1+0x2944], R2 ;  /* 0x0029440201007387 */ /* 0x0007e40000100800 */
[----:B---3--:R-:W-:-:S05]  /*8170*/  LEA R2, P5, R61, R0, 0x1 ;  /* 0x000000003d027211 */ /* 0x008fca00078a08ff */
[----:B------:R1:W-:Y:S02]  /*8180*/  STL [R1+0x2948], R2 ;  /* 0x0029480201007387 */ /* 0x0003e40000100800 */
[----:B-1----:R-:W-:-:S05]  /*8190*/  LEA R2, P3, R60, R0, 0x1 ;  /* 0x000000003c027211 */ /* 0x002fca00078608ff */
[----:B------:R1:W-:Y:S02]  /*81a0*/  STL [R1+0x294c], R2 ;  /* 0x00294c0201007387 */ /* 0x0003e40000100800 */
[----:B-1----:R-:W-:-:S05]  /*81b0*/  LEA R2, P2, R6, R0, 0x1 ;  /* 0x0000000006027211 */ /* 0x002fca00078408ff */
[----:B------:R1:W-:Y:S02]  /*81c0*/  STL [R1+0x2950], R2 ;  /* 0x0029500201007387 */ /* 0x0003e40000100800 */
[----:B-1----:R-:W-:-:S05]  /*81d0*/  LEA R2, P4, R7, R0, 0x1 ;  /* 0x0000000007027211 */ /* 0x002fca00078808ff */
[----:B------:R1:W-:Y:S02]  /*81e0*/  STL [R1+0x2954], R2 ;  /* 0x0029540201007387 */ /* 0x0003e40000100800 */
[----:B-1----:R-:W-:-:S05]  /*81f0*/  LEA R2, P1, R8, R0, 0x1 ;  /* 0x0000000008027211 */ /* 0x002fca00078208ff */
[----:B------:R1:W-:Y:S04]  /*8200*/  STL [R1+0x2958], R2 ;  /* 0x0029580201007387 */ /* 0x0003e80000100800 */
[----:B-1----:R-:W2:Y:S01]  /*8210*/  LDL.LU R2, [R1+0x299c] ;  /* 0x00299c0001027983 */ /* 0x002ea20000300800 */
[----:B------:R-:W-:Y:S01]  /*8220*/  IMAD R9, R9, UR7, RZ ;  /* 0x0000000709097c24 */ /* 0x000fe2000f8e02ff */
[----:B--2---:R-:W-:-:S05]  /*8230*/  LEA.HI.X.SX32 R10, R10, R2, 0x1, P0 ;  /* 0x000000020a0a7211 */ /* 0x004fca00000f0eff */
[----:B------:R1:W-:Y:S02]  /*8240*/  STL [R1+0x2938], R10 ;  /* 0x0029380a01007387 */ /* 0x0003e40000100800 */
[----:B-1----:R-:W-:-:S05]  /*8250*/  LEA R10, P0, R9, R0, 0x1 ;  /* 0x00000000090a7211 */ /* 0x002fca00078008ff */
[----:B------:R1:W-:Y:S04]  /*8260*/  STL [R1+0x293c], R10 ;  /* 0x00293c0a01007387 */ /* 0x0003e80000100800 */
[----:B-1----:R-:W2:Y:S01]  /*8270*/  LDL.LU R10, [R1+0x2998] ;  /* 0x00299800010a7983 */ /* 0x002ea20000300800 */
[----:B------:R-:W-:-:S05]  /*8280*/  LEA.HI.X.SX32 R11, R11, R2, 0x1, P6 ;  /* 0x000000020b0b7211 */ /* 0x000fca00030f0eff */
[----:B------:R2:W-:Y:S02]  /*8290*/  STL [R1+0x2930], R11 ;  /* 0x0029300b01007387 */ /* 0x0005e40000100800 */
[----:B--2---:R-:W-:-:S05]  /*82a0*/  LEA R11, P6, R10, R0, 0x1 ;  /* 0x000000000a0b7211 */ /* 0x004fca00078c08ff */
[----:B------:R1:W-:Y:S04]  /*82b0*/  STL [R1+0x2934], R11 ;  /* 0x0029340b01007387 */ /* 0x0003e80000100800 */
[----:B-1----:R-:W2:Y:S01]  /*82c0*/  LDL.LU R11, [R1+0x2994] ;  /* 0x00299400010b7983 */ /* 0x002ea20000300800 */
[----:B------:R-:W-:-:S05]  /*82d0*/  LEA.HI.X.SX32 R61, R61, R2, 0x1, P5 ;  /* 0x000000023d3d7211 */ /* 0x000fca00028f0eff */
[----:B------:R2:W-:Y:S01]  /*82e0*/  STL [R1+0x2928], R61 ;  /* 0x0029283d01007387 */ /* 0x0005e20000100800 */
[----:B------:R-:W-:Y:S02]  /*82f0*/  IMAD R12, R12, UR7, RZ ;  /* 0x000000070c0c7c24 */ /* 0x000fe4000f8e02ff */
[----:B------:R-:W-:Y:S02]  /*8300*/  IMAD R13, R13, UR7, RZ ;  /* 0x000000070d0d7c24 */ /* 0x000fe4000f8e02ff */
[----:B------:R-:W-:Y:S02]  /*8310*/  IMAD R14, R14, UR7, RZ ;  /* 0x000000070e0e7c24 */ /* 0x000fe4000f8e02ff */
[----:B------:R-:W-:Y:S02]  /*8320*/  IMAD R15, R15, UR7, RZ ;  /* 0x000000070f0f7c24 */ /* 0x000fe4000f8e02ff */
[----:B------:R-:W-:Y:S02]  /*8330*/  IMAD R16, R16, UR7, RZ ;  /* 0x0000000710107c24 */ /* 0x000fe4000f8e02ff */
[----:B------:R-:W-:-:S02]  /*8340*/  IMAD R17, R17, UR7, RZ ;  /* 0x0000000711117c24 */ /* 0x000fc4000f8e02ff */
        /* <DEDUP_REMOVED lines=22> */
[----:B------:R-:W-:Y:S01]  /*84b0*/  IMAD R46, R46, UR7, RZ ;  /* 0x000000072e2e7c24 */ /* 0x000fe2000f8e02ff */
[----:B--2---:R-:W-:-:S05]  /*84c0*/  LEA R61, P5, R11, R0, 0x1 ;  /* 0x000000000b3d7211 */ /* 0x004fca00078a08ff */
[----:B------:R1:W-:Y:S02]  /*84d0*/  STL [R1+0x292c], R61 ;  /* 0x00292c3d01007387 */ /* 0x0003e40000100800 */
[----:B-1----:R-:W-:Y:S02]  /*84e0*/  LEA.HI.X.SX32 R61, R60, R2, 0x1, P3 ;  /* 0x000000023c3d7211 */ /* 0x002fe400018f0eff */
[----:B------:R-:W-:-:S03]  /*84f0*/  LEA R60, P3, R12, R0, 0x1 ;  /* 0x000000000c3c7211 */ /* 0x000fc600078608ff */
[----:B------:R1:W-:Y:S04]  /*8500*/  STL [R1+0x2920], R61 ;  /* 0x0029203d01007387 */ /* 0x0003e80000100800 */
[----:B------:R2:W-:Y:S01]  /*8510*/  STL [R1+0x2924], R60 ;  /* 0x0029243c01007387 */ /* 0x0005e20000100800 */
[----:B-1----:R-:W-:Y:S02]  /*8520*/  LEA.HI.X.SX32 R61, R6, R2, 0x1, P2 ;  /* 0x00000002063d7211 */ /* 0x002fe400010f0eff */
[----:B------:R-:W-:Y:S02]  /*8530*/  LEA R6, P2, R13, R0, 0x1 ;  /* 0x000000000d067211 */ /* 0x000fe400078408ff */
[----:B--2---:R-:W-:Y:S01]  /*8540*/  LEA.HI.X.SX32 R60, R7, R2, 0x1, P4 ;  /* 0x00000002073c7211 */ /* 0x004fe200020f0eff */
[----:B------:R-:W-:Y:S01]  /*8550*/  STL [R1+0x2918], R61 ;  /* 0x0029183d01007387 */ /* 0x000fe20000100800 */
[----:B------:R-:W-:-:S03]  /*8560*/  LEA R7, P4, R14, R0, 0x1 ;  /* 0x000000000e077211 */ /* 0x000fc600078808ff */
[----:B------:R1:W-:Y:S04]  /*8570*/  STL [R1+0x291c], R6 ;  /* 0x00291c0601007387 */ /* 0x0003e80000100800 */
[----:B------:R-:W-:Y:S01]  /*8580*/  STL [R1+0x2910], R60 ;  /* 0x0029103c01007387 */ /* 0x000fe20000100800 */
[----:B-1----:R-:W-:Y:S02]  /*8590*/  LEA.HI.X.SX32 R6, R8, R2, 0x1, P1 ;  /* 0x0000000208067211 */ /* 0x002fe400008f0eff */
[----:B------:R-:W-:Y:S01]  /*85a0*/  LEA R8, P1, R15, R0, 0x1 ;  /* 0x000000000f087211 */ /* 0x000fe200078208ff */
[----:B------:R1:W-:Y:S04]  /*85b0*/  STL [R1+0x2914], R7 ;  /* 0x0029140701007387 */ /* 0x0003e80000100800 */
[----:B------:R2:W-:Y:S04]  /*85c0*/  STL [R1+0x2908], R6 ;  /* 0x0029080601007387 */ /* 0x0005e80000100800 */
[----:B------:R3:W-:Y:S01]  /*85d0*/  STL [R1+0x290c], R8 ;  /* 0x00290c0801007387 */ /* 0x0007e20000100800 */
[----:B-1----:R-:W-:-:S02]  /*85e0*/  LEA.HI.X.SX32 R7, R9, R2, 0x1, P0 ;  /* 0x0000000209077211 */ /* 0x002fc400000f0eff */
[----:B--2---:R-:W-:-:S03]  /*85f0*/  LEA R6, P0, R16, R0, 0x1 ;  /* 0x0000000010067211 */ /* 0x004fc600078008ff */
[----:B------:R1:W-:Y:S01]  /*8600*/  STL [R1+0x2900], R7 ;  /* 0x0029000701007387 */ /* 0x0003e20000100800 */
[----:B---3--:R-:W-:-:S03]  /*8610*/  LEA.HI.X.SX32 R8, R10, R2, 0x1, P6 ;  /* 0x000000020a087211 */ /* 0x008fc600030f0eff */
[----:B------:R2:W-:Y:S04]  /*8620*/  STL [R1+0x2904], R6 ;  /* 0x0029040601007387 */ /* 0x0005e80000100800 */
[----:B------:R3:W-:Y:S01]  /*8630*/  STL [R1+0x28f8], R8 ;  /* 0x0028f80801007387 */ /* 0x0007e20000100800 */
[----:B-1----:R-:W-:Y:S02]  /*8640*/  LEA R7, P6, R17, R0, 0x1 ;  /* 0x0000000011077211 */ /* 0x002fe400078c08ff */
[----:B--2---:R-:W-:-:S03]  /*8650*/  LEA.HI.X.SX32 R6, R11, R2, 0x1, P5 ;  /* 0x000000020b067211 */ /* 0x004fc600028f0eff */
[----:B------:R1:W-:Y:S01]  /*8660*/  STL [R1+0x28fc], R7 ;  /* 0x0028fc0701007387 */ /* 0x0003e20000100800 */
[----:B---3--:R-:W-:-:S03]  /*8670*/  LEA R8, P5, R18, R0, 0x1 ;  /* 0x0000000012087211 */ /* 0x008fc600078a08ff */
[----:B------:R2:W-:Y:S04]  /*8680*/  STL [R1+0x28f0], R6 ;  /* 0x0028f00601007387 */ /* 0x0005e80000100800 */
[----:B------:R3:W-:Y:S01]  /*8690*/  STL [R1+0x28f4], R8 ;  /* 0x0028f40801007387 */ /* 0x0007e20000100800 */
[----:B-1----:R-:W-:Y:S02]  /*86a0*/  LEA.HI.X.SX32 R7, R12, R2, 0x1, P3 ;  /* 0x000000020c077211 */ /* 0x002fe400018f0eff */
        /* <DEDUP_REMOVED lines=11> */
[----:B-1----:R-:W-:Y:S01]  /*8760*/  LEA.HI.X.SX32 R7, R15, R2, 0x1, P1 ;  /* 0x000000020f077211 */ /* 0x002fe200008f0eff */
[----:B------:R-:W-:Y:S01]  /*8770*/  IMAD R47, R47, UR7, RZ ;  /* 0x000000072f2f7c24 */ /* 0x000fe2000f8e02ff */
[----:B------:R-:W1:Y:S01]  /*8780*/  LDC R15, c[0x0][0x3a8] ;  /* 0x0000ea00ff0f7b82 */ /* 0x000e620000000800 */
[----:B--2---:R-:W-:Y:S02]  /*8790*/  LEA R6, P1, R22, R0, 0x1 ;  /* 0x0000000016067211 */ /* 0x004fe400078208ff */
[----:B------:R2:W-:Y:S01]  /*87a0*/  STL [R1+0x28d0], R7 ;  /* 0x0028d00701007387 */ /* 0x0005e20000100800 */
[----:B---3--:R-:W-:-:S03]  /*87b0*/  LEA.HI.X.SX32 R8, R16, R2, 0x1, P0 ;  /* 0x0000000210087211 */ /* 0x008fc600000f0eff */
[----:B------:R3:W-:Y:S01]  /*87c0*/  STL [R1+0x28d4], R6 ;  /* 0x0028d40601007387 */ /* 0x0007e20000100800 */
[----:B------:R-:W-:Y:S01]  /*87d0*/  IMAD R48, R48, UR7, RZ ;  /* 0x0000000730307c24 */ /* 0x000fe2000f8e02ff */
[----:B------:R-:W4:Y:S02]  /*87e0*/  LDC R16, c[0x0][0x3a8] ;  /* 0x0000ea00ff107b82 */ /* 0x000f240000000800 */
[----:B------:R0:W-:Y:S01]  /*87f0*/  STL [R1+0x28c8], R8 ;  /* 0x0028c80801007387 */ /* 0x0001e20000100800 */
[----:B--2---:R-:W-:Y:S02]  /*8800*/  LEA R7, P0, R23, R0, 0x1 ;  /* 0x0000000017077211 */ /* 0x004fe400078008ff */
[----:B---3--:R-:W-:-:S03]  /*8810*/  LEA.HI.X.SX32 R6, R17, R2, 0x1, P6 ;  /* 0x0000000211067211 */ /* 0x008fc600030f0eff */
[----:B------:R2:W-:Y:S01]  /*8820*/  STL [R1+0x28cc], R7 ;  /* 0x0028cc0701007387 */ /* 0x0005e20000100800 */
[----:B0-----:R-:W-:-:S03]  /*8830*/  LEA R8, P6, R24, R0, 0x1 ;  /* 0x0000000018087211 */ /* 0x001fc600078c08ff */
[----:B------:R0:W-:Y:S04]  /*8840*/  STL [R1+0x28c0], R6 ;  /* 0x0028c00601007387 */ /* 0x0001e80000100800 */
[----:B------:R3:W-:Y:S01]  /*8850*/  STL [R1+0x28c4], R8 ;  /* 0x0028c40801007387 */ /* 0x0007e20000100800 */
[----:B--2---:R-:W-:Y:S02]  /*8860*/  LEA.HI.X.SX32 R7, R18, R2, 0x1, P5 ;  /* 0x0000000212077211 */ /* 0x004fe400028f0eff */
[----:B0-----:R-:W-:-:S03]  /*8870*/  LEA R6, P5, R25, R0, 0x1 ;  /* 0x0000000019067211 */ /* 0x001fc600078a08ff */
[----:B------:R0:W-:Y:S01]  /*8880*/  STL [R1+0x28b8], R7 ;  /* 0x0028b80701007387 */ /* 0x0001e20000100800 */
[----:B---3--:R-:W-:-:S03]  /*8890*/  LEA.HI.X.SX32 R8, R19, R2, 0x1, P3 ;  /* 0x0000000213087211 */ /* 0x008fc600018f0eff */
[----:B------:R2:W-:Y:S04]  /*88a0*/  STL [R1+0x28bc], R6 ;  /* 0x0028bc0601007387 */ /* 0x0005e80000100800 */
[----:B------:R3:W-:Y:S01]  /*88b0*/  STL [R1+0x28b0], R8 ;  /* 0x0028b00801007387 */ /* 0x0007e20000100800 */
[----:B0-----:R-:W-:Y:S02]  /*88c0*/  LEA R7, P3, R26, R0, 0x1 ;  /* 0x000000001a077211 */ /* 0x001fe400078608ff */
[----:B--2---:R-:W-:-:S03]  /*88d0*/  LEA.HI.X.SX32 R6, R20, R2, 0x1, P2 ;  /* 0x0000000214067211 */ /* 0x004fc600010f0eff */
[----:B------:R0:W-:Y:S01]  /*88e0*/  STL [R1+0x28b4], R7 ;  /* 0x0028b40701007387 */ /* 0x0001e20000100800 */
[----:B---3--:R-:W-:-:S03]  /*88f0*/  LEA R8, P2, R27, R0, 0x1 ;  /* 0x000000001b087211 */ /* 0x008fc600078408ff */
[----:B------:R2:W-:Y:S04]  /*8900*/  STL [R1+0x28a8], R6 ;  /* 0x0028a80601007387 */ /* 0x0005e80000100800 */
[----:B------:R3:W-:Y:S01]  /*8910*/  STL [R1+0x28ac], R8 ;  /* 0x0028ac0801007387 */ /* 0x0007e20000100800 */
[----:B0-----:R-:W-:Y:S02]  /*8920*/  LEA.HI.X.SX32 R7, R21, R2, 0x1, P4 ;  /* 0x0000000215077211 */ /* 0x001fe400020f0eff */
[----:B--2---:R-:W-:-:S03]  /*8930*/  LEA R6, P4, R28, R0, 0x1 ;  /* 0x000000001c067211 */ /* 0x004fc600078808ff */
        /* <DEDUP_REMOVED lines=70> */
[----:B0-----:R-:W-:-:S03]  /*8da0*/  LEA.HI.X.SX32 R7, R39, R2, 0x1, P5 ;  /* 0x0000000227077211 */ /* 0x001fc600028f0eff */
[----:B------:R-:W4:Y:S01]  /*8db0*/  LDL.LU R10, [R1+0xc] ;  /* 0x00000c00010a7983 */ /* 0x000f220000300800 */
[----:B--2---:R-:W-:-:S03]  /*8dc0*/  LEA R6, P5, R46, R0, 0x1 ;  /* 0x000000002e067211 */ /* 0x004fc600078a08ff */
[----:B------:R0:W-:Y:S01]  /*8dd0*/  STL [R1+0x2810], R7 ;  /* 0x0028100701007387 */ /* 0x0001e20000100800 */
[----:B---3--:R-:W-:-:S03]  /*8de0*/  LEA.HI.X.SX32 R8, R40, R2, 0x1, P3 ;  /* 0x0000000228087211 */ /* 0x008fc600018f0eff */
[----:B------:R-:W-:Y:S04]  /*8df0*/  STL [R1+0x2814], R6 ;  /* 0x0028140601007387 */ /* 0x000fe80000100800 */
[----:B0-----:R-:W2:Y:S04]  /*8e00*/  LDL.LU R7, [R1+0x8] ;  /* 0x0000080001077983 */ /* 0x001ea80000300800 */
[----:B------:R0:W-:Y:S04]  /*8e10*/  STL [R1+0x2808], R8 ;  /* 0x0028080801007387 */ /* 0x0001e80000100800 */
[----:B0-----:R-:W3:Y:S01]  /*8e20*/  LDL.LU R8, [R1+0x20] ;  /* 0x0000200001087983 */ /* 0x001ee20000300800 */
[----:B------:R-:W-:-:S02]  /*8e30*/  LEA R6, P3, R47, R0, 0x1 ;  /* 0x000000002f067211 */ /* 0x000fc400078608ff */
[----:B------:R-:W-:Y:S01]  /*8e40*/  LEA.HI.X.SX32 R9, R41, R2, 0x1, P2 ;  /* 0x0000000229097211 */ /* 0x000fe200010f0eff */
[----:B------:R-:W-:Y:S02]  /*8e50*/  IMAD R49, R49, UR7, RZ ;  /* 0x0000000731317c24 */ /* 0x000fe4000f8e02ff */
[----:B------:R0:W-:Y:S04]  /*8e60*/  STL [R1+0x280c], R6 ;  /* 0x00280c0601007387 */ /* 0x0001e80000100800 */
[----:B------:R1:W-:Y:S04]  /*8e70*/  STL [R1+0x2800], R9 ;  /* 0x0028000901007387 */ /* 0x0003e80000100800 */
[----:B------:R-:W3:Y:S01]  /*8e80*/  LDL.LU R60, [R1+0x1c] ;  /* 0x00001c00013c7983 */ /* 0x000ee20000300800 */
[----:B0-----:R-:W-:Y:S01]  /*8e90*/  LEA R6, P2, R48, R0, 0x1 ;  /* 0x0000000030067211 */ /* 0x001fe200078408ff */
[----:B------:R-:W-:Y:S01]  /*8ea0*/  IMAD R50, R50, UR7, RZ ;  /* 0x0000000732327c24 */ /* 0x000fe2000f8e02ff */
[----:B-1----:R-:W-:-:S03]  /*8eb0*/  LEA.HI.X.SX32 R9, R42, R2, 0x1, P4 ;  /* 0x000000022a097211 */ /* 0x002fc600020f0eff */
[----:B------:R0:W-:Y:S01]  /*8ec0*/  STL [R1+0x2804], R6 ;  /* 0x0028040601007387 */ /* 0x0001e20000100800 */
[----:B------:R-:W-:Y:S01]  /*8ed0*/  LEA R11, P4, R49, R0, 0x1 ;  /* 0x00000000310b7211 */ /* 0x000fe200078808ff */
[----:B------:R-:W-:Y:S02]  /*8ee0*/  IMAD R51, R51, UR7, RZ ;  /* 0x0000000733337c24 */ /* 0x000fe4000f8e02ff */
[----:B0-----:R-:W3:Y:S04]  /*8ef0*/  LDL.LU R6, [R1+0x18] ;  /* 0x0000180001067983 */ /* 0x001ee80000300800 */
[----:B------:R0:W-:Y:S04]  /*8f00*/  STL [R1+0x27f8], R9 ;  /* 0x0027f80901007387 */ /* 0x0001e80000100800 */
[----:B------:R1:W-:Y:S01]  /*8f10*/  STL [R1+0x27fc], R11 ;  /* 0x0027fc0b01007387 */ /* 0x0003e20000100800 */
[----:B------:R-:W-:-:S02]  /*8f20*/  LEA.HI.X.SX32 R12, R44, R2, 0x1, P0 ;  /* 0x000000022c0c7211 */ /* 0x000fc400000f0eff */
[----:B0-----:R-:W-:Y:S02]  /*8f30*/  LEA.HI.X.SX32 R9, R43, R2, 0x1, P1 ;  /* 0x000000022b097211 */ /* 0x001fe400008f0eff */
[----:B------:R-:W-:Y:S01]  /*8f40*/  LEA R13, P1, R50, R0, 0x1 ;  /* 0x00000000320d7211 */ /* 0x000fe200078208ff */
[----:B-1----:R-:W3:Y:S01]  /*8f50*/  LDL.LU R11, [R1+0x14] ;  /* 0x00001400010b7983 */ /* 0x002ee20000300800 */
[----:B------:R-:W-:-:S03]  /*8f60*/  IMAD R52, R52, UR7, RZ ;  /* 0x0000000734347c24 */ /* 0x000fc6000f8e02ff */
[----:B------:R0:W-:Y:S01]  /*8f70*/  STL [R1+0x27f0], R9 ;  /* 0x0027f00901007387 */ /* 0x0001e20000100800 */
[----:B------:R-:W-:-:S03]  /*8f80*/  IMAD R53, R53, UR7, RZ ;  /* 0x0000000735357c24 */ /* 0x000fc6000f8e02ff */
[----:B------:R1:W-:Y:S01]  /*8f90*/  STL [R1+0x27f4], R13 ;  /* 0x0027f40d01007387 */ /* 0x0003e20000100800 */
[----:B0-----:R-:W-:-:S03]  /*8fa0*/  LEA R9, P0, R51, R0, 0x1 ;  /* 0x0000000033097211 */ /* 0x001fc600078008ff */
[----:B------:R0:W-:Y:S01]  /*8fb0*/  STL [R1+0x27e8], R12 ;  /* 0x0027e80c01007387 */ /* 0x0001e20000100800 */
[----:B-1----:R-:W-:-:S03]  /*8fc0*/  LEA.HI.X.SX32 R13, R45, R2, 0x1, P6 ;  /* 0x000000022d0d7211 */ /* 0x002fc600030f0eff */
[----:B------:R1:W-:Y:S01]  /*8fd0*/  STL [R1+0x27ec], R9 ;  /* 0x0027ec0901007387 */ /* 0x0003e20000100800 */
[----:B------:R-:W-:-:S03]  /*8fe0*/  IMAD R54, R54, UR7, RZ ;  /* 0x0000000736367c24 */ /* 0x000fc6000f8e02ff */
[----:B------:R1:W-:Y:S01]  /*8ff0*/  STL [R1+0x27e0], R13 ;  /* 0x0027e00d01007387 */ /* 0x0003e20000100800 */
[----:B0-----:R-:W-:Y:S02]  /*9000*/  LEA R12, P6, R52, R0, 0x1 ;  /* 0x00000000340c7211 */ /* 0x001fe400078c08ff */
[----:B-1----:R-:W-:-:S03]  /*9010*/  LEA.HI.X.SX32 R9, R46, R2, 0x1, P5 ;  /* 0x000000022e097211 */ /* 0x002fc600028f0eff */
[----:B------:R0:W-:Y:S01]  /*9020*/  STL [R1+0x27e4], R12 ;  /* 0x0027e40c01007387 */ /* 0x0001e20000100800 */
[----:B------:R-:W-:-:S03]  /*9030*/  LEA R13, P5, R53, R0, 0x1 ;  /* 0x00000000350d7211 */ /* 0x000fc600078a08ff */
[----:B------:R1:W-:Y:S01]  /*9040*/  STL [R1+0x27d8], R9 ;  /* 0x0027d80901007387 */ /* 0x0003e20000100800 */
[----:B------:R-:W-:-:S03]  /*9050*/  IMAD R55, R55, UR7, RZ ;  /* 0x0000000737377c24 */ /* 0x000fc6000f8e02ff */
[----:B------:R1:W-:Y:S01]  /*9060*/  STL [R1+0x27dc], R13 ;  /* 0x0027dc0d01007387 */ /* 0x0003e20000100800 */
[----:B0-----:R-:W-:Y:S01]  /*9070*/  LEA.HI.X.SX32 R12, R47, R2, 0x1, P3 ;  /* 0x000000022f0c7211 */ /* 0x001fe200018f0eff */
[----:B------:R-:W-:Y:S01]  /*9080*/  IMAD R57, R57, UR7, RZ ;  /* 0x0000000739397c24 */ /* 0x000fe2000f8e02ff */
[----:B-1----:R-:W-:-:S03]  /*9090*/  LEA R9, P3, R54, R0, 0x1 ;  /* 0x0000000036097211 */ /* 0x002fc600078608ff */
[----:B------:R0:W-:Y:S01]  /*90a0*/  STL [R1+0x27d0], R12 ;  /* 0x0027d00c01007387 */ /* 0x0001e20000100800 */
[----:B------:R-:W-:-:S03]  /*90b0*/  LEA.HI.X.SX32 R13, R48, R2, 0x1, P2 ;  /* 0x00000002300d7211 */ /* 0x000fc600010f0eff */
        /* <DEDUP_REMOVED lines=10> */
[----:B0-----:R-:W-:Y:S02]  /*9160*/  LEA.HI.X.SX32 R12, R50, R2, 0x1, P1 ;  /* 0x00000002320c7211 */ /* 0x001fe400008f0eff */
[----:B-1----:R-:W-:-:S03]  /*9170*/  LEA R9, P1, R58, R0, 0x1 ;  /* 0x000000003a097211 */ /* 0x002fc600078208ff */
[----:B------:R0:W-:Y:S01]  /*9180*/  STL [R1+0x27b8], R12 ;  /* 0x0027b80c01007387 */ /* 0x0001e20000100800 */
[----:B------:R-:W-:-:S03]  /*9190*/  LEA.HI.X.SX32 R13, R51, R2, 0x1, P0 ;  /* 0x00000002330d7211 */ /* 0x000fc600000f0eff */
[----:B------:R1:W-:Y:S04]  /*91a0*/  STL [R1+0x27bc], R9 ;  /* 0x0027bc0901007387 */ /* 0x0003e80000100800 */
[----:B------:R-:W-:Y:S01]  /*91b0*/  STL [R1+0x27b0], R13 ;  /* 0x0027b00d01007387 */ /* 0x000fe20000100800 */
[----:B0-----:R-:W-:Y:S02]  /*91c0*/  LEA R12, P0, R59, R0, 0x1 ;  /* 0x000000003b0c7211 */ /* 0x001fe400078008ff */
[----:B-1----:R-:W-:-:S03]  /*91d0*/  LEA.HI.X.SX32 R9, R52, R2, 0x1, P6 ;  /* 0x0000000234097211 */ /* 0x002fc600030f0eff */
[----:B------:R0:W-:Y:S04]  /*91e0*/  STL [R1+0x27b4], R12 ;  /* 0x0027b40c01007387 */ /* 0x0001e80000100800 */
[----:B------:R2:W-:Y:S01]  /*91f0*/  STL [R1+0x27a8], R9 ;  /* 0x0027a80901007387 */ /* 0x0005e20000100800 */
[----:B0-----:R-:W-:Y:S02]  /*9200*/  LEA.HI.X.SX32 R12, R53, R2, 0x1, P5 ;  /* 0x00000002350c7211 */ /* 0x001fe400028f0eff */
[----:B----4-:R-:W-:-:S05]  /*9210*/  LEA R13, P6, R10, R0, 0x1 ;  /* 0x000000000a0d7211 */ /* 0x010fca00078c08ff */
[----:B------:R-:W-:Y:S04]  /*9220*/  STL [R1+0x27ac], R13 ;  /* 0x0027ac0d01007387 */ /* 0x000fe80000100800 */
[----:B------:R-:W4:Y:S01]  /*9230*/  LDL.LU R61, [R1+0x104] ;  /* 0x00010400013d7983 */ /* 0x000f220000300800 */
[----:B--2---:R-:W-:-:S03]  /*9240*/  LEA R9, P5, R7, R0, 0x1 ;  /* 0x0000000007097211 */ /* 0x004fc600078a08ff */
[----:B------:R0:W-:Y:S04]  /*9250*/  STL [R1+0x27a0], R12 ;  /* 0x0027a00c01007387 */ /* 0x0001e80000100800 */
[----:B------:R3:W-:Y:S01]  /*9260*/  STL [R1+0x27a4], R9 ;  /* 0x0027a40901007387 */ /* 0x0007e20000100800 */
[----:B0-----:R-:W-:Y:S02]  /*9270*/  LEA.HI.X.SX32 R12, R54, R2, 0x1, P3 ;  /* 0x00000002360c7211 */ /* 0x001fe400018f0eff */
[----:B---3--:R-:W-:-:S03]  /*9280*/  LEA R9, P3, R8, R0, 0x1 ;  /* 0x0000000008097211 */ /* 0x008fc600078608ff */
[----:B------:R-:W-:Y:S04]  /*9290*/  STL [R1+0x2798], R12 ;  /* 0x0027980c01007387 */ /* 0x000fe80000100800 */
[----:B------:R0:W-:Y:S04]  /*92a0*/  STL [R1+0x279c], R9 ;  /* 0x00279c0901007387 */ /* 0x0001e80000100800 */
[----:B0-----:R-:W2:Y:S01]  /*92b0*/  LDL.LU R9, [R1+0x108] ;  /* 0x0001080001097983 */ /* 0x001ea20000300800 */
[----:B------:R-:W-:Y:S02]  /*92c0*/  LEA.HI.X.SX32 R13, R55, R2, 0x1, P2 ;  /* 0x00000002370d7211 */ /* 0x000fe400010f0eff */
[----:B------:R-:W-:-:S03]  /*92d0*/  LEA R12, P2, R60, R0, 0x1 ;  /* 0x000000003c0c7211 */ /* 0x000fc600078408ff */
[----:B------:R0:W-:Y:S04]  /*92e0*/  STL [R1+0x2790], R13 ;  /* 0x0027900d01007387 */ /* 0x0001e80000100800 */
[----:B------:R1:W-:Y:S01]  /*92f0*/  STL [R1+0x2794], R12 ;  /* 0x0027940c01007387 */ /* 0x0003e20000100800 */
[-C--:B------:R-:W-:Y:S02]  /*9300*/  LEA.HI.X.SX32 R14, R58, R2.reuse, 0x1, P1 ;  /* 0x000000023a0e7211 */ /* 0x080fe400008f0eff */
[----:B0-----:R-:W-:Y:S02]  /*9310*/  LEA.HI.X.SX32 R13, R57, R2, 0x1, P4 ;  /* 0x00000002390d7211 */ /* 0x001fe400020f0eff */
[----:B-1----:R-:W-:-:S03]  /*9320*/  LEA R12, P4, R6, R0, 0x1 ;  /* 0x00000000060c7211 */ /* 0x002fc600078808ff */
[----:B------:R0:W-:Y:S01]  /*9330*/  STL [R1+0x2788], R13 ;  /* 0x0027880d01007387 */ /* 0x0001e20000100800 */
[----:B------:R-:W-:-:S03]  /*9340*/  IMAD R56, R56, UR7, RZ ;  /* 0x0000000738387c24 */ /* 0x000fc6000f8e02ff */
[----:B------:R1:W-:Y:S01]  /*9350*/  STL [R1+0x278c], R12 ;  /* 0x00278c0c01007387 */ /* 0x0003e20000100800 */
[----:B------:R-:W-:-:S03]  /*9360*/  LEA.HI.X.SX32 R10, R10, R2, 0x1, P6 ;  /* 0x000000020a0a7211 */ /* 0x000fc600030f0eff */
[----:B------:R3:W-:Y:S01]  /*9370*/  STL [R1+0x2780], R14 ;  /* 0x0027800e01007387 */ /* 0x0007e20000100800 */
[----:B0-----:R-:W-:Y:S02]  /*9380*/  LEA R13, P1, R11, R0, 0x1 ;  /* 0x000000000b0d7211 */ /* 0x001fe400078208ff */
[----:B-1----:R-:W-:-:S03]  /*9390*/  LEA.HI.X.SX32 R12, R59, R2, 0x1, P0 ;  /* 0x000000023b0c7211 */ /* 0x002fc600000f0eff */
[----:B------:R0:W-:Y:S01]  /*93a0*/  STL [R1+0x2784], R13 ;  /* 0x0027840d01007387 */ /* 0x0001e20000100800 */
[----:B------:R-:W-:Y:S01]  /*93b0*/  IMAD R5, R5, UR10, RZ ;  /* 0x0000000a05057c24 */ /* 0x000fe2000f8e02ff */
[----:B---3--:R-:W1:Y:S02]  /*93c0*/  LDC R14, c[0x0][0x3a8] ;  /* 0x0000ea00ff0e7b82 */ /* 0x008e640000000800 */
[----:B------:R3:W-:Y:S01]  /*93d0*/  STL [R1+0x277c], R12 ;  /* 0x00277c0c01007387 */ /* 0x0007e20000100800 */
[----:B------:R-:W-:Y:S02]  /*93e0*/  IMAD R4, R4, UR10, RZ ;  /* 0x0000000a04047c24 */ /* 0x000fe4000f8e02ff */
[----:B------:R-:W-:-:S03]  /*93f0*/  IMAD R3, R3, UR10, RZ ;  /* 0x0000000a03037c24 */ /* 0x000fc6000f8e02ff */
[----:B0-----:R-:W0:Y:S01]  /*9400*/  LDC R13, c[0x0][0x3a8] ;  /* 0x0000ea00ff0d7b82 */ /* 0x001e220000000800 */
[----:B---3--:R-:W-:Y:S02]  /*9410*/  LEA R12, P6, R56, R0, 0x1 ;  /* 0x00000000380c7211 */ /* 0x008fe400078c08ff */
[----:B------:R-:W-:-:S05]  /*9420*/  LEA.HI.X.SX32 R0, R7, R2, 0x1, P5 ;  /* 0x0000000207007211 */ /* 0x000fca00028f0eff */
[----:B------:R-:W3:Y:S01]  /*9430*/  LDC R7, c[0x0][0x3a8] ;  /* 0x0000ea00ff077b82 */ /* 0x000ee20000000800 */
[C---:B------:R-:W-:Y:S01]  /*9440*/  LEA R42, P0, R5.reuse, UR8, 0x1 ;  /* 0x00000008052a7c11 */ /* 0x040fe2000f8008ff */
[----:B------:R1:W-:Y:S03]  /*9450*/  STL [R1+0x2778], R10 ;  /* 0x0027780a01007387 */ /* 0x0003e60000100800 */
[----:B------:R-:W-:Y:S02]  /*9460*/  LEA.HI.X.SX32 R43, R5, UR9, 0x1, P0 ;  /* 0x00000009052b7c11 */ /* 0x000fe400080f0eff */
[-C--:B------:R-:W-:Y:S01]  /*9470*/  LEA.HI.X.SX32 R5, R8, R2.reuse, 0x1, P3 ;  /* 0x0000000208057211 */ /* 0x080fe200018f0eff */
[----:B-1----:R-:W2:Y:S04]  /*9480*/  LDL.LU R10, [R1+0x10c] ;  /* 0x00010c00010a7983 */ /* 0x002ea80000300800 */
[----:B------:R-:W-:Y:S04]  /*9490*/  STL [R1+0x2774], R12 ;  /* 0x0027740c01007387 */ /* 0x000fe80000100800 */
[----:B------:R1:W-:Y:S04]  /*94a0*/  STL [R1+0x2770], R0 ;  /* 0x0027700001007387 */ /* 0x0003e80000100800 */
[----:B------:R0:W-:Y:S01]  /*94b0*/  STL [R1+0x276c], R5 ;  /* 0x00276c0501007387 */ /* 0x0001e20000100800 */
[----:B-1----:R-:W-:-:S03]  /*94c0*/  LEA.HI.X.SX32 R0, R60, R2, 0x1, P2 ;  /* 0x000000023c007211 */ /* 0x002fc600010f0eff */
[----:B------:R-:W2:Y:S04]  /*94d0*/  LDL.LU R60, [R1+0x110] ;  /* 0x00011000013c7983 */ /* 0x000ea80000300800 */
[----:B------:R-:W-:Y:S04]  /*94e0*/  STL.64 [R1+0x1050], R42 ;  /* 0x0010502a01007387 */ /* 0x000fe80000100a00 */
[----:B------:R1:W-:Y:S01]  /*94f0*/  STL [R1+0x2768], R0 ;  /* 0x0027680001007387 */ /* 0x0003e20000100800 */
[----:B---3--:R-:W-:Y:S01]  /*9500*/  IMAD R8, R7, 0x1f, RZ ;  /* 0x0000001f07087824 */ /* 0x008fe200078e02ff */
[----:B0-----:R-:W-:-:S02]  /*9510*/  LEA.HI.X.SX32 R5, R11, R2, 0x1, P1 ;  /* 0x000000020b057211 */ /* 0x001fc400008f0eff */
[----:B-1----:R-:W-:Y:S01]  /*9520*/  LEA.HI.X.SX32 R0, R6, R2, 0x1, P4 ;  /* 0x0000000206007211 */ /* 0x002fe200020f0eff */
[----:B------:R-:W-:-:S04]  /*9530*/  IMAD.WIDE R6, R8, 0x2, R42 ;  /* 0x0000000208067825 */ /* 0x000fc800078e022a */
[----:B------:R0:W-:Y:S01]  /*9540*/  STL [R1+0x2764], R0 ;  /* 0x0027640001007387 */ /* 0x0001e20000100800 */
[----:B------:R-:W-:Y:S02]  /*9550*/  LEA R40, P0, R4, UR8, 0x1 ;  /* 0x0000000804287c11 */ /* 0x000fe4000f8008ff */
[----:B0-----:R-:W-:Y:S02]  /*9560*/  LEA.HI.X.SX32 R0, R56, R2, 0x1, P6 ;  /* 0x0000000238007211 */ /* 0x001fe400030f0eff */
[----:B------:R-:W3:Y:S04]  /*9570*/  LDL.LU R56, [R1+0x2990] ;  /* 0x0029900001387983 */ /* 0x000ee80000300800 */
[----:B------:R-:W-:Y:S04]  /*9580*/  STL [R1+0x2760], R5 ;  /* 0x0027600501007387 */ /* 0x000fe80000100800 */
[----:B------:R4:W-:Y:S04]  /*9590*/  STL [R1+0x275c], R0 ;  /* 0x00275c0001007387 */ /* 0x0009e80000100800 */
[----:B------:R2:W-:Y:S04]  /*95a0*/  STL [R1+0x26f4], R6 ;  /* 0x0026f40601007387 */ /* 0x0005e80000100800 */
[----:B------:R-:W-:Y:S01]  /*95b0*/  STL [R1+0x26f0], R7 ;  /* 0x0026f00701007387 */ /* 0x000fe20000100800 */
[----:B------:R-:W-:Y:S01]  /*95c0*/  LEA.HI.X.SX32 R41, R4, UR9, 0x1, P0 ;  /* 0x0000000904297c11 */ /* 0x000fe200080f0eff */
[----:B----4-:R-:W-:-:S02]  /*95d0*/  IMAD R0, R61, UR10, RZ ;  /* 0x0000000a3d007c24 */ /* 0x010fc4000f8e02ff */
[----:B------:R-:W4:Y:S04]  /*95e0*/  LDL.LU R61, [R1+0x114] ;  /* 0x00011400013d7983 */ /* 0x000f280000300800 */
[----:B------:R-:W-:Y:S01]  /*95f0*/  STL.64 [R1+0x1048], R40 ;  /* 0x0010482801007387 */ /* 0x000fe20000100a00 */
[----:B--2---:R-:W-:-:S03]  /*9600*/  IMAD R6, R9, UR10, RZ ;  /* 0x0000000a09067c24 */ /* 0x004fc6000f8e02ff */
[----:B------:R-:W2:Y:S01]  /*9610*/  LDL.LU R9, [R1+0x118] ;  /* 0x0001180001097983 */ /* 0x000ea20000300800 */
[----:B------:R-:W-:Y:S01]  /*9620*/  LEA R38, P1, R3, UR8, 0x1 ;  /* 0x0000000803267c11 */ /* 0x000fe2000f8208ff */
[----:B------:R-:W-:-:S03]  /*9630*/  IMAD.WIDE R4, R8, 0x2, R40 ;  /* 0x0000000208047825 */ /* 0x000fc600078e0228 */
[----:B------:R-:W-:Y:S02]  /*9640*/  LEA.HI.X.SX32 R39, R3, UR9, 0x1, P1 ;  /* 0x0000000903277c11 */ /* 0x000fe400088f0eff */
[----:B------:R-:W-:Y:S01]  /*9650*/  LEA R36, P0, R0, UR8, 0x1 ;  /* 0x0000000800247c11 */ /* 0x000fe2000f8008ff */
[----:B------:R-:W-:Y:S02]  /*9660*/  IMAD.WIDE R2, R8, 0x2, R38 ;  /* 0x0000000208027825 */ /* 0x000fe400078e0226 */
[----:B------:R-:W-:Y:S01]  /*9670*/  STL.64 [R1+0x1040], R38 ;  /* 0x0010402601007387 */ /* 0x000fe20000100a00 */
[----:B------:R-:W-:Y:S02]  /*9680*/  LEA R34, P1, R6, UR8, 0x1 ;  /* 0x0000000806227c11 */ /* 0x000fe4000f8208ff */
[----:B------:R-:W-:Y:S01]  /*9690*/  LEA.HI.X.SX32 R37, R0, UR9, 0x1, P0 ;  /* 0x0000000900257c11 */ /* 0x000fe200080f0eff */
[----:B------:R-:W-:Y:S01]  /*96a0*/  STL [R1+0x2704], R4 ;  /* 0x0027040401007387 */ /* 0x000fe20000100800 */
[----:B------:R-:W-:-:S03]  /*96b0*/  LEA.HI.X.SX32 R35, R6, UR9, 0x1, P1 ;  /* 0x0000000906237c11 */ /* 0x000fc600088f0eff */
[----:B------:R0:W-:Y:S04]  /*96c0*/  STL [R1+0x26f8], R5 ;  /* 0x0026f80501007387 */ /* 0x0001e80000100800 */
[----:B------:R-:W-:Y:S04]  /*96d0*/  STL [R1+0x2714], R2 ;  /* 0x0027140201007387 */ /* 0x000fe80000100800 */
[----:B------:R1:W-:Y:S01]  /*96e0*/  STL [R1+0x2710], R3 ;  /* 0x0027100301007387 */ /* 0x0003e20000100800 */
[----:B0-----:R-:W-:-:S03]  /*96f0*/  IMAD.WIDE R4, R8, 0x2, R36 ;  /* 0x0000000208047825 */ /* 0x001fc600078e0224 */
[----:B------:R-:W3:Y:S04]  /*9700*/  LDL.LU R12, [R1+0x11c] ;  /* 0x00011c00010c7983 */ /* 0x000ee80000300800 */
[----:B------:R-:W-:Y:S01]  /*9710*/  STL.64 [R1+0x1038], R36 ;  /* 0x0010382401007387 */ /* 0x000fe20000100a00 */
[----:B-1----:R-:W-:-:S03]  /*9720*/  IMAD.WIDE R2, R8, 0x2, R34 ;  /* 0x0000000208027825 */ /* 0x002fc600078e0222 */
[----:B------:R-:W3:Y:S04]  /*9730*/  LDL.LU R11, [R1+0x120] ;  /* 0x00012000010b7983 */ /* 0x000ee80000300800 */
[----:B------:R-:W-:Y:S04]  /*9740*/  STL.64 [R1+0x1030], R34 ;  /* 0x0010302201007387 */ /* 0x000fe80000100a00 */
[----:B------:R-:W-:Y:S04]  /*9750*/  STL [R1+0x272c], R4 ;  /* 0x00272c0401007387 */ /* 0x000fe80000100800 */
[----:B------:R0:W-:Y:S04]  /*9760*/  STL [R1+0x2728], R5 ;  /* 0x0027280501007387 */ /* 0x0001e80000100800 */
[----:B------:R-:W-:Y:S01]  /*9770*/  STL [R1+0x2744], R2 ;  /* 0x0027440201007387 */ /* 0x000fe20000100800 */
[----:B------:R-:W-:-:S05]  /*9780*/  IMAD R0, R10, UR10, RZ ;  /* 0x0000000a0a007c24 */ /* 0x000fca000f8e02ff */
[C---:B------:R-:W-:Y:S01]  /*9790*/  LEA R32, P0, R0.reuse, UR8, 0x1 ;  /* 0x0000000800207c11 */ /* 0x040fe2000f8008ff */
[----:B------:R1:W-:Y:S03]  /*97a0*/  STL [R1+0x2740], R3 ;  /* 0x0027400301007387 */ /* 0x0003e60000100800 */
[----:B------:R-:W-:Y:S01]  /*97b0*/  LEA.HI.X.SX32 R33, R0, UR9, 0x1, P0 ;  /* 0x0000000900217c11 */ /* 0x000fe200080f0eff */
[----:B------:R-:W-:Y:S02]  /*97c0*/  IMAD R6, R60, UR10, RZ ;  /* 0x0000000a3c067c24 */ /* 0x000fe4000f8e02ff */
[----:B------:R-:W3:Y:S03]  /*97d0*/  LDL.LU R60, [R1+0x124] ;  /* 0x00012400013c7983 */ /* 0x000ee60000300800 */
[----:B------:R-:W-:Y:S01]  /*97e0*/  LEA R30, P1, R6, UR8, 0x1 ;  /* 0x00000008061e7c11 */ /* 0x000fe2000f8208ff */
[----:B0-----:R-:W-:-:S03]  /*97f0*/  IMAD.WIDE R4, R8, 0x2, R32 ;  /* 0x0000000208047825 */ /* 0x001fc600078e0220 */
[----:B------:R-:W-:-:S03]  /*9800*/  LEA.HI.X.SX32 R31, R6, UR9, 0x1, P1 ;  /* 0x00000009061f7c11 */ /* 0x000fc600088f0eff */
[----:B-1----:R-:W-:-:S04]  /*9810*/  IMAD.WIDE R2, R8, 0x2, R30 ;  /* 0x0000000208027825 */ /* 0x002fc800078e021e */
[----:B----4-:R-:W-:Y:S02]  /*9820*/  IMAD R0, R61, UR10, RZ ;  /* 0x0000000a3d007c24 */ /* 0x010fe4000f8e02ff */
[----:B------:R-:W4:Y:S04]  /*9830*/  LDL.LU R61, [R1+0x128] ;  /* 0x00012800013d7983 */ /* 0x000f280000300800 */
[----:B------:R-:W-:Y:S04]  /*9840*/  STL.64 [R1+0x1028], R32 ;  /* 0x0010282001007387 */ /* 0x000fe80000100a00 */
[----:B------:R-:W-:Y:S04]  /*9850*/  STL.64 [R1+0x1020], R30 ;  /* 0x0010201e01007387 */ /* 0x000fe80000100a00 */
[----:B------:R-:W-:Y:S04]  /*9860*/  STL [R1+0x2758], R4 ;  /* 0x0027580401007387 */ /* 0x000fe80000100800 */
[----:B------:R0:W-:Y:S04]  /*9870*/  STL [R1+0x2750], R5 ;  /* 0x0027500501007387 */ /* 0x0001e80000100800 */
[----:B------:R-:W-:Y:S04]  /*9880*/  STL [R1+0x2754], R2 ;  /* 0x0027540201007387 */ /* 0x000fe80000100800 */
[----:B------:R-:W4:Y:S01]  /*9890*/  LDL.LU R10, [R1+0x130] ;  /* 0x00013000010a7983 */ /* 0x000f220000300800 */
[----:B--2---:R-:W-:-:S03]  /*98a0*/  IMAD R6, R9, UR10, RZ ;  /* 0x0000000a09067c24 */ /* 0x004fc6000f8e02ff */
[----:B------:R-:W2:Y:S01]  /*98b0*/  LDL.LU R9, [R1+0x12c] ;  /* 0x00012c0001097983 */ /* 0x000ea20000300800 */
[----:B------:R-:W-:Y:S02]  /*98c0*/  LEA R28, P0, R0, UR8, 0x1 ;  /* 0x00000008001c7c11 */ /* 0x000fe4000f8008ff */
[----:B------:R-:W-:Y:S02]  /*98d0*/  LEA R26, P1, R6, UR8, 0x1 ;  /* 0x00000008061a7c11 */ /* 0x000fe4000f8208ff */
[----:B------:R-:W-:Y:S02]  /*98e0*/  LEA.HI.X.SX32 R29, R0, UR9, 0x1, P0 ;  /* 0x00000009001d7c11 */ /* 0x000fe400080f0eff */
[----:B------:R-:W-:Y:S01]  /*98f0*/  LEA.HI.X.SX32 R27, R6, UR9, 0x1, P1 ;  /* 0x00000009061b7c11 */ /* 0x000fe200088f0eff */
[----:B------:R1:W-:Y:S01]  /*9900*/  STL [R1+0x2748], R3 ;  /* 0x0027480301007387 */ /* 0x0003e20000100800 */
[----:B0-----:R-:W-:-:S03]  /*9910*/  IMAD.WIDE R4, R8, 0x2, R28 ;  /* 0x0000000208047825 */ /* 0x001fc600078e021c */
[----:B------:R-:W-:Y:S01]  /*9920*/  STL.64 [R1+0x1018], R28 ;  /* 0x0010181c01007387 */ /* 0x000fe20000100a00 */
[----:B---3--:R-:W-:Y:S02]  /*9930*/  IMAD R0, R12, UR10, RZ ;  /* 0x0000000a0c007c24 */ /* 0x008fe4000f8e02ff */
[----:B------:R-:W-:-:S03]  /*9940*/  IMAD R6, R11, UR10, RZ ;  /* 0x0000000a0b067c24 */ /* 0x000fc6000f8e02ff */
[----:B------:R-:W-:Y:S02]  /*9950*/  LEA R24, P0, R0, UR8, 0x1 ;  /* 0x0000000800187c11 */ /* 0x000fe4000f8008ff */
[----:B------:R-:W-:Y:S02]  /*9960*/  LEA R22, P1, R6, UR8, 0x1 ;  /* 0x0000000806167c11 */ /* 0x000fe4000f8208ff */
[----:B------:R-:W-:Y:S02]  /*9970*/  LEA.HI.X.SX32 R25, R0, UR9, 0x1, P0 ;  /* 0x0000000900197c11 */ /* 0x000fe400080f0eff */
[----:B------:R-:W-:Y:S01]  /*9980*/  LEA.HI.X.SX32 R23, R6, UR9, 0x1, P1 ;  /* 0x0000000906177c11 */ /* 0x000fe200088f0eff */
[C---:B-1----:R-:W-:Y:S01]  /*9990*/  IMAD.WIDE R2, R8.reuse, 0x2, R26 ;  /* 0x0000000208027825 */ /* 0x042fe200078e021a */
[----:B------:R-:W-:Y:S04]  /*99a0*/  STL.64 [R1+0x1010], R26 ;  /* 0x0010101a01007387 */ /* 0x000fe80000100a00 */
[----:B------:R-:W-:Y:S04]  /*99b0*/  STL [R1+0x274c], R4 ;  /* 0x00274c0401007387 */ /* 0x000fe80000100800 */
[----:B------:R0:W-:Y:S04]  /*99c0*/  STL [R1+0x2738], R5 ;  /* 0x0027380501007387 */ /* 0x0001e80000100800 */
[----:B------:R-:W-:Y:S04]  /*99d0*/  STL [R1+0x273c], R2 ;  /* 0x00273c0201007387 */ /* 0x000fe80000100800 */
[----:B------:R1:W-:Y:S01]  /*99e0*/  STL [R1+0x2730], R3 ;  /* 0x0027300301007387 */ /* 0x0003e20000100800 */
[----:B0-----:R-:W-:-:S03]  /*99f0*/  IMAD.WIDE R4, R8, 0x2, R24 ;  /* 0x0000000208047825 */ /* 0x001fc600078e0218 */
[----:B------:R-:W-:Y:S04]  /*9a00*/  STL.64 [R1+0x1008], R24 ;  /* 0x0010081801007387 */ /* 0x000fe80000100a00 */
[----:B------:R-:W-:Y:S01]  /*9a10*/  STL.64 [R1+0x1000], R22 ;  /* 0x0010001601007387 */ /* 0x000fe20000100a00 */
[----:B-1----:R-:W-:-:S04]  /*9a20*/  IMAD.WIDE R2, R8, 0x2, R22 ;  /* 0x0000000208027825 */ /* 0x002fc800078e0216 */
[----:B------:R-:W-:-:S05]  /*9a30*/  IMAD R0, R60, UR10, RZ ;  /* 0x0000000a3c007c24 */ /* 0x000fca000f8e02ff */
[C---:B------:R-:W-:Y:S01]  /*9a40*/  LEA R60, P0, R0.reuse, UR8, 0x1 ;  /* 0x00000008003c7c11 */ /* 0x040fe2000f8008ff */
[----:B------:R-:W-:Y:S04]  /*9a50*/  STL [R1+0x2734], R4 ;  /* 0x0027340401007387 */ /* 0x000fe80000100800 */
[----:B------:R0:W-:Y:S04]  /*9a60*/  STL [R1+0x2720], R5 ;  /* 0x0027200501007387 */ /* 0x0001e80000100800 */
[----:B------:R-:W-:Y:S04]  /*9a70*/  STL [R1+0x2724], R2 ;  /* 0x0027240201007387 */ /* 0x000fe80000100800 */
[----:B------:R1:W-:Y:S01]  /*9a80*/  STL [R1+0x2718], R3 ;  /* 0x0027180301007387 */ /* 0x0003e20000100800 */
[----:B----4-:R-:W-:Y:S01]  /*9a90*/  IMAD R6, R61, UR10, RZ ;  /* 0x0000000a3d067c24 */ /* 0x010fe2000f8e02ff */
[----:B------:R-:W-:-:S04]  /*9aa0*/  LEA.HI.X.SX32 R61, R0, UR9, 0x1, P0 ;  /* 0x00000009003d7c11 */ /* 0x000fc800080f0eff */
[----:B------:R-:W-:-:S04]  /*9ab0*/  LEA R58, P1, R6, UR8, 0x1 ;  /* 0x00000008063a7c11 */ /* 0x000fc8000f8208ff */
[----:B------:R-:W-:Y:S01]  /*9ac0*/  LEA.HI.X.SX32 R59, R6, UR9, 0x1, P1 ;  /* 0x00000009063b7c11 */ /* 0x000fe200088f0eff */
[----:B------:R-:W-:Y:S02]  /*9ad0*/  IMAD R6, R56, UR10, RZ ;  /* 0x0000000a38067c24 */ /* 0x000fe4000f8e02ff */
[C---:B0-----:R-:W-:Y:S01]  /*9ae0*/  IMAD.WIDE R4, R8.reuse, 0x2, R60 ;  /* 0x0000000208047825 */ /* 0x041fe200078e023c */
[----:B------:R-:W3:Y:S03]  /*9af0*/  LDL.LU R56, [R1+0x298c] ;  /* 0x00298c0001387983 */ /* 0x000ee60000300800 */
[----:B-1----:R-:W-:-:S04]  /*9b00*/  IMAD.WIDE R2, R8, 0x2, R58 ;  /* 0x0000000208027825 */ /* 0x002fc800078e023a */
[----:B------:R-:W-:Y:S01]  /*9b10*/  IMAD R7, R10, UR10, RZ ;  /* 0x0000000a0a077c24 */ /* 0x000fe2000f8e02ff */
[----:B------:R-:W-:Y:S04]  /*9b20*/  STL [R1+0x271c], R4 ;  /* 0x00271c0401007387 */ /* 0x000fe80000100800 */
[----:B------:R-:W-:Y:S01]  /*9b30*/  LEA R20, P0, R7, UR8, 0x1 ;  /* 0x0000000807147c11 */ /* 0x000fe2000f8008ff */
[----:B--2---:R-:W-:Y:S01]  /*9b40*/  IMAD R0, R9, UR10, RZ ;  /* 0x0000000a09007c24 */ /* 0x004fe2000f8e02ff */
[----:B------:R-:W-:-:S04]  /*9b50*/  LEA R9, P2, R6, UR8, 0x1 ;  /* 0x0000000806097c11 */ /* 0x000fc8000f8408ff */
[C---:B------:R-:W-:Y:S01]  /*9b60*/  LEA R18, P1, R0.reuse, UR8, 0x1 ;  /* 0x0000000800127c11 */ /* 0x040fe2000f8208ff */
[----:B------:R0:W-:Y:S01]  /*9b70*/  STL [R1+0x2708], R5 ;  /* 0x0027080501007387 */ /* 0x0001e20000100800 */
[----:B------:R-:W-:Y:S02]  /*9b80*/  LEA.HI.X.SX32 R21, R7, UR9, 0x1, P0 ;  /* 0x0000000907157c11 */ /* 0x000fe400080f0eff */
[----:B------:R-:W-:Y:S01]  /*9b90*/  LEA.HI.X.SX32 R19, R0, UR9, 0x1, P1 ;  /* 0x0000000900137c11 */ /* 0x000fe200088f0eff */
[----:B------:R-:W-:Y:S01]  /*9ba0*/  STL [R1+0x270c], R2 ;  /* 0x00270c0201007387 */ /* 0x000fe20000100800 */
[----:B------:R-:W-:-:S03]  /*9bb0*/  LEA.HI.X.SX32 R6, R6, UR9, 0x1, P2 ;  /* 0x0000000906067c11 */ /* 0x000fc600090f0eff */
[----:B------:R-:W-:Y:S01]  /*9bc0*/  STL [R1+0x17c0], R9 ;  /* 0x0017c00901007387 */ /* 0x000fe20000100800 */
[----:B------:R-:W-:-:S03]  /*9bd0*/  IMAD.MOV.U32 R10, RZ, RZ, R9 ;  /* 0x000000ffff0a7224 */ /* 0x000fc600078e0009 */
[----:B------:R1:W-:Y:S01]  /*9be0*/  STL [R1+0x26fc], R3 ;  /* 0x0026fc0301007387 */ /* 0x0003e20000100800 */
[----:B0-----:R-:W-:-:S03]  /*9bf0*/  IMAD.WIDE R4, R8, 0x2, R20 ;  /* 0x0000000208047825 */ /* 0x001fc600078e0214 */
[----:B------:R-:W-:Y:S01]  /*9c00*/  STL.64 [R1+0x1090], R20 ;  /* 0x0010901401007387 */ /* 0x000fe20000100a00 */
[----:B------:R-:W-:-:S03]  /*9c10*/  IMAD.MOV.U32 R11, RZ, RZ, R6 ;  /* 0x000000ffff0b7224 */ /* 0x000fc600078e0006 */
[----:B------:R-:W-:Y:S01]  /*9c20*/  STL.64 [R1+0x1058], R18 ;  /* 0x0010581201007387 */ /* 0x000fe20000100a00 */
[----:B------:R-:W-:-:S03]  /*9c30*/  IMAD R0, R16, 0x1e, RZ ;  /* 0x0000001e10007824 */ /* 0x000fc600078e02ff */
[----:B------:R0:W-:Y:S01]  /*9c40*/  STL [R1+0x17bc], R6 ;  /* 0x0017bc0601007387 */ /* 0x0001e20000100800 */
[----:B-1----:R-:W-:-:S03]  /*9c50*/  IMAD.WIDE R2, R8, 0x2, R10 ;  /* 0x0000000208027825 */ /* 0x002fc600078e020a */
[----:B------:R-:W-:Y:S01]  /*9c60*/  STL [R1+0x2700], R4 ;  /* 0x0027000401007387 */ /* 0x000fe20000100800 */
[----:B0-----:R-:W-:-:S03]  /*9c70*/  IMAD.WIDE R6, R8, 0x2, R18 ;  /* 0x0000000208067825 */ /* 0x001fc600078e0212 */
[----:B------:R0:W-:Y:S04]  /*9c80*/  STL [R1+0x26e8], R5 ;  /* 0x0026e80501007387 */ /* 0x0001e80000100800 */
[----:B------:R-:W-:Y:S04]  /*9c90*/  STL [R1+0x26ec], R6 ;  /* 0x0026ec0601007387 */ /* 0x000fe80000100800 */
[----:B------:R1:W-:Y:S01]  /*9ca0*/  STL [R1+0x26d0], R7 ;  /* 0x0026d00701007387 */ /* 0x0003e20000100800 */
[----:B0-----:R-:W-:-:S03]  /*9cb0*/  IMAD.WIDE R4, R0, 0x2, R42 ;  /* 0x0000000200047825 */ /* 0x001fc600078e022a */
[----:B------:R-:W-:Y:S04]  /*9cc0*/  STL [R1+0x26e4], R2 ;  /* 0x0026e40201007387 */ /* 0x000fe80000100800 */
        /* <DEDUP_REMOVED lines=11> */
[----:B------:R-:W-:Y:S04]  /*9d80*/  STL [R1+0x26c4], R4 ;  /* 0x0026c40401007387 */ /* 0x000fe80000100800 */
[----:B------:R1:W-:Y:S01]  /*9d90*/  STL [R1+0x26bc], R5 ;  /* 0x0026bc0501007387 */ /* 0x0003e20000100800 */
[----:B0-----:R-:W-:-:S03]  /*9da0*/  IMAD.WIDE R6, R0, 0x2, R30 ;  /* 0x0000000200067825 */ /* 0x001fc600078e021e */
[----:B------:R-:W-:Y:S01]  /*9db0*/  STL [R1+0x26c0], R2 ;  /* 0x0026c00201007387 */ /* 0x000fe20000100800 */
[----:B-1----:R-:W-:-:S03]  /*9dc0*/  IMAD.WIDE R4, R0, 0x2, R32 ;  /* 0x0000000200047825 */ /* 0x002fc600078e0220 */
        /* <DEDUP_REMOVED lines=21> */
[----:B------:R-:W-:-:S03]  /*9f20*/  IMAD R8, R16, 0x1d, RZ ;  /* 0x0000001d10087824 */ /* 0x000fc600078e02ff */
[----:B------:R-:W-:Y:S01]  /*9f30*/  STL [R1+0x2680], R2 ;  /* 0x0026800201007387 */ /* 0x000fe20000100800 */
[----:B0-----:R-:W-:-:S03]  /*9f40*/  IMAD.WIDE R6, R0, 0x2, R10 ;  /* 0x0000000200067825 */ /* 0x001fc600078e020a */
[----:B------:R0:W-:Y:S01]  /*9f50*/  STL [R1+0x2674], R3 ;  /* 0x0026740301007387 */ /* 0x0001e20000100800 */
[----:B-1----:R-:W-:-:S05]  /*9f60*/  IMAD.WIDE R4, R0, 0x2, R20 ;  /* 0x0000000200047825 */ /* 0x002fca00078e0214 */
        /* <DEDUP_REMOVED lines=178> */
[----:B------:R1:W-:Y:S04]  /*aa90*/  STL [R1+0x249c], R3 ;  /* 0x00249c0301007387 */ /* 0x0003e80000100800 */
[----:B------:R-:W-:Y:S01]  /*aaa0*/  STL [R1+0x24a0], R4 ;  /* 0x0024a00401007387 */ /* 0x000fe20000100800 */
[----:B0-----:R-:W-:-:S03]  /*aab0*/  IMAD.WIDE R6, R0, 0x2, R60 ;  /* 0x0000000200067825 */ /* 0x001fc600078e023c */
[----:B------:R0:W-:Y:S01]  /*aac0*/  STL [R1+0x17c8], R5 ;  /* 0x0017c80501007387 */ /* 0x0001e20000100800 */
[----:B-1----:R-:W-:-:S04]  /*aad0*/  IMAD.WIDE R2, R0, 0x2, R24 ;  /* 0x0000000200027825 */ /* 0x002fc800078e0218 */
[C---:B------:R-:W-:Y:S01]  /*aae0*/  IMAD.WIDE R8, R0.reuse, 0x2, R58 ;  /* 0x0000000200087825 */ /* 0x040fe200078e023a */
[----:B------:R-:W-:Y:S03]  /*aaf0*/  STL [R1+0x2498], R2 ;  /* 0x0024980201007387 */ /* 0x000fe60000100800 */
[----:B0-----:R-:W-:Y:S01]  /*ab00*/  IMAD.WIDE R4, R0, 0x2, R22 ;  /* 0x0000000200047825 */ /* 0x001fe200078e0216 */
[----:B------:R0:W-:Y:S04]  /*ab10*/  STL [R1+0x17cc], R3 ;  /* 0x0017cc0301007387 */ /* 0x0001e80000100800 */
[----:B------:R-:W-:Y:S01]  /*ab20*/  STL [R1+0x17d4], R4 ;  /* 0x0017d40401007387 */ /* 0x000fe20000100800 */
[----:B------:R-:W-:-:S03]  /*ab30*/  IMAD R12, R16, 0x19, RZ ;  /* 0x00000019100c7824 */ /* 0x000fc600078e02ff */
[----:B------:R1:W-:Y:S01]  /*ab40*/  STL [R1+0x17d0], R5 ;  /* 0x0017d00501007387 */ /* 0x0003e20000100800 */
[----:B0-----:R-:W-:-:S03]  /*ab50*/  IMAD.WIDE R2, R0, 0x2, R20 ;  /* 0x0000000200027825 */ /* 0x001fc600078e0214 */
[----:B------:R-:W-:Y:S04]  /*ab60*/  STL [R1+0x17dc], R6 ;  /* 0x0017dc0601007387 */ /* 0x000fe80000100800 */
[----:B------:R0:W-:Y:S01]  /*ab70*/  STL [R1+0x17d8], R7 ;  /* 0x0017d80701007387 */ /* 0x0001e20000100800 */
[----:B-1----:R-:W-:-:S03]  /*ab80*/  IMAD.WIDE R4, R0, 0x2, R18 ;  /* 0x0000000200047825 */ /* 0x002fc600078e0212 */
[----:B------:R-:W-:Y:S04]  /*ab90*/  STL [R1+0x17e4], R8 ;  /* 0x0017e40801007387 */ /* 0x000fe80000100800 */
[----:B------:R-:W-:Y:S01]  /*aba0*/  STL [R1+0x17e0], R9 ;  /* 0x0017e00901007387 */ /* 0x000fe20000100800 */
[----:B0-----:R-:W-:-:S03]  /*abb0*/  IMAD.WIDE R6, R0, 0x2, R10 ;  /* 0x0000000200067825 */ /* 0x001fc600078e020a */
[----:B------:R-:W-:Y:S04]  /*abc0*/  STL [R1+0x17ec], R2 ;  /* 0x0017ec0201007387 */ /* 0x000fe80000100800 */
        /* <DEDUP_REMOVED lines=23> */
[----:B------:R-:W-:-:S04]  /*ad40*/  IMAD.WIDE R8, R12, 0x2, R26 ;  /* 0x000000020c087825 */ /* 0x000fc800078e021a */
[C---:B-1----:R-:W-:Y:S01]  /*ad50*/  IMAD.WIDE R4, R12.reuse, 0x2, R30 ;  /* 0x000000020c047825 */ /* 0x042fe200078e021e */
        /* <DEDUP_REMOVED lines=17> */
[----:B------:R-:W-:-:S03]  /*ae70*/  IMAD R0, R16, 0x18, RZ ;  /* 0x0000001810007824 */ /* 0x000fc600078e02ff */
        /* <DEDUP_REMOVED lines=391> */
[----:B------:R-:W-:-:S03]  /*c6f0*/  IMAD.SHL.U32 R0, R16, 0x10, RZ ;  /* 0x0000001010007824 */ /* 0x000fc600078e00ff */
        /* <DEDUP_REMOVED lines=103> */
[----:B------:R-:W-:Y:S01]  /*cd70*/  STL [R1+0x1d74], R2 ;  /* 0x001d740201007387 */ /* 0x000fe20000100800 */
[----:B------:R-:W0:Y:S03]  /*cd80*/  LDC R12, c[0x0][0x3a8] ;  /* 0x0000ea00ff0c7b82 */ /* 0x000e260000000800 */
[----:B------:R1:W-:Y:S04]  /*cd90*/  STL [R1+0x1d70], R3 ;  /* 0x001d700301007387 */ /* 0x0003e80000100800 */
[----:B------:R-:W-:Y:S04]  /*cda0*/  STL [R1+0x1d7c], R4 ;  /* 0x001d7c0401007387 */ /* 0x000fe80000100800 */
[----:B------:R2:W-:Y:S01]  /*cdb0*/  STL [R1+0x1d78], R5 ;  /* 0x001d780501007387 */ /* 0x0005e20000100800 */
[----:B-1----:R-:W-:-:S03]  /*cdc0*/  IMAD.WIDE R2, R0, 0x2, R42 ;  /* 0x0000000200027825 */ /* 0x002fc600078e022a */
[----:B------:R-:W-:Y:S04]  /*cdd0*/  STL [R1+0x1d84], R6 ;  /* 0x001d840601007387 */ /* 0x000fe80000100800 */
[----:B------:R1:W-:Y:S01]  /*cde0*/  STL [R1+0x1d80], R7 ;  /* 0x001d800701007387 */ /* 0x0003e20000100800 */
[----:B--2---:R-:W-:-:S03]  /*cdf0*/  IMAD.WIDE R4, R0, 0x2, R40 ;  /* 0x0000000200047825 */ /* 0x004fc600078e0228 */
[----:B------:R-:W-:Y:S04]  /*ce00*/  STL [R1+0x1d8c], R2 ;  /* 0x001d8c0201007387 */ /* 0x000fe80000100800 */
[----:B------:R2:W-:Y:S01]  /*ce10*/  STL [R1+0x1d88], R3 ;  /* 0x001d880301007387 */ /* 0x0005e20000100800 */
[----:B-1----:R-:W-:-:S03]  /*ce20*/  IMAD.WIDE R6, R0, 0x2, R36 ;  /* 0x0000000200067825 */ /* 0x002fc600078e0224 */
[----:B------:R-:W-:Y:S01]  /*ce30*/  STL [R1+0x1d94], R4 ;  /* 0x001d940401007387 */ /* 0x000fe20000100800 */
[----:B--2---:R-:W-:-:S03]  /*ce40*/  IMAD.WIDE R2, R0, 0x2, R38 ;  /* 0x0000000200027825 */ /* 0x004fc600078e0226 */
        /* <DEDUP_REMOVED lines=11> */
[----:B------:R-:W-:-:S04]  /*cf00*/  IMAD.WIDE R8, R0, 0x2, R26 ;  /* 0x0000000200087825 */ /* 0x000fc800078e021a */
[C---:B--2---:R-:W-:Y:S01]  /*cf10*/  IMAD.WIDE R4, R0.reuse, 0x2, R30 ;  /* 0x0000000200047825 */ /* 0x044fe200078e021e */
        /* <DEDUP_REMOVED lines=17> */
[----:B0-----:R-:W-:-:S03]  /*d030*/  IMAD R12, R12, 0xd, RZ ;  /* 0x0000000d0c0c7824 */ /* 0x001fc600078e02ff */
[----:B------:R0:W-:Y:S01]  /*d040*/  STL [R1+0x1de0], R7 ;  /* 0x001de00701007387 */ /* 0x0001e20000100800 */
[----:B--2---:R-:W-:-:S03]  /*d050*/  IMAD.WIDE R4, R0, 0x2, R18 ;  /* 0x0000000200047825 */ /* 0x004fc600078e0212 */
        /* <DEDUP_REMOVED lines=247> */
[----:B0-----:R-:W-:-:S03]  /*dfd0*/  IMAD.SHL.U32 R0, R0, 0x8, RZ ;  /* 0x0000000800007824 */ /* 0x001fc600078e00ff */
        /* <DEDUP_REMOVED lines=314> */
[----:B------:R-:W-:Y:S01]  /*f380*/  STL [R1+0x2398], R2 ;  /* 0x0023980201007387 */ /* 0x000fe20000100800 */
[----:B------:R-:W-:-:S03]  /*f390*/  IMAD.WIDE R8, R0, 0x2, R36 ;  /* 0x0000000200087825 */ /* 0x000fc600078e0224 */
        /* <DEDUP_REMOVED lines=18> */
[----:B------:R-:W-:Y:S04]  /*f4c0*/  STL [R1+0x23c4], R7 ;  /* 0x0023c40701007387 */ /* 0x000fe80000100800 */
[----:B------:R2:W-:Y:S01]  /*f4d0*/  STL [R1+0x23d0], R8 ;  /* 0x0023d00801007387 */ /* 0x0005e20000100800 */
[----:B-1----:R-:W-:-:S03]  /*f4e0*/  IMAD.WIDE R4, R0, 0x2, R24 ;  /* 0x0000000200047825 */ /* 0x002fc600078e0218 */
[----:B------:R1:W-:Y:S04]  /*f4f0*/  STL [R1+0x23cc], R9 ;  /* 0x0023cc0901007387 */ /* 0x0003e80000100800 */
[----:B------:R-:W-:Y:S01]  /*f500*/  STL [R1+0x23d8], R2 ;  /* 0x0023d80201007387 */ /* 0x000fe20000100800 */
[----:B--2---:R-:W2:Y:S03]  /*f510*/  LDC R8, c[0x0][0x3a8] ;  /* 0x0000ea00ff087b82 */ /* 0x004ea60000000800 */
[----:B------:R4:W-:Y:S01]  /*f520*/  STL [R1+0x23d4], R3 ;  /* 0x0023d40301007387 */ /* 0x0009e20000100800 */
[----:B------:R-:W-:-:S03]  /*f530*/  IMAD.WIDE R6, R0, 0x2, R60 ;  /* 0x0000000200067825 */ /* 0x000fc600078e023c */
[----:B------:R-:W-:Y:S01]  /*f540*/  STL [R1+0x23e0], R4 ;  /* 0x0023e00401007387 */ /* 0x000fe20000100800 */
[----:B-1----:R-:W1:Y:S01]  /*f550*/  LDC R9, c[0x0][0x3a8] ;  /* 0x0000ea00ff097b82 */ /* 0x002e620000000800 */
[C---:B----4-:R-:W-:Y:S02]  /*f560*/  IMAD.WIDE R2, R0.reuse, 0x2, R22 ;  /* 0x0000000200027825 */ /* 0x050fe400078e0216 */
[----:B------:R4:W-:Y:S04]  /*f570*/  STL [R1+0x23dc], R5 ;  /* 0x0023dc0501007387 */ /* 0x0009e80000100800 */
[----:B------:R-:W-:Y:S04]  /*f580*/  STL [R1+0x23e8], R2 ;  /* 0x0023e80201007387 */ /* 0x000fe80000100800 */
[----:B------:R0:W-:Y:S01]  /*f590*/  STL [R1+0x23e4], R3 ;  /* 0x0023e40301007387 */ /* 0x0001e20000100800 */
[----:B----4-:R-:W-:-:S03]  /*f5a0*/  IMAD.WIDE R4, R0, 0x2, R20 ;  /* 0x0000000200047825 */ /* 0x010fc600078e0214 */
[----:B------:R-:W-:Y:S01]  /*f5b0*/  STL [R1+0x23f0], R6 ;  /* 0x0023f00601007387 */ /* 0x000fe20000100800 */
[----:B0-----:R-:W-:-:S03]  /*f5c0*/  IMAD.WIDE R2, R0, 0x2, R58 ;  /* 0x0000000200027825 */ /* 0x001fc600078e023a */
[----:B------:R0:W-:Y:S04]  /*f5d0*/  STL [R1+0x23ec], R7 ;  /* 0x0023ec0701007387 */ /* 0x0001e80000100800 */
[----:B------:R-:W-:Y:S04]  /*f5e0*/  STL [R1+0x23f8], R2 ;  /* 0x0023f80201007387 */ /* 0x000fe80000100800 */
[----:B------:R-:W-:Y:S01]  /*f5f0*/  STL [R1+0x23f4], R3 ;  /* 0x0023f40301007387 */ /* 0x000fe20000100800 */
[----:B0-----:R-:W-:-:S03]  /*f600*/  IMAD.WIDE R6, R0, 0x2, R18 ;  /* 0x0000000200067825 */ /* 0x001fc600078e0212 */
[----:B------:R-:W-:Y:S04]  /*f610*/  STL [R1+0x2400], R4 ;  /* 0x0024000401007387 */ /* 0x000fe80000100800 */
[----:B------:R0:W-:Y:S04]  /*f620*/  STL [R1+0x23fc], R5 ;  /* 0x0023fc0501007387 */ /* 0x0001e80000100800 */
[----:B------:R-:W-:Y:S04]  /*f630*/  STL [R1+0x2408], R6 ;  /* 0x0024080601007387 */ /* 0x000fe80000100800 */
[----:B------:R2:W-:Y:S01]  /*f640*/  STL [R1+0x2404], R7 ;  /* 0x0024040701007387 */ /* 0x0005e20000100800 */
[----:B0-----:R-:W-:-:S02]  /*f650*/  IMAD.WIDE R4, R0, 0x2, R10 ;  /* 0x0000000200047825 */ /* 0x001fc400078e020a */
[----:B------:R-:W0:Y:S02]  /*f660*/  LDC R0, c[0x0][0x3a8] ;  /* 0x0000ea00ff007b82 */ /* 0x000e240000000800 */
[----:B--2---:R-:W-:-:S06]  /*f670*/  IMAD.WIDE R6, R8, 0x2, R10 ;  /* 0x0000000208067825 */ /* 0x004fcc00078e020a */
[----:B------:R-:W2:Y:S01]  /*f680*/  LDC R10, c[0x0][0x3a8] ;  /* 0x0000ea00ff0a7b82 */ /* 0x000ea20000000800 */
[----:B------:R-:W-:Y:S01]  /*f690*/  STL [R1+0x2414], R4 ;  /* 0x0024140401007387 */ /* 0x000fe20000100800 */
[----:B-1----:R-:W-:-:S03]  /*f6a0*/  IMAD.WIDE R2, R9, 0x2, R42 ;  /* 0x0000000209027825 */ /* 0x002fc600078e022a */
[----:B------:R1:W-:Y:S03]  /*f6b0*/  STL [R1+0x240c], R5 ;  /* 0x00240c0501007387 */ /* 0x0003e60000100800 */
[----:B------:R-:W4:Y:S01]  /*f6c0*/  LDC R8, c[0x0][0x3a8] ;  /* 0x0000ea00ff087b82 */ /* 0x000f220000000800 */
[----:B------:R-:W-:Y:S04]  /*f6d0*/  STL [R1+0x2494], R6 ;  /* 0x0024940601007387 */ /* 0x000fe80000100800 */
[----:B------:R3:W-:Y:S03]  /*f6e0*/  STL [R1+0x2490], R7 ;  /* 0x0024900701007387 */ /* 0x0007e60000100800 */
[----:B------:R-:W2:Y:S01]  /*f6f0*/  LDC R9, c[0x0][0x3a8] ;  /* 0x0000ea00ff097b82 */ /* 0x000ea20000000800 */
[----:B------:R-:W-:Y:S01]  /*f700*/  STL [R1+0x241c], R2 ;  /* 0x00241c0201007387 */ /* 0x000fe20000100800 */
[----:B-1----:R-:W-:-:S03]  /*f710*/  IMAD.WIDE R4, R13, 0x2, R38 ;  /* 0x000000020d047825 */ /* 0x002fc600078e0226 */
[----:B------:R1:W-:Y:S03]  /*f720*/  STL [R1+0x2418], R3 ;  /* 0x0024180301007387 */ /* 0x0003e60000100800 */
[----:B------:R-:W4:Y:S01]  /*f730*/  LDC R11, c[0x0][0x3a8] ;  /* 0x0000ea00ff0b7b82 */ /* 0x000f220000000800 */
[----:B---3--:R-:W-:-:S04]  /*f740*/  IMAD.WIDE R6, R14, 0x2, R36 ;  /* 0x000000020e067825 */ /* 0x008fc800078e0224 */
[----:B-1----:R-:W-:-:S03]  /*f750*/  IMAD.WIDE R2, R12, 0x2, R40 ;  /* 0x000000020c027825 */ /* 0x002fc600078e0228 */
[----:B------:R-:W1:Y:S08]  /*f760*/  LDC R13, c[0x0][0x3a8] ;  /* 0x0000ea00ff0d7b82 */ /* 0x000e700000000800 */
[----:B------:R-:W3:Y:S01]  /*f770*/  LDC R12, c[0x0][0x3a8] ;  /* 0x0000ea00ff0c7b82 */ /* 0x000ee20000000800 */
[----:B------:R-:W-:Y:S04]  /*f780*/  STL [R1+0x2424], R2 ;  /* 0x0024240201007387 */ /* 0x000fe80000100800 */
[----:B------:R0:W-:Y:S03]  /*f790*/  STL [R1+0x2420], R3 ;  /* 0x0024200301007387 */ /* 0x0001e60000100800 */
[----:B------:R-:W1:Y:S01]  /*f7a0*/  LDC R14, c[0x0][0x3a8] ;  /* 0x0000ea00ff0e7b82 */ /* 0x000e620000000800 */
[----:B------:R-:W-:Y:S04]  /*f7b0*/  STL [R1+0x242c], R4 ;  /* 0x00242c0401007387 */ /* 0x000fe80000100800 */
[----:B------:R2:W-:Y:S01]  /*f7c0*/  STL [R1+0x2428], R5 ;  /* 0x0024280501007387 */ /* 0x0005e20000100800 */
[----:B0-----:R-:W-:-:S02]  /*f7d0*/  IMAD.WIDE R2, R0, 0x2, R34 ;  /* 0x0000000200027825 */ /* 0x001fc400078e0222 */
[----:B------:R-:W0:Y:S01]  /*f7e0*/  LDC R0, c[0x0][0x3a8] ;  /* 0x0000ea00ff007b82 */ /* 0x000e220000000800 */
[----:B------:R-:W-:Y:S01]  /*f7f0*/  STL [R1+0x2434], R6 ;  /* 0x0024340601007387 */ /* 0x000fe20000100800 */
[----:B--2---:R-:W-:-:S06]  /*f800*/  IMAD.WIDE R4, R10, 0x2, R32 ;  /* 0x000000020a047825 */ /* 0x004fcc00078e0220 */
[----:B------:R-:W2:Y:S01]  /*f810*/  LDC R10, c[0x0][0x3a8] ;  /* 0x0000ea00ff0a7b82 */ /* 0x000ea20000000800 */
[----:B------:R4:W-:Y:S04]  /*f820*/  STL [R1+0x2430], R7 ;  /* 0x0024300701007387 */ /* 0x0009e80000100800 */
[----:B------:R-:W-:Y:S04]  /*f830*/  STL [R1+0x243c], R2 ;  /* 0x00243c0201007387 */ /* 0x000fe80000100800 */
[----:B------:R3:W-:Y:S01]  /*f840*/  STL [R1+0x2438], R3 ;  /* 0x0024380301007387 */ /* 0x0007e20000100800 */
[----:B----4-:R-:W-:-:S03]  /*f850*/  IMAD.WIDE R6, R8, 0x2, R30 ;  /* 0x0000000208067825 */ /* 0x010fc600078e021e */
[----:B------:R-:W-:Y:S04]  /*f860*/  STL [R1+0x2444], R4 ;  /* 0x0024440401007387 */ /* 0x000fe80000100800 */
[----:B------:R4:W-:Y:S01]  /*f870*/  STL [R1+0x2440], R5 ;  /* 0x0024400501007387 */ /* 0x0009e20000100800 */
[----:B---3--:R-:W-:-:S03]  /*f880*/  IMAD.WIDE R2, R9, 0x2, R28 ;  /* 0x0000000209027825 */ /* 0x008fc600078e021c */
[----:B------:R-:W-:Y:S04]  /*f890*/  STL [R1+0x244c], R6 ;  /* 0x00244c0601007387 */ /* 0x000fe80000100800 */
[----:B------:R3:W-:Y:S01]  /*f8a0*/  STL [R1+0x2448], R7 ;  /* 0x0024480701007387 */ /* 0x0007e20000100800 */
[----:B----4-:R-:W-:-:S03]  /*f8b0*/  IMAD.WIDE R4, R11, 0x2, R26 ;  /* 0x000000020b047825 */ /* 0x010fc600078e021a */
[----:B------:R-:W-:Y:S01]  /*f8c0*/  STL [R1+0x2454], R2 ;  /* 0x0024540201007387 */ /* 0x000fe20000100800 */
[----:B-1----:R-:W-:-:S03]  /*f8d0*/  IMAD.WIDE R8, R13, 0x2, R22 ;  /* 0x000000020d087825 */ /* 0x002fc600078e0216 */
[----:B------:R1:W-:Y:S01]  /*f8e0*/  STL [R1+0x2450], R3 ;  /* 0x0024500301007387 */ /* 0x0003e20000100800 */
[----:B---3--:R-:W-:-:S03]  /*f8f0*/  IMAD.WIDE R6, R12, 0x2, R24 ;  /* 0x000000020c067825 */ /* 0x008fc600078e0218 */
[----:B------:R-:W-:Y:S04]  /*f900*/  STL [R1+0x245c], R4 ;  /* 0x00245c0401007387 */ /* 0x000fe80000100800 */
[----:B------:R3:W-:Y:S01]  /*f910*/  STL [R1+0x2458], R5 ;  /* 0x0024580501007387 */ /* 0x0007e20000100800 */
[----:B-1----:R-:W-:-:S03]  /*f920*/  IMAD.WIDE R2, R14, 0x2, R60 ;  /* 0x000000020e027825 */ /* 0x002fc600078e023c */
[----:B------:R-:W-:Y:S04]  /*f930*/  STL [R1+0x2464], R6 ;  /* 0x0024640601007387 */ /* 0x000fe80000100800 */
[----:B------:R0:W-:Y:S01]  /*f940*/  STL [R1+0x2460], R7 ;  /* 0x0024600701007387 */ /* 0x0001e20000100800 */
[----:B---3--:R-:W-:-:S03]  /*f950*/  IMAD.WIDE R4, R15, 0x2, R58 ;  /* 0x000000020f047825 */ /* 0x008fc600078e023a */
[----:B------:R-:W-:Y:S04]  /*f960*/  STL [R1+0x246c], R8 ;  /* 0x00246c0801007387 */ /* 0x000fe80000100800 */
[----:B------:R-:W-:Y:S01]  /*f970*/  STL [R1+0x2468], R9 ;  /* 0x0024680901007387 */ /* 0x000fe20000100800 */
[----:B0-----:R-:W-:-:S03]  /*f980*/  IMAD.WIDE R6, R0, 0x2, R20 ;  /* 0x0000000200067825 */ /* 0x001fc600078e0214 */
[----:B------:R-:W-:Y:S04]  /*f990*/  STL [R1+0x2474], R2 ;  /* 0x0024740201007387 */ /* 0x000fe80000100800 */
[----:B------:R2:W-:Y:S04]  /*f9a0*/  STL [R1+0x2470], R3 ;  /* 0x0024700301007387 */ /* 0x0005e80000100800 */
[----:B------:R-:W-:Y:S04]  /*f9b0*/  STL [R1+0x247c], R4 ;  /* 0x00247c0401007387 */ /* 0x000fe80000100800 */
[----:B------:R-:W-:Y:S01]  /*f9c0*/  STL [R1+0x2478], R5 ;  /* 0x0024780501007387 */ /* 0x000fe20000100800 */
[----:B--2---:R-:W-:-:S03]  /*f9d0*/  IMAD.WIDE R2, R10, 0x2, R18 ;  /* 0x000000020a027825 */ /* 0x004fc600078e0212 */
[----:B------:R-:W-:Y:S04]  /*f9e0*/  STL [R1+0x2484], R6 ;  /* 0x0024840601007387 */ /* 0x000fe80000100800 */
[----:B------:R-:W-:Y:S04]  /*f9f0*/  STL [R1+0x2480], R7 ;  /* 0x0024800701007387 */ /* 0x000fe80000100800 */
[----:B------:R-:W-:Y:S04]  /*fa00*/  STL [R1+0x248c], R2 ;  /* 0x00248c0201007387 */ /* 0x000fe80000100800 */
[----:B------:R0:W-:Y:S04]  /*fa10*/  STL [R1+0x2488], R3 ;  /* 0x0024880301007387 */ /* 0x0001e80000100800 */
[----:B------:R1:W-:Y:S04]  /*fa20*/  STL [R1+0x17b4], RZ ;  /* 0x0017b4ff01007387 */ /* 0x0003e80000100800 */
        /* <DEDUP_REMOVED lines=972> */
[----:B------:R1:W-:Y:S04]  /*136f0*/  STL [R1], RZ ;  /* 0x000000ff01007387 */ /* 0x0003e80000100800 */
        /* <DEDUP_REMOVED lines=26> */
[----:B------:R1:W-:Y:S01]  /*138a0*/  STL [R1+0xbc], RZ ;  /* 0x0000bcff01007387 */ /* 0x0003e20000100800 */
[----:B------:R-:W2:Y:S03]  /*138b0*/  S2R R17, SR_TID.X ;  /* 0x0000000000117919 */ /* 0x000ea60000002100 */
        /* <DEDUP_REMOVED lines=24> */
[----:B--2---:R-:W-:Y:S01]  /*13a40*/  LOP3.LUT R17, R17, 0x1f, RZ, 0xc0, !PT ;  /* 0x0000001f11117812 */ /* 0x004fe200078ec0ff */
[----:B0-----:R-:W-:Y:S01]  /*13a50*/  IMAD.SHL.U32 R3, R16, 0x20, RZ ;  /* 0x0000002010037824 */ /* 0x001fe200078e00ff */
[----:B------:R-:W-:-:S02]  /*13a60*/  USHF.R.S32.HI UR7, URZ, 0x1f, UR4 ;  /* 0x0000001fff077899 */ /* 0x000fc40008011404 */
[----:B------:R-:W-:Y:S01]  /*13a70*/  USHF.L.U32 UR6, UR6, 0x5, URZ ;  /* 0x0000000506067899 */ /* 0x000fe200080006ff */
[----:B------:R-:W-:Y:S01]  /*13a80*/  IMAD.SHL.U32 R2, R17, 0x2, RZ ;  /* 0x0000000211027824 */ /* 0x000fe200078e00ff */
[----:B------:R-:W-:Y:S01]  /*13a90*/  SHF.R.S32.HI R0, RZ, 0x1f, R3 ;  /* 0x0000001fff007819 */ /* 0x000fe20000011403 */
[----:B------:R-:W-:Y:S02]  /*13aa0*/  ULEA.HI UR7, UR7, UR4, URZ, 0x5 ;  /* 0x0000000407077291 */ /* 0x000fe4000f8f28ff */
[----:B------:R-:W-:Y:S01]  /*13ab0*/  USHF.R.S32.HI UR4, URZ, 0x1f, UR6 ;  /* 0x0000001fff047899 */ /* 0x000fe20008011406 */
[C---:B------:R-:W-:Y:S01]  /*13ac0*/  SHF.L.U64.HI R0, R3.reuse, 0x1, R0 ;  /* 0x0000000103007819 */ /* 0x040fe20000010200 */
[----:B------:R-:W-:Y:S01]  /*13ad0*/  IMAD.SHL.U32 R3, R3, 0x2, RZ ;  /* 0x0000000203037824 */ /* 0x000fe200078e00ff */
[C---:B------:R-:W-:Y:S02]  /*13ae0*/  LOP3.LUT R6, R2.reuse, 0x10, RZ, 0x3c, !PT ;  /* 0x0000001002067812 */ /* 0x040fe400078e3cff */
[----:B------:R-:W-:-:S02]  /*13af0*/  LOP3.LUT R5, R2, 0x20, RZ, 0x3c, !PT ;  /* 0x0000002002057812 */ /* 0x000fc400078e3cff */
[----:B------:R-:W-:Y:S02]  /*13b00*/  LOP3.LUT R4, R2, 0x30, RZ, 0x3c, !PT ;  /* 0x0000003002047812 */ /* 0x000fe400078e3cff */
[C---:B------:R-:W-:Y:S02]  /*13b10*/  LOP3.LUT R6, R56.reuse, 0x20, RZ, 0x3c, !PT ;  /* 0x0000002038067812 */ /* 0x040fe400078e3cff */
[C---:B------:R-:W-:Y:S02]  /*13b20*/  LOP3.LUT R5, R56.reuse, 0x40, RZ, 0x3c, !PT ;  /* 0x0000004038057812 */ /* 0x040fe400078e3cff */
[----:B------:R-:W-:Y:S01]  /*13b30*/  LOP3.LUT R4, R56, 0x60, RZ, 0x3c, !PT ;  /* 0x0000006038047812 */ /* 0x000fe200078e3cff */
[----:B------:R-:W-:Y:S02]  /*13b40*/  USHF.L.U32 UR8, UR6, 0x1, URZ ;  /* 0x0000000106087899 */ /* 0x000fe400080006ff */
[----:B------:R-:W-:Y:S02]  /*13b50*/  USHF.R.S32.HI UR7, URZ, 0x5, UR7 ;  /* 0x00000005ff077899 */ /* 0x000fe40008011407 */
[----:B-1----:R-:W-:-:S12]  /*13b60*/  USHF.L.U64.HI UR4, UR6, 0x1, UR4 ;  /* 0x0000000106047899 */ /* 0x002fd80008010204 */
.L_x_1:
[----:B------:R-:W2:Y:S01]  /*13b70*/  LDL R7, [R1+0x17bc] ;  /* 0x0017bc0001077983 */ /* 0x000ea20000100800 */
[----:B0-----:R-:W0:Y:S03]  /*13b80*/  LDC R4, c[0x0][0x3a0] ;  /* 0x0000e800ff047b82 */ /* 0x001e260000000800 */
[----:B--2---:R1:W-:Y:S04]  /*13b90*/  STL [R1+0x42bc], R7 ;  /* 0x0042bc0701007387 */ /* 0x0043e80000100800 */
[----:B------:R-:W2:Y:S04]  /*13ba0*/  LDL R6, [R1+0x17c0] ;  /* 0x0017c00001067983 */ /* 0x000ea80000100800 */
[----:B-1----:R-:W0:Y:S04]  /*13bb0*/  LDL R7, [R1+0x17b4] ;  /* 0x0017b40001077983 */ /* 0x002e280000100800 */
[----:B------:R1:W-:Y:S04]  /*13bc0*/  STL [R1+0x42b8], R58 ;  /* 0x0042b83a01007387 */ /* 0x0003e80000100800 */
[----:B------:R3:W-:Y:S04]  /*13bd0*/  STL [R1+0x42b4], R59 ;  /* 0x0042b43b01007387 */ /* 0x0007e80000100800 */
[----:B------:R-:W-:Y:S04]  /*13be0*/  STL [R1+0x42b0], R60 ;  /* 0x0042b03c01007387 */ /* 0x000fe80000100800 */
        /* <DEDUP_REMOVED lines=205> */
[----:B-----5:R-:W-:Y:S04]  /*148c0*/  STL [R1+0x3cd0], R57 ;  /* 0x003cd03901007387 */ /* 0x020fe80000100800 */
        /* <DEDUP_REMOVED lines=222> */
[----:B------:R-:W-:Y:S01]  /*156b0*/  STL [R1+0x3b50], R56 ;  /* 0x003b503801007387 */ /* 0x000fe20000100800 */
[----:B0-----:R-:W-:-:S03]  /*156c0*/  IMAD R4, R7, -0x20, R4 ;  /* 0xffffffe007047824 */ /* 0x001fc600078e0204 */
[----:B------:R-:W-:Y:S04]  /*156d0*/  STL [R1+0x3b58], R56 ;  /* 0x003b583801007387 */ /* 0x000fe80000100800 */
[----:B------:R-:W-:Y:S04]  /*156e0*/  STL [R1+0x3b5c], R56 ;  /* 0x003b5c3801007387 */ /* 0x000fe80000100800 */
[----:B------:R-:W-:Y:S04]  /*156f0*/  STL [R1+0x29b8], R0 ;  /* 0x0029b80001007387 */ /* 0x000fe80000100800 */
[----:B------:R-:W-:Y:S04]  /*15700*/  STL [R1+0x3b60], R0 ;  /* 0x003b600001007387 */ /* 0x000fe80000100800 */
[----:B------:R-:W2:Y:S01]  /*15710*/  LDL.LU R7, [R1+0x42bc] ;  /* 0x0042bc0001077983 */ /* 0x000ea20000300800 */
[----:B------:R-:W-:-:S02]  /*15720*/  ISETP.GT.AND P0, PT, R4, RZ, PT ;  /* 0x000000ff0400720c */ /* 0x000fc40003f04270 */
[----:B-1----:R-:W-:-:S11]  /*15730*/  PRMT R58, RZ, 0x7610, R58 ;  /* 0x00007610ff3a7816 */ /* 0x002fd6000000003a */
[----:B--2---:R-:W2:Y:S01]  /*15740*/  @P0 LDG.E.U16 R58, desc[UR36][R6.64] ;  /* 0x00000024063a0981 */ /* 0x004ea2000c1e1500 */
[----:B---3--:R-:W-:-:S03]  /*15750*/  PRMT R59, RZ, 0x7610, R59 ;  /* 0x00007610ff3b7816 */ /* 0x008fc6000000003b */
[----:B--2---:R0:W-:Y:S04]  /*15760*/  STL [R1+0x17b0], R58 ;  /* 0x0017b03a01007387 */ /* 0x0041e80000100800 */
[----:B0-----:R-:W2:Y:S04]  /*15770*/  LDL.LU R58, [R1+0x42b8] ;  /* 0x0042b800013a7983 */ /* 0x001ea80000300800 */
[----:B------:R-:W3:Y:S04]  /*15780*/  LDL.64 R6, [R1+0x1058] ;  /* 0x0010580001067983 */ /* 0x000ee80000100a00 */
[----:B---3--:R-:W3:Y:S01]  /*15790*/  @P0 LDG.E.U16 R59, desc[UR36][R6.64] ;  /* 0x00000024063b0981 */ /* 0x008ee2000c1e1500 */
[----:B------:R-:W-:-:S03]  /*157a0*/  PRMT R60, RZ, 0x7610, R60 ;  /* 0x00007610ff3c7816 */ /* 0x000fc6000000003c */
[----:B---3--:R0:W-:Y:S04]  /*157b0*/  STL [R1+0x17ac], R59 ;  /* 0x0017ac3b01007387 */ /* 0x0081e80000100800 */
[----:B0-----:R-:W3:Y:S04]  /*157c0*/  LDL.LU R59, [R1+0x42b4] ;  /* 0x0042b400013b7983 */ /* 0x001ee80000300800 */
[----:B------:R-:W4:Y:S01]  /*157d0*/  LDL.64 R6, [R1+0x1090] ;  /* 0x0010900001067983 */ /* 0x000f220000100a00 */
[----:B------:R-:W-:-:S03]  /*157e0*/  PRMT R61, RZ, 0x7610, R61 ;  /* 0x00007610ff3d7816 */ /* 0x000fc6000000003d */
[----:B----4-:R2:W4:Y:S02]  /*157f0*/  @P0 LDG.E.U16 R60, desc[UR36][R6.64] ;  /* 0x00000024063c0981 */ /* 0x010524000c1e1500 */
[----:B--2---:R-:W-:Y:S02]  /*15800*/  @P0 IMAD.MOV.U32 R6, RZ, RZ, R58 ;  /* 0x000000ffff060224 */ /* 0x004fe400078e003a */
[----:B---3--:R-:W-:-:S05]  /*15810*/  @P0 IMAD.MOV.U32 R7, RZ, RZ, R59 ;  /* 0x000000ffff070224 */ /* 0x008fca00078e003b */
[----:B------:R-:W2:Y:S04]  /*15820*/  @P0 LDG.E.U16 R61, desc[UR36][R6.64] ;  /* 0x00000024063d0981 */ /* 0x000ea8000c1e1500 */
[----:B----4-:R0:W-:Y:S04]  /*15830*/  STL [R1+0x17a8], R60 ;  /* 0x0017a83c01007387 */ /* 0x0101e80000100800 */
[----:B0-----:R-:W3:Y:S04]  /*15840*/  LDL.LU R60, [R1+0x42b0] ;  /* 0x0042b000013c7983 */ /* 0x001ee80000300800 */
[----:B------:R-:W-:Y:S04]  /*15850*/  STL [R1+0x3174], R58 ;  /* 0x0031743a01007387 */ /* 0x000fe80000100800 */
[----:B------:R-:W-:Y:S04]  /*15860*/  STL [R1+0x3170], R59 ;  /* 0x0031703b01007387 */ /* 0x000fe80000100800 */
[----:B--2---:R0:W-:Y:S04]  /*15870*/  STL [R1+0x17a4], R61 ;  /* 0x0017a43d01007387 */ /* 0x0041e80000100800 */
[----:B0-----:R-:W2:Y:S01]  /*15880*/  LDL.LU R61, [R1+0x42ac] ;  /* 0x0042ac00013d7983 */ /* 0x001ea20000300800 */
[----:B------:R-:W-:Y:S01]  /*15890*/  PRMT R3, RZ, 0x7610, R3 ;  /* 0x00007610ff037816 */ /* 0x000fe20000000003 */
[----:B---3--:R-:W-:-:S02]  /*158a0*/  @P0 IMAD.MOV.U32 R6, RZ, RZ, R60 ;  /* 0x000000ffff060224 */ /* 0x008fc400078e003c */
[----:B--2---:R-:W-:-:S05]  /*158b0*/  @P0 IMAD.MOV.U32 R7, RZ, RZ, R61 ;  /* 0x000000ffff070224 */ /* 0x004fca00078e003d */
[----:B------:R-:W2:Y:S04]  /*158c0*/  @P0 LDG.E.U16 R3, desc[UR36][R6.64] ;  /* 0x0000002406030981 */ /* 0x000ea8000c1e1500 */
[----:B------:R-:W-:Y:S04]  /*158d0*/  STL [R1+0x29ac], R60 ;  /* 0x0029ac3c01007387 */ /* 0x000fe80000100800 */
[----:B------:R-:W-:Y:S04]  /*158e0*/  STL [R1+0x3b4c], R60 ;  /* 0x003b4c3c01007387 */ /* 0x000fe80000100800 */
[----:B------:R-:W-:Y:S04]  /*158f0*/  STL [R1+0x3b54], R60 ;  /* 0x003b543c01007387 */ /* 0x000fe80000100800 */
[----:B------:R-:W-:Y:S04]  /*15900*/  STL [R1+0x3b64], R60 ;  /* 0x003b643c01007387 */ /* 0x000fe80000100800 */
[----:B------:R-:W-:Y:S04]  /*15910*/  STL [R1+0x29a8], R61 ;  /* 0x0029a83d01007387 */ /* 0x000fe80000100800 */
[----:B------:R-:W-:Y:S04]  /*15920*/  STL [R1+0x3b68], R61 ;  /* 0x003b683d01007387 */ /* 0x000fe80000100800 */
[----:B--2---:R0:W-:Y:S04]  /*15930*/  STL [R1+0x17a0], R3 ;  /* 0x0017a00301007387 */ /* 0x0041e80000100800 */
[----:B0-----:R-:W2:Y:S04]  /*15940*/  LDL.LU R3, [R1+0x42a8] ;  /* 0x0042a80001037983 */ /* 0x001ea80000300800 */
[----:B------:R-:W3:Y:S01]  /*15950*/  LDL.64 R6, [R1+0x1000] ;  /* 0x0010000001067983 */ /* 0x000ee20000100a00 */
[----:B------:R-:W-:-:S06]  /*15960*/  PRMT R57, RZ, 0x7610, R57 ;  /* 0x00007610ff397816 */ /* 0x000fcc0000000039 */
[----:B---3--:R-:W3:Y:S01]  /*15970*/  @P0 LDG.E.U16 R57, desc[UR36][R6.64] ;  /* 0x0000002406390981 */ /* 0x008ee2000c1e1500 */
[----:B--2---:R-:W-:-:S03]  /*15980*/  PRMT R3, RZ, 0x7610, R3 ;  /* 0x00007610ff037816 */ /* 0x004fc60000000003 */
[----:B---3--:R0:W-:Y:S04]  /*15990*/  STL [R1+0x179c], R57 ;  /* 0x00179c3901007387 */ /* 0x0081e80000100800 */
[----:B0-----:R-:W2:Y:S04]  /*159a0*/  LDL.LU R57, [R1+0x42a4] ;  /* 0x0042a40001397983 */ /* 0x001ea80000300800 */
[----:B------:R-:W3:Y:S04]  /*159b0*/  LDL.64 R6, [R1+0x1008] ;  /* 0x0010080001067983 */ /* 0x000ee80000100a00 */
        /* <DEDUP_REMOVED lines=46> */
[----:B------:R-:W-:-:S03]  /*15ca0*/  ISETP.GT.AND P1, PT, R4, 0x1, PT ;  /* 0x000000010400780c */ /* 0x000fc60003f24270 */
[----:B---3--:R0:W-:Y:S04]  /*15cb0*/  STL [R1+0x1774], R57 ;  /* 0x0017743901007387 */ /* 0x0081e80000100800 */
[----:B0-----:R-:W3:Y:S04]  /*15cc0*/  LDL.LU R57, [R1+0x427c] ;  /* 0x00427c0001397983 */ /* 0x001ee80000300800 */
[----:B------:R-:W4:Y:S04]  /*15cd0*/  LDL R6, [R1+0x2490] ;  /* 0x0024900001067983 */ /* 0x000f280000100800 */
[----:B------:R-:W4:Y:S01]  /*15ce0*/  LDL R7, [R1+0x2494] ;  /* 0x0024940001077983 */ /* 0x000f220000100800 */
[----:B--2---:R-:W-:-:S02]  /*15cf0*/  PRMT R3, RZ, 0x7610, R3 ;  /* 0x00007610ff037816 */ /* 0x004fc40000000003 */
[----:B----4-:R-:W-:-:S04]  /*15d00*/  @P1 LOP3.LUT R7, R7, R6, RZ, 0x3c, !PT ;  /* 0x0000000607071212 */ /* 0x010fc800078e3cff */
[----:B------:R-:W-:-:S04]  /*15d10*/  @P1 LOP3.LUT R6, R7, R6, RZ, 0x3c, !PT ;  /* 0x0000000607061212 */ /* 0x000fc800078e3cff */
[----:B------:R-:W-:-:S05]  /*15d20*/  @P1 LOP3.LUT R7, R7, R6, RZ, 0x3c, !PT ;  /* 0x0000000607071212 */ /* 0x000fca00078e3cff */
[----:B------:R-:W2:Y:S04]  /*15d30*/  @P1 LDG.E.U16 R3, desc[UR36][R6.64] ;  /* 0x0000002406031981 */ /* 0x000ea8000c1e1500 */
[----:B--2---:R0:W-:Y:S04]  /*15d40*/  STL [R1+0x1770], R3 ;  /* 0x0017700301007387 */ /* 0x0041e80000100800 */
[----:B0-----:R-:W2:Y:S04]  /*15d50*/  LDL.LU R3, [R1+0x4278] ;  /* 0x0042780001037983 */ /* 0x001ea80000300800 */
[----:B------:R-:W4:Y:S04]  /*15d60*/  LDL R6, [R1+0x2488] ;  /* 0x0024880001067983 */ /* 0x000f280000100800 */
[----:B------:R-:W4:Y:S01]  /*15d70*/  LDL R7, [R1+0x248c] ;  /* 0x00248c0001077983 */ /* 0x000f220000100800 */
[----:B---3--:R-:W-:-:S02]  /*15d80*/  PRMT R57, RZ, 0x7610, R57 ;  /* 0x00007610ff397816 */ /* 0x008fc40000000039 */
[----:B----4-:R-:W-:-:S04]  /*15d90*/  @P1 LOP3.LUT R7, R7, R6, RZ, 0x3c, !PT ;  /* 0x0000000607071212 */ /* 0x010fc800078e3cff */
[----:B------:R-:W-:-:S04]  /*15da0*/  @P1 LOP3.LUT R6, R7, R6, RZ, 0x3c, !PT ;  /* 0x0000000607061212 */ /* 0x000fc800078e3cff */
[----:B------:R-:W-:-:S05]  /*15db0*/  @P1 LOP3.LUT R7, R7, R6, RZ, 0x3c, !PT ;  /* 0x0000000607071212 */ /* 0x000fca00078e3cff */
[----:B------:R-:W3:Y:S04]  /*15dc0*/  @P1 LDG.E.U16 R57, desc[UR36][R6.64] ;  /* 0x0000002406391981 */ /* 0x000ee8000c1e1500 */
        /* <DEDUP_REMOVED lines=125> */
[----:B------:R-:W3:Y:S01]  /*165a0*/  @P1 LDG.E.U16 R57, desc[UR36][R6.64] ;  /* 0x0000002406391981 */ /* 0x000ee2000c1e1500 */
        /* <DEDUP_REMOVED lines=267> */
[----:B------:R-:W-:-:S02]  /*17660*/  PRMT R61, RZ, 0x7610, R61 ;  /* 0x00007610ff3d7816 */ /* 0x000fc4000000003d */
[----:B----4-:R-:W-:-:S04]  /*17670*/  @P1 LOP3.LUT R7, R7, R6, RZ, 0x3c, !PT ;  /* 0x0000000607071212 */ /* 0x010fc800078e3cff */
[----:B------:R-:W-:-:S04]  /*17680*/  @P1 LOP3.LUT R6, R7, R6, RZ, 0x3c, !PT ;  /* 0x0000000607061212 */ /* 0x000fc800078e3cff */
[----:B------:R-:W-:-:S05]  /*17690*/  @P1 LOP3.LUT R7, R7, R6, RZ, 0x3c, !PT ;  /* 0x0000000607071212 */ /* 0x000fca00078e3cff */
[----:B------:R-:W4:Y:S04]  /*176a0*/  @P1 LDG.E.U16 R61, desc[UR36][R6.64] ;  /* 0x00000024063d1981 */ /* 0x000f28000c1e1500 */
[----:B------:R-:W2:Y:S04]  /*176b0*/  LDL R6, [R1+0x231c] ;  /* 0x00231c0001067983 */ /* 0x000ea80000100800 */
[----:B------:R-:W2:Y:S01]  /*176c0*/  LDL R7, [R1+0x2320] ;  /* 0x0023200001077983 */ /* 0x000ea20000100800 */
[----:B------:R-:W-:-:S03]  /*176d0*/  PRMT R60, RZ, 0x7610, R60 ;  /* 0x00007610ff3c7816 */ /* 0x000fc6000000003c */
[----:B----4-:R-:W-:Y:S01]  /*176e0*/  STL [R1+0x3b6c], R61 ;  /* 0x003b6c3d01007387 */ /* 0x010fe20000100800 */
[----:B--2---:R-:W-:-:S04]  /*176f0*/  @P1 LOP3.LUT R7, R7, R6, RZ, 0x3c, !PT ;  /* 0x0000000607071212 */ /* 0x004fc800078e3cff */
[----:B------:R-:W-:-:S04]  /*17700*/  @P1 LOP3.LUT R6, R7, R6, RZ, 0x3c, !PT ;  /* 0x0000000607061212 */ /* 0x000fc800078e3cff */
[----:B------:R-:W-:-:S05]  /*17710*/  @P1 LOP3.LUT R7, R7, R6, RZ, 0x3c, !PT ;  /* 0x0000000607071212 */ /* 0x000fca00078e3cff */
[----:B------:R-:W2:Y:S04]  /*17720*/  @P1 LDG.E.U16 R60, desc[UR36][R6.64] ;  /* 0x00000024063c1981 */ /* 0x000ea8000c1e1500 */
[----:B------:R-:W4:Y:S04]  /*17730*/  LDL R6, [R1+0x2314] ;  /* 0x0023140001067983 */ /* 0x000f280000100800 */
[----:B------:R-:W4:Y:S01]  /*17740*/  LDL R7, [R1+0x2318] ;  /* 0x0023180001077983 */ /* 0x000f220000100800 */
[----:B------:R-:W-:-:S03]  /*17750*/  PRMT R0, RZ, 0x7610, R0 ;  /* 0x00007610ff007816 */ /* 0x000fc60000000000 */
[----:B--2---:R-:W-:Y:S01]  /*17760*/  STL [R1+0x3b70], R60 ;  /* 0x003b703c01007387 */ /* 0x004fe20000100800 */
[----:B----4-:R-:W-:-:S04]  /*17770*/  @P1 LOP3.LUT R7, R7, R6, RZ, 0x3c, !PT ;  /* 0x0000000607071212 */ /* 0x010fc800078e3cff */
[----:B------:R-:W-:-:S04]  /*17780*/  @P1 LOP3.LUT R6, R7, R6, RZ, 0x3c, !PT ;  /* 0x0000000607061212 */ /* 0x000fc800078e3cff */
[----:B------:R-:W-:-:S05]  /*17790*/  @P1 LOP3.LUT R7, R7, R6, RZ, 0x3c, !PT ;  /* 0x0000000607071212 */ /* 0x000fca00078e3cff */
[----:B------:R0:W2:Y:S04]  /*177a0*/  @P1 LDG.E.U16 R0, desc[UR36][R6.64] ;  /* 0x0000002406001981 */ /* 0x0000a8000c1e1500 */
[----:B------:R-:W0:Y:S04]  /*177b0*/  LDL R6, [R1+0x230c] ;  /* 0x00230c0001067983 */ /* 0x000e280000100800 */
[----:B------:R-:W0:Y:S01]  /*177c0*/  LDL R7, [R1+0x2310] ;  /* 0x0023100001077983 */ /* 0x000e220000100800 */
[----:B------:R-:W-:Y:S02]  /*177d0*/  ISETP.GT.AND P0, PT, R4, 0x4, PT ;  /* 0x000000040400780c */ /* 0x000fe40003f04270 */
[----:B---3--:R-:W-:-:S11]  /*177e0*/  PRMT R57, RZ, 0x7610, R57 ;  /* 0x00007610ff397816 */ /* 0x008fd60000000039 */
[----:B0-----:R-:W-:-:S04]  /*177f0*/  @P0 LOP3.LUT R7, R7, R6, RZ, 0x3c, !PT ;  /* 0x0000000607070212 */ /* 0x001fc800078e3cff */
[----:B------:R-:W-:-:S04]  /*17800*/  @P0 LOP3.LUT R6, R7, R6, RZ, 0x3c, !PT ;  /* 0x0000000607060212 */ /* 0x000fc800078e3cff */
[----:B------:R-:W-:-:S05]  /*17810*/  @P0 LOP3.LUT R7, R7, R6, RZ, 0x3c, !PT ;  /* 0x0000000607070212 */ /* 0x000fca00078e3cff */
[----:B------:R-:W3:Y:S04]  /*17820*/  @P0 LDG.E.U16 R57, desc[UR36][R6.64] ;  /* 0x0000002406390981 */ /* 0x000ee8000c1e1500 */
[----:B--2---:R-:W-:Y:S04]  /*17830*/  STL [R1+0x3b74], R0 ;  /* 0x003b740001007387 */ /* 0x004fe80000100800 */
[----:B---3--:R0:W-:Y:S04]  /*17840*/  STL [R1+0x1668], R57 ;  /* 0x0016683901007387 */ /* 0x0081e80000100800 */
[----:B0-----:R-:W2:Y:S04]  /*17850*/  LDL.LU R57, [R1+0x41c4] ;  /* 0x0041c40001397983 */ /* 0x001ea80000300800 */
[----:B------:R-:W3:Y:S04]  /*17860*/  LDL R6, [R1+0x2304] ;  /* 0x0023040001067983 */ /* 0x000ee80000100800 */
[----:B------:R-:W3:Y:S01]  /*17870*/  LDL R7, [R1+0x2308] ;  /* 0x0023080001077983 */ /* 0x000ee20000100800 */
[----:B------:R-:W-:-:S02]  /*17880*/  PRMT R3, RZ, 0x7610, R3 ;  /* 0x00007610ff037816 */ /* 0x000fc40000000003 */
[----:B---3--:R-:W-:-:S04]  /*17890*/  @P0 LOP3.LUT R7, R7, R6, RZ, 0x3c, !PT ;  /* 0x0000000607070212 */ /* 0x008fc800078e3cff */
        /* <DEDUP_REMOVED lines=424> */
[----:B------:R-:W-:-:S02]  /*19320*/  PRMT R56, RZ, 0x7610, R56 ;  /* 0x00007610ff387816 */ /* 0x000fc40000000038 */
[----:B----4-:R-:W-:-:S04]  /*19330*/  @P1 LOP3.LUT R7, R7, R6, RZ, 0x3c, !PT ;  /* 0x0000000607071212 */ /* 0x010fc800078e3cff */
[----:B------:R-:W-:-:S04]  /*19340*/  @P1 LOP3.LUT R6, R7, R6, RZ, 0x3c, !PT ;  /* 0x0000000607061212 */ /* 0x000fc800078e3cff */
[----:B------:R-:W-:-:S05]  /*19350*/  @P1 LOP3.LUT R7, R7, R6, RZ, 0x3c, !PT ;  /* 0x0000000607071212 */ /* 0x000fca00078e3cff */
[----:B------:R0:W4:Y:S04]  /*19360*/  @P1 LDG.E.U16 R56, desc[UR36][R6.64] ;  /* 0x0000002406381981 */ /* 0x000128000c1e1500 */
[----:B------:R-:W0:Y:S04]  /*19370*/  LDL R6, [R1+0x2180] ;  /* 0x0021800001067983 */ /* 0x000e280000100800 */
[----:B------:R-:W0:Y:S01]  /*19380*/  LDL R7, [R1+0x2184] ;  /* 0x0021840001077983 */ /* 0x000e220000100800 */
[----:B---3--:R-:W-:Y:S02]  /*19390*/  PRMT R3, RZ, 0x7610, R3 ;  /* 0x00007610ff037816 */ /* 0x008fe40000000003 */
[----:B0-----:R-:W-:-:S04]  /*193a0*/  @P1 LOP3.LUT R7, R7, R6, RZ, 0x3c, !PT ;  /* 0x0000000607071212 */ /* 0x001fc800078e3cff */
[----:B------:R-:W-:-:S04]  /*193b0*/  @P1 LOP3.LUT R6, R7, R6, RZ, 0x3c, !PT ;  /* 0x0000000607061212 */ /* 0x000fc800078e3cff */
[----:B------:R-:W-:-:S05]  /*193c0*/  @P1 LOP3.LUT R7, R7, R6, RZ, 0x3c, !PT ;  /* 0x0000000607071212 */ /* 0x000fca00078e3cff */
[----:B------:R-:W3:Y:S04]  /*193d0*/  @P1 LDG.E.U16 R3, desc[UR36][R6.64] ;  /* 0x0000002406031981 */ /* 0x000ee8000c1e1500 */
[----:B----4-:R-:W-:Y:S04]  /*193e0*/  STL [R1+0x3b78], R56 ;  /* 0x003b783801007387 */ /* 0x010fe80000100800 */
        /* <DEDUP_REMOVED lines=2141> */
[----:B------:R-:W4:Y:S02]  /*219c0*/  LDL R7, [R1+0x1a0c] ;  /* 0x001a0c0001077983 */ /* 0x000f240000100800 */
[----:B----4-:R-:W-:-:S02]  /*219d0*/  @P1 LOP3.LUT R7, R7, R6, RZ, 0x3c, !PT ;  /* 0x0000000607071212 */ /* 0x010fc400078e3cff */
[----:B---3--:R-:W-:Y:S02]  /*219e0*/  PRMT R3, RZ, 0x7610, R3 ;  /* 0x00007610ff037816 */ /* 0x008fe40000000003 */
        /* <DEDUP_REMOVED lines=11> */
[----:B------:R-:W3:Y:S01]  /*21aa0*/  @P1 LDG.E.U16 R3, desc[UR36][R6.64] ;  /* 0x0000002406031981 */ /* 0x000ee2000c1e1500 */
[----:B------:R-:W-:-:S03]  /*21ab0*/  ISETP.GT.AND P0, PT, R4, 0x16, PT ;  /* 0x000000160400780c */ /* 0x000fc60003f04270 */
        /* <DEDUP_REMOVED lines=288> */
[----:B------:R-:W4:Y:S01]  /*22cc0*/  @P1 LDG.E.U16 R55, desc[UR36][R6.64] ;  /* 0x0000002406371981 */ /* 0x000f22000c1e1500 */
[----:B------:R-:W-:-:S03]  /*22cd0*/  ISETP.GT.AND P0, PT, R4, 0x18, PT ;  /* 0x000000180400780c */ /* 0x000fc60003f04270 */
[----:B----4-:R0:W-:Y:S04]  /*22ce0*/  STL [R1+0x12a4], R55 ;  /* 0x0012a43701007387 */ /* 0x0101e80000100800 */
[----:B0-----:R-:W4:Y:S04]  /*22cf0*/  LDL.LU R55, [R1+0x3ccc] ;  /* 0x003ccc0001377983 */ /* 0x001f280000300800 */
[----:B------:R-:W2:Y:S04]  /*22d00*/  LDL R6, [R1+0x18f8] ;  /* 0x0018f80001067983 */ /* 0x000ea80000100800 */
[----:B------:R-:W2:Y:S01]  /*22d10*/  LDL R7, [R1+0x18fc] ;  /* 0x0018fc0001077983 */ /* 0x000ea20000100800 */
[----:B------:R-:W-:-:S02]  /*22d20*/  PRMT R2, RZ, 0x7610, R2 ;  /* 0x00007610ff027816 */ /* 0x000fc40000000002 */
[----:B--2---:R-:W-:-:S04]  /*22d30*/  @P0 LOP3.LUT R7, R7, R6, RZ, 0x3c, !PT ;  /* 0x0000000607070212 */ /* 0x004fc800078e3cff */
[----:B------:R-:W-:-:S04]  /*22d40*/  @P0 LOP3.LUT R6, R7, R6, RZ, 0x3c, !PT ;  /* 0x0000000607060212 */ /* 0x000fc800078e3cff */
[----:B------:R-:W-:-:S05]  /*22d50*/  @P0 LOP3.LUT R7, R7, R6, RZ, 0x3c, !PT ;  /* 0x0000000607070212 */ /* 0x000fca00078e3cff */
[----:B------:R-:W2:Y:S04]  /*22d60*/  @P0 LDG.E.U16 R2, desc[UR36][R6.64] ;  /* 0x0000002406020981 */ /* 0x000ea8000c1e1500 */
[----:B--2---:R0:W-:Y:S04]  /*22d70*/  STL [R1+0x1160], R2 ;  /* 0x0011600201007387 */ /* 0x0041e80000100800 */
[----:B0-----:R-:W2:Y:S04]  /*22d80*/  LDL.LU R2, [R1+0x3cc8] ;  /* 0x003cc80001027983 */ /* 0x001ea80000300800 */
        /* <DEDUP_REMOVED lines=132> */
[----:B------:R0:W2:Y:S04]  /*235d0*/  @P0 LDG.E.U16 R59, desc[UR36][R6.64] ;  /* 0x00000024063b0981 */ /* 0x0000a8000c1e1500 */
[----:B------:R-:W0:Y:S04]  /*235e0*/  LDL R6, [R1+0x1878] ;  /* 0x0018780001067983 */ /* 0x000e280000100800 */
[----:B------:R-:W0:Y:S01]  /*235f0*/  LDL R7, [R1+0x187c] ;  /* 0x00187c0001077983 */ /* 0x000e220000100800 */
[----:B------:R-:W-:Y:S02]  /*23600*/  ISETP.GT.AND P1, PT, R4, 0x19, PT ;  /* 0x000000190400780c */ /* 0x000fe40003f24270 */
[----:B------:R-:W-:-:S11]  /*23610*/  PRMT R40, RZ, 0x7610, R40 ;  /* 0x00007610ff287816 */ /* 0x000fd60000000028 */
        /* <DEDUP_REMOVED lines=232> */
[----:B------:R-:W-:Y:S02]  /*244a0*/  PRMT R60, RZ, 0x7610, R60 ;  /* 0x00007610ff3c7816 */ /* 0x000fe4000000003c */
[----:B0-----:R-:W-:-:S04]  /*244b0*/  @P0 LOP3.LUT R7, R7, R6, RZ, 0x3c, !PT ;  /* 0x0000000607070212 */ /* 0x001fc800078e3cff */
[----:B------:R-:W-:-:S04]  /*244c0*/  @P0 LOP3.LUT R6, R7, R6, RZ, 0x3c, !PT ;  /* 0x0000000607060212 */ /* 0x000fc800078e3cff */
[----:B------:R-:W-:Y:S01]  /*244d0*/  @P0 LOP3.LUT R7, R7, R6, RZ, 0x3c, !PT ;  /* 0x0000000607070212 */ /* 0x000fe200078e3cff */
[----:B--2---:R-:W-:Y:S04]  /*244e0*/  STL [R1+0x3b98], R61 ;  /* 0x003b983d01007387 */ /* 0x004fe80000100800 */
[----:B------:R-:W2:Y:S04]  /*244f0*/  @P0 LDG.E.U16 R60, desc[UR36][R6.64] ;  /* 0x00000024063c0981 */ /* 0x000ea8000c1e1500 */
[----:B------:R-:W3:Y:S04]  /*24500*/  LDL R6, [R1+0x24b4] ;  /* 0x0024b40001067983 */ /* 0x000ee80000100800 */
[----:B------:R-:W3:Y:S01]  /*24510*/  LDL R7, [R1+0x24c0] ;  /* 0x0024c00001077983 */ /* 0x000ee20000100800 */
[----:B------:R-:W-:-:S03]  /*24520*/  PRMT R56, RZ, 0x7610, R56 ;  /* 0x00007610ff387816 */ /* 0x000fc60000000038 */
[----:B--2---:R0:W-:Y:S04]  /*24530*/  STL [R1+0x3b9c], R60 ;  /* 0x003b9c3c01007387 */ /* 0x0041e80000100800 */
[----:B0-----:R-:W2:Y:S01]  /*24540*/  LDL R60, [R1+0x24c4] ;  /* 0x0024c400013c7983 */ /* 0x001ea20000100800 */
[----:B---3--:R-:W-:-:S04]  /*24550*/  @P0 LOP3.LUT R7, R7, R6, RZ, 0x3c, !PT ;  /* 0x0000000607070212 */ /* 0x008fc800078e3cff */
[----:B------:R-:W-:-:S04]  /*24560*/  @P0 LOP3.LUT R6, R7, R6, RZ, 0x3c, !PT ;  /* 0x0000000607060212 */ /* 0x000fc800078e3cff */
[----:B------:R-:W-:-:S05]  /*24570*/  @P0 LOP3.LUT R7, R7, R6, RZ, 0x3c, !PT ;  /* 0x0000000607070212 */ /* 0x000fca00078e3cff */
[----:B------:R2:W3:Y:S04]  /*24580*/  @P0 LDG.E.U16 R56, desc[UR36][R6.64] ;  /* 0x0000002406380981 */ /* 0x0004e8000c1e1500 */
[----:B------:R-:W4:Y:S01]  /*24590*/  LDL R7, [R1+0x24bc] ;  /* 0x0024bc0001077983 */ /* 0x000f220000100800 */
[----:B------:R-:W-:Y:S01]  /*245a0*/  PRMT R3, RZ, 0x7610, R3 ;  /* 0x00007610ff037816 */ /* 0x000fe20000000003 */
[----:B--2---:R-:W-:Y:S02]  /*245b0*/  @P0 IMAD.MOV.U32 R6, RZ, RZ, R60 ;  /* 0x000000ffff060224 */ /* 0x004fe400078e003c */
[----:B---3--:R-:W-:Y:S01]  /*245c0*/  STL [R1+0x3ba0], R56 ;  /* 0x003ba03801007387 */ /* 0x008fe20000100800 */
[----:B------:R-:W-:-:S03]  /*245d0*/  PRMT R0, RZ, 0x7610, R0 ;  /* 0x00007610ff007816 */ /* 0x000fc60000000000 */
[----:B------:R-:W2:Y:S04]  /*245e0*/  LDL R60, [R1+0x24f0] ;  /* 0x0024f000013c7983 */ /* 0x000ea80000100800 */
[----:B----4-:R0:W3:Y:S04]  /*245f0*/  @P0 LDG.E.U16 R3, desc[UR36][R6.64] ;  /* 0x0000002406030981 */ /* 0x0100e8000c1e1500 */
[----:B------:R-:W0:Y:S04]  /*24600*/  LDL R6, [R1+0x24b0] ;  /* 0x0024b00001067983 */ /* 0x000e280000100800 */
[----:B------:R-:W0:Y:S02]  /*24610*/  LDL R7, [R1+0x24cc] ;  /* 0x0024cc0001077983 */ /* 0x000e240000100800 */
[----:B0-----:R-:W-:-:S04]  /*24620*/  @P0 LOP3.LUT R7, R7, R6, RZ, 0x3c, !PT ;  /* 0x0000000607070212 */ /* 0x001fc800078e3cff */
[----:B------:R-:W-:-:S04]  /*24630*/  @P0 LOP3.LUT R6, R7, R6, RZ, 0x3c, !PT ;  /* 0x0000000607060212 */ /* 0x000fc800078e3cff */
[----:B------:R-:W-:Y:S01]  /*24640*/  @P0 LOP3.LUT R7, R7, R6, RZ, 0x3c, !PT ;  /* 0x0000000607070212 */ /* 0x000fe200078e3cff */
[----:B---3--:R-:W-:Y:S04]  /*24650*/  STL [R1+0x3ba4], R3 ;  /* 0x003ba40301007387 */ /* 0x008fe80000100800 */
[----:B------:R0:W3:Y:S04]  /*24660*/  @P0 LDG.E.U16 R0, desc[UR36][R6.64] ;  /* 0x0000002406000981 */ /* 0x0000e8000c1e1500 */
[----:B------:R-:W0:Y:S04]  /*24670*/  LDL R6, [R1+0x24c8] ;  /* 0x0024c80001067983 */ /* 0x000e280000100800 */
[----:B------:R-:W0:Y:S01]  /*24680*/  LDL R7, [R1+0x24d8] ;  /* 0x0024d80001077983 */ /* 0x000e220000100800 */
[----:B------:R-:W-:-:S02]  /*24690*/  PRMT R57, RZ, 0x7610, R57 ;  /* 0x00007610ff397816 */ /* 0x000fc40000000039 */
        /* <DEDUP_REMOVED lines=15> */
[----:B------:R-:W-:-:S02]  /*24790*/  ISETP.GT.AND P1, PT, R4, 0x1b, PT ;  /* 0x0000001b0400780c */ /* 0x000fc40003f24270 */
[----:B------:R-:W-:-:S11]  /*247a0*/  PRMT R16, RZ, 0x7610, R16 ;  /* 0x00007610ff107816 */ /* 0x000fd60000000010 */
[----:B0-----:R-:W-:-:S04]  /*247b0*/  @P1 LOP3.LUT R7, R7, R6, RZ, 0x3c, !PT ;  /* 0x0000000607071212 */ /* 0x001fc800078e3cff */
[----:B------:R-:W-:-:S04]  /*247c0*/  @P1 LOP3.LUT R6, R7, R6, RZ, 0x3c, !PT ;  /* 0x0000000607061212 */ /* 0x000fc800078e3cff */
[----:B------:R-:W-:-:S05]  /*247d0*/  @P1 LOP3.LUT R7, R7, R6, RZ, 0x3c, !PT ;  /* 0x0000000607071212 */ /* 0x000fca00078e3cff */
[----:B------:R-:W4:Y:S04]  /*247e0*/  @P1 LDG.E.U16 R16, desc[UR36][R6.64] ;  /* 0x0000002406101981 */ /* 0x000f28000c1e1500 */
[----:B---3--:R-:W-:Y:S01]  /*247f0*/  STL [R1+0x3bb0], R55 ;  /* 0x003bb03701007387 */ /* 0x008fe20000100800 */
[----:B------:R-:W-:-:S03]  /*24800*/  PRMT R59, RZ, 0x7610, R59 ;  /* 0x00007610ff3b7816 */ /* 0x000fc6000000003b */
[----:B----4-:R0:W-:Y:S04]  /*24810*/  STL [R1+0x121c], R16 ;  /* 0x00121c1001007387 */ /* 0x0101e80000100800 */
[----:B0-----:R-:W3:Y:S04]  /*24820*/  LDL.LU R16, [R1+0x3c2c] ;  /* 0x003c2c0001107983 */ /* 0x001ee80000300800 */
[----:B------:R-:W4:Y:S01]  /*24830*/  LDL R7, [R1+0x24dc] ;  /* 0x0024dc0001077983 */ /* 0x000f220000100800 */
[----:B--2---:R-:W-:Y:S01]  /*24840*/  @P1 IMAD.MOV.U32 R6, RZ, RZ, R60 ;  /* 0x000000ffff061224 */ /* 0x004fe200078e003c */
[----:B------:R-:W-:-:S02]  /*24850*/  PRMT R15, RZ, 0x7610, R15 ;  /* 0x00007610ff0f7816 */ /* 0x000fc4000000000f */
[----:B------:R-:W2:Y:S04]  /*24860*/  LDL R60, [R1+0x2514] ;  /* 0x00251400013c7983 */ /* 0x000ea80000100800 */
[----:B----4-:R0:W4:Y:S04]  /*24870*/  @P1 LDG.E.U16 R59, desc[UR36][R6.64] ;  /* 0x00000024063b1981 */ /* 0x010128000c1e1500 */
[----:B------:R-:W0:Y:S04]  /*24880*/  LDL R6, [R1+0x24ec] ;  /* 0x0024ec0001067983 */ /* 0x000e280000100800 */
[----:B------:R-:W0:Y:S02]  /*24890*/  LDL R7, [R1+0x24f8] ;  /* 0x0024f80001077983 */ /* 0x000e240000100800 */
[----:B0-----:R-:W-:-:S04]  /*248a0*/  @P1 LOP3.LUT R7, R7, R6, RZ, 0x3c, !PT ;  /* 0x0000000607071212 */ /* 0x001fc800078e3cff */
[----:B------:R-:W-:-:S04]  /*248b0*/  @P1 LOP3.LUT R6, R7, R6, RZ, 0x3c, !PT ;  /* 0x0000000607061212 */ /* 0x000fc800078e3cff */
[----:B------:R-:W-:-:S05]  /*248c0*/  @P1 LOP3.LUT R7, R7, R6, RZ, 0x3c, !PT ;  /* 0x0000000607071212 */ /* 0x000fca00078e3cff */
[----:B------:R-:W2:Y:S04]  /*248d0*/  @P1 LDG.E.U16 R15, desc[UR36][R6.64] ;  /* 0x00000024060f1981 */ /* 0x000ea8000c1e1500 */
[----:B----4-:R0:W-:Y:S04]  /*248e0*/  STL [R1+0x1214], R59 ;  /* 0x0012143b01007387 */ /* 0x0101e80000100800 */
[----:B0-----:R-:W4:Y:S04]  /*248f0*/  LDL R59, [R1+0x2520] ;  /* 0x00252000013b7983 */ /* 0x001f280000100800 */
        /* <DEDUP_REMOVED lines=32> */
[----:B------:R-:W-:Y:S02]  /*24b00*/  PRMT R10, RZ, 0x7610, R10 ;  /* 0x00007610ff0a7816 */ /* 0x000fe4000000000a */
[----:B--2---:R-:W-:-:S04]  /*24b10*/  @P1 LOP3.LUT R7, R7, R6, RZ, 0x3c, !PT ;  /* 0x0000000607071212 */ /* 0x004fc800078e3cff */
[----:B------:R-:W-:-:S04]  /*24b20*/  @P1 LOP3.LUT R6, R7, R6, RZ, 0x3c, !PT ;  /* 0x0000000607061212 */ /* 0x000fc800078e3cff */
[----:B------:R-:W-:-:S05]  /*24b30*/  @P1 LOP3.LUT R7, R7, R6, RZ, 0x3c, !PT ;  /* 0x0000000607071212 */ /* 0x000fca00078e3cff */
[----:B------:R4:W2:Y:S02]  /*24b40*/  @P1 LDG.E.U16 R11, desc[UR36][R6.64] ;  /* 0x00000024060b1981 */ /* 0x0008a4000c1e1500 */
[----:B----4-:R-:W-:Y:S02]  /*24b50*/  @P1 IMAD.MOV.U32 R6, RZ, RZ, R59 ;  /* 0x000000ffff061224 */ /* 0x010fe400078e003b */
[----:B------:R-:W-:-:S05]  /*24b60*/  @P1 IMAD.MOV.U32 R7, RZ, RZ, R60 ;  /* 0x000000ffff071224 */ /* 0x000fca00078e003c */
[----:B------:R-:W4:Y:S04]  /*24b70*/  @P1 LDG.E.U16 R10, desc[UR36][R6.64] ;  /* 0x00000024060a1981 */ /* 0x000f28000c1e1500 */
[----:B--2---:R0:W-:Y:S04]  /*24b80*/  STL [R1+0x11ec], R11 ;  /* 0x0011ec0b01007387 */ /* 0x0041e80000100800 */
[----:B0-----:R-:W2:Y:S04]  /*24b90*/  LDL.LU R11, [R1+0x3c18] ;  /* 0x003c1800010b7983 */ /* 0x001ea80000300800 */
[----:B------:R-:W2:Y:S04]  /*24ba0*/  LDL R60, [R1+0x253c] ;  /* 0x00253c00013c7983 */ /* 0x000ea80000100800 */
[----:B------:R-:W2:Y:S04]  /*24bb0*/  LDL R59, [R1+0x2544] ;  /* 0x00254400013b7983 */ /* 0x000ea80000100800 */
        /* <DEDUP_REMOVED lines=15> */
[----:B--2---:R0:W-:Y:S04]  /*24cb0*/  STL [R1+0x11dc], R61 ;  /* 0x0011dc3d01007387 */ /* 0x0041e80000100800 */
[----:B------:R1:W2:Y:S01]  /*24cc0*/  @P1 LDG.E.U16 R58, desc[UR36][R6.64] ;  /* 0x00000024063a1981 */ /* 0x0002a2000c1e1500 */
[----:B------:R-:W-:-:S03]  /*24cd0*/  PRMT R9, RZ, 0x7610, R9 ;  /* 0x00007610ff097816 */ /* 0x000fc60000000009 */
[----:B0-----:R-:W2:Y:S04]  /*24ce0*/  LDL R61, [R1+0x254c] ;  /* 0x00254c00013d7983 */ /* 0x001ea80000100800 */
[----:B------:R-:W1:Y:S04]  /*24cf0*/  LDL R6, [R1+0x2528] ;  /* 0x0025280001067983 */ /* 0x000e680000100800 */
[----:B------:R-:W1:Y:S02]  /*24d00*/  LDL R7, [R1+0x2538] ;  /* 0x0025380001077983 */ /* 0x000e640000100800 */
[----:B-1----:R-:W-:-:S04]  /*24d10*/  @P1 LOP3.LUT R7, R7, R6, RZ, 0x3c, !PT ;  /* 0x0000000607071212 */ /* 0x002fc800078e3cff */
[----:B------:R-:W-:-:S04]  /*24d20*/  @P1 LOP3.LUT R6, R7, R6, RZ, 0x3c, !PT ;  /* 0x0000000607061212 */ /* 0x000fc800078e3cff */
[----:B------:R-:W-:-:S05]  /*24d30*/  @P1 LOP3.LUT R7, R7, R6, RZ, 0x3c, !PT ;  /* 0x0000000607071212 */ /* 0x000fca00078e3cff */
[----:B------:R-:W3:Y:S04]  /*24d40*/  @P1 LDG.E.U16 R9, desc[UR36][R6.64] ;  /* 0x0000002406091981 */ /* 0x000ee8000c1e1500 */
[----:B--2---:R0:W-:Y:S04]  /*24d50*/  STL [R1+0x11d4], R58 ;  /* 0x0011d43a01007387 */ /* 0x0041e80000100800 */
[----:B0-----:R-:W2:Y:S04]  /*24d60*/  LDL R58, [R1+0x2558] ;  /* 0x00255800013a7983 */ /* 0x001ea80000100800 */
[----:B---3--:R0:W-:Y:S04]  /*24d70*/  STL [R1+0x11cc], R9 ;  /* 0x0011cc0901007387 */ /* 0x0081e80000100800 */
[----:B0-----:R-:W3:Y:S04]  /*24d80*/  LDL.LU R9, [R1+0x3c10] ;  /* 0x003c100001097983 */ /* 0x001ee80000300800 */
        /* <DEDUP_REMOVED lines=8> */
[----:B0-----:R-:W-:Y:S02]  /*24e10*/  @P1 IMAD.MOV.U32 R6, RZ, RZ, R59 ;  /* 0x000000ffff061224 */ /* 0x001fe400078e003b */
[----:B------:R-:W-:-:S05]  /*24e20*/  @P1 IMAD.MOV.U32 R7, RZ, RZ, R60 ;  /* 0x000000ffff071224 */ /* 0x000fca00078e003c */
[----:B------:R-:W3:Y:S04]  /*24e30*/  @P1 LDG.E.U16 R5, desc[UR36][R6.64] ;  /* 0x0000002406051981 */ /* 0x000ee8000c1e1500 */
[----:B--2---:R0:W-:Y:S04]  /*24e40*/  STL [R1+0x11c4], R8 ;  /* 0x0011c40801007387 */ /* 0x0041e80000100800 */
[----:B0-----:R-:W2:Y:S04]  /*24e50*/  LDL.LU R8, [R1+0x3c0c] ;  /* 0x003c0c0001087983 */ /* 0x001ea80000300800 */
[----:B------:R-:W2:Y:S04]  /*24e60*/  LDL R60, [R1+0x2560] ;  /* 0x00256000013c7983 */ /* 0x000ea80000100800 */
[----:B------:R-:W2:Y:S04]  /*24e70*/  LDL R59, [R1+0x2564] ;  /* 0x00256400013b7983 */ /* 0x000ea80000100800 */
[----:B---3--:R0:W-:Y:S04]  /*24e80*/  STL [R1+0x11bc], R5 ;  /* 0x0011bc0501007387 */ /* 0x0081e80000100800 */
[----:B0-----:R-:W3:Y:S04]  /*24e90*/  LDL.LU R5, [R1+0x3c08] ;  /* 0x003c080001057983 */ /* 0x001ee80000300800 */
[----:B------:R-:W2:Y:S01]  /*24ea0*/  LDL R7, [R1+0x2530] ;  /* 0x0025300001077983 */ /* 0x000ea20000100800 */
[----:B------:R-:W-:Y:S01]  /*24eb0*/  PRMT R3, RZ, 0x7610, R3 ;  /* 0x00007610ff037816 */ /* 0x000fe20000000003 */
[----:B------:R-:W-:Y:S01]  /*24ec0*/  @P1 IMAD.MOV.U32 R6, RZ, RZ, R61 ;  /* 0x000000ffff061224 */ /* 0x000fe200078e003d */
[----:B------:R-:W-:Y:S01]  /*24ed0*/  PRMT R57, RZ, 0x7610, R57 ;  /* 0x00007610ff397816 */ /* 0x000fe20000000039 */
[----:B------:R-:W3:Y:S04]  /*24ee0*/  LDL R61, [R1+0x255c] ;  /* 0x00255c00013d7983 */ /* 0x000ee80000100800 */
[----:B--2---:R0:W2:Y:S04]  /*24ef0*/  @P1 LDG.E.U16 R3, desc[UR36][R6.64] ;  /* 0x0000002406031981 */ /* 0x0040a8000c1e1500 */
[----:B------:R-:W3:Y:S01]  /*24f00*/  LDL R7, [R1+0x2548] ;  /* 0x0025480001077983 */ /* 0x000ee20000100800 */
[----:B0-----:R-:W-:-:S03]  /*24f10*/  @P1 IMAD.MOV.U32 R6, RZ, RZ, R58 ;  /* 0x000000ffff061224 */ /* 0x001fc600078e003a */
[----:B--2---:R0:W-:Y:S01]  /*24f20*/  STL [R1+0x11b8], R3 ;  /* 0x0011b80301007387 */ /* 0x0041e20000100800 */
[----:B------:R-:W-:Y:S02]  /*24f30*/  PRMT R2, RZ, 0x7610, R2 ;  /* 0x00007610ff027816 */ /* 0x000fe40000000002 */
[----:B------:R-:W-:Y:S01]  /*24f40*/  ISETP.GT.AND P0, PT, R4, 0x1c, PT ;  /* 0x0000001c0400780c */ /* 0x000fe20003f04270 */
[----:B------:R-:W2:Y:S04]  /*24f50*/  LDL R58, [R1+0x256c] ;  /* 0x00256c00013a7983 */ /* 0x000ea80000100800 */
[----:B---3--:R1:W3:Y:S04]  /*24f60*/  @P1 LDG.E.U16 R57, desc[UR36][R6.64] ;  /* 0x0000002406391981 */ /* 0x0082e8000c1e1500 */
[----:B0-----:R-:W2:Y:S04]  /*24f70*/  LDL R3, [R1+0x2570] ;  /* 0x0025700001037983 */ /* 0x001ea80000100800 */
[----:B------:R-:W1:Y:S04]  /*24f80*/  LDL R6, [R1+0x2554] ;  /* 0x0025540001067983 */ /* 0x000e680000100800 */
[----:B------:R-:W1:Y:S02]  /*24f90*/  LDL R7, [R1+0x2568] ;  /* 0x0025680001077983 */ /* 0x000e640000100800 */
[----:B-1----:R-:W-:-:S04]  /*24fa0*/  @P1 LOP3.LUT R7, R7, R6, RZ, 0x3c, !PT ;  /* 0x0000000607071212 */ /* 0x002fc800078e3cff */
[----:B------:R-:W-:-:S04]  /*24fb0*/  @P1 LOP3.LUT R6, R7, R6, RZ, 0x3c, !PT ;  /* 0x0000000607061212 */ /* 0x000fc800078e3cff */
[----:B------:R-:W-:-:S05]  /*24fc0*/  @P1 LOP3.LUT R7, R7, R6, RZ, 0x3c, !PT ;  /* 0x0000000607071212 */ /* 0x000fca00078e3cff */
[----:B------:R0:W4:Y:S04]  /*24fd0*/  @P1 LDG.E.U16 R2, desc[UR36][R6.64] ;  /* 0x0000002406021981 */ /* 0x000128000c1e1500 */
[----:B---3--:R1:W-:Y:S01]  /*24fe0*/  STL [R1+0x11b0], R57 ;  /* 0x0011b03901007387 */ /* 0x0083e20000100800 */
[----:B------:R-:W-:-:S03]  /*24ff0*/  PRMT R54, RZ, 0x7610, R54 ;  /* 0x00007610ff367816 */ /* 0x000fc60000000036 */
[----:B-1----:R-:W3:Y:S01]  /*25000*/  LDL R57, [R1+0x2578] ;  /* 0x0025780001397983 */ /* 0x002ee20000100800 */
[----:B0-----:R-:W-:Y:S02]  /*25010*/  @P0 IMAD.MOV.U32 R6, RZ, RZ, R59 ;  /* 0x000000ffff060224 */ /* 0x001fe400078e003b */
[----:B------:R-:W-:Y:S01]  /*25020*/  @P0 IMAD.MOV.U32 R7, RZ, RZ, R60 ;  /* 0x000000ffff070224 */ /* 0x000fe200078e003c */
[----:B------:R-:W-:-:S04]  /*25030*/  PRMT R53, RZ, 0x7610, R53 ;  /* 0x00007610ff357816 */ /* 0x000fc80000000035 */
[----:B------:R2:W3:Y:S02]  /*25040*/  @P0 LDG.E.U16 R54, desc[UR36][R6.64] ;  /* 0x0000002406360981 */ /* 0x0004e4000c1e1500 */
[----:B--2---:R-:W-:Y:S02]  /*25050*/  @P0 IMAD.MOV.U32 R6, RZ, RZ, R3 ;  /* 0x000000ffff060224 */ /* 0x004fe400078e0003 */
[----:B------:R-:W-:-:S05]  /*25060*/  @P0 IMAD.MOV.U32 R7, RZ, RZ, R61 ;  /* 0x000000ffff070224 */ /* 0x000fca00078e003d */
[----:B------:R0:W2:Y:S04]  /*25070*/  @P0 LDG.E.U16 R53, desc[UR36][R6.64] ;  /* 0x0000002406350981 */ /* 0x0000a8000c1e1500 */
[----:B----4-:R-:W-:Y:S04]  /*25080*/  STL [R1+0x11a8], R2 ;  /* 0x0011a80201007387 */ /* 0x010fe80000100800 */
[----:B------:R-:W4:Y:S04]  /*25090*/  LDL R60, [R1+0x2574] ;  /* 0x00257400013c7983 */ /* 0x000f280000100800 */
[----:B------:R-:W4:Y:S01]  /*250a0*/  LDL R59, [R1+0x2580] ;  /* 0x00258000013b7983 */ /* 0x000f220000100800 */
[----:B------:R-:W-:Y:S01]  /*250b0*/  PRMT R52, RZ, 0x7610, R52 ;  /* 0x00007610ff347816 */ /* 0x000fe20000000034 */
[----:B0-----:R-:W-:Y:S01]  /*250c0*/  @P0 IMAD.MOV.U32 R7, RZ, RZ, R58 ;  /* 0x000000ffff070224 */ /* 0x001fe200078e003a */
[----:B------:R-:W-:Y:S01]  /*250d0*/  PRMT R51, RZ, 0x7610, R51 ;  /* 0x00007610ff337816 */ /* 0x000fe20000000033 */
[----:B---3--:R-:W-:-:S05]  /*250e0*/  @P0 IMAD.MOV.U32 R6, RZ, RZ, R57 ;  /* 0x000000ffff060224 */ /* 0x008fca00078e0039 */
[----:B------:R4:W3:Y:S04]  /*250f0*/  @P0 LDG.E.U16 R52, desc[UR36][R6.64] ;  /* 0x0000002406340981 */ /* 0x0008e8000c1e1500 */
[----:B------:R0:W-:Y:S04]  /*25100*/  STL [R1+0x3bf8], R54 ;  /* 0x003bf83601007387 */ /* 0x0001e80000100800 */
[----:B------:R-:W3:Y:S04]  /*25110*/  LDL R61, [R1+0x257c] ;  /* 0x00257c00013d7983 */ /* 0x000ee80000100800 */
[----:B------:R-:W3:Y:S04]  /*25120*/  LDL R3, [R1+0x2584] ;  /* 0x0025840001037983 */ /* 0x000ee80000100800 */
[----:B--2---:R1:W-:Y:S04]  /*25130*/  STL [R1+0x3bfc], R53 ;  /* 0x003bfc3501007387 */ /* 0x0043e80000100800 */
[----:B------:R-:W2:Y:S04]  /*25140*/  LDL R58, [R1+0x2550] ;  /* 0x00255000013a7983 */ /* 0x000ea80000100800 */
[----:B------:R-:W2:Y:S04]  /*25150*/  LDL R57, [R1+0x2588] ;  /* 0x0025880001397983 */ /* 0x000ea80000100800 */
[----:B0-----:R-:W2:Y:S04]  /*25160*/  LDL R54, [R1+0x2598] ;  /* 0x0025980001367983 */ /* 0x001ea80000100800 */
[----:B-1----:R-:W2:Y:S01]  /*25170*/  LDL R53, [R1+0x258c] ;  /* 0x00258c0001357983 */ /* 0x002ea20000100800 */
[----:B----4-:R-:W-:-:S02]  /*25180*/  @P0 IMAD.MOV.U32 R7, RZ, RZ, R60 ;  /* 0x000000ffff070224 */ /* 0x010fc400078e003c */
[----:B------:R-:W-:-:S05]  /*25190*/  @P0 IMAD.MOV.U32 R6, RZ, RZ, R59 ;  /* 0x000000ffff060224 */ /* 0x000fca00078e003b */
[----:B------:R0:W4:Y:S01]  /*251a0*/  @P0 LDG.E.U16 R51, desc[UR36][R6.64] ;  /* 0x0000002406330981 */ /* 0x000122000c1e1500 */
[----:B------:R-:W-:-:S03]  /*251b0*/  PRMT R50, RZ, 0x7610, R50 ;  /* 0x00007610ff327816 */ /* 0x000fc60000000032 */
[----:B---3--:R-:W-:Y:S04]  /*251c0*/  STL [R1+0x3c00], R52 ;  /* 0x003c003401007387 */ /* 0x008fe80000100800 */
[----:B------:R-:W3:Y:S04]  /*251d0*/  LDL R60, [R1+0x2594] ;  /* 0x00259400013c7983 */ /* 0x000ee80000100800 */
[----:B------:R-:W3:Y:S01]  /*251e0*/  LDL R59, [R1+0x25a0] ;  /* 0x0025a000013b7983 */ /* 0x000ee20000100800 */
[----:B0-----:R-:W-:Y:S02]  /*251f0*/  @P0 IMAD.MOV.U32 R6, RZ, RZ, R3 ;  /* 0x000000ffff060224 */ /* 0x001fe400078e0003 */
[----:B------:R-:W-:-:S05]  /*25200*/  @P0 IMAD.MOV.U32 R7, RZ, RZ, R61 ;  /* 0x000000ffff070224 */ /* 0x000fca00078e003d */
[----:B------:R2:W3:Y:S01]  /*25210*/  @P0 LDG.E.U16 R50, desc[UR36][R6.64] ;  /* 0x0000002406320981 */ /* 0x0004e2000c1e1500 */
[----:B------:R-:W-:Y:S01]  /*25220*/  PRMT R49, RZ, 0x7610, R49 ;  /* 0x00007610ff317816 */ /* 0x000fe20000000031 */
[----:B--2---:R-:W-:Y:S02]  /*25230*/  @P0 IMAD.MOV.U32 R7, RZ, RZ, R58 ;  /* 0x000000ffff070224 */ /* 0x004fe400078e003a */
[----:B------:R-:W-:-:S05]  /*25240*/  @P0 IMAD.MOV.U32 R6, RZ, RZ, R53 ;  /* 0x000000ffff060224 */ /* 0x000fca00078e0035 */
[----:B------:R0:W2:Y:S02]  /*25250*/  @P0 LDG.E.U16 R49, desc[UR36][R6.64] ;  /* 0x0000002406310981 */ /* 0x0000a4000c1e1500 */
[----:B0-----:R-:W-:Y:S02]  /*25260*/  @P0 IMAD.MOV.U32 R6, RZ, RZ, R54 ;  /* 0x000000ffff060224 */ /* 0x001fe400078e0036 */
[----:B------:R-:W-:Y:S01]  /*25270*/  @P0 IMAD.MOV.U32 R7, RZ, RZ, R57 ;  /* 0x000000ffff070224 */ /* 0x000fe200078e0039 */
[----:B----4-:R0:W-:Y:S04]  /*25280*/  STL [R1+0x3c04], R51 ;  /* 0x003c043301007387 */ /* 0x0101e80000100800 */
[----:B------:R-:W4:Y:S04]  /*25290*/  LDL R3, [R1+0x25a4] ;  /* 0x0025a40001037983 */ /* 0x000f280000100800 */
[----:B------:R-:W2:Y:S04]  /*252a0*/  LDL R58, [R1+0x2590] ;  /* 0x00259000013a7983 */ /* 0x000ea80000100800 */
[----:B------:R-:W2:Y:S04]  /*252b0*/  LDL R53, [R1+0x25ac] ;  /* 0x0025ac0001357983 */ /* 0x000ea80000100800 */
[----:B------:R-:W2:Y:S04]  /*252c0*/  LDL R57, [R1+0x25a8] ;  /* 0x0025a80001397983 */ /* 0x000ea80000100800 */
[----:B------:R-:W2:Y:S04]  /*252d0*/  LDL R54, [R1+0x25b8] ;  /* 0x0025b80001367983 */ /* 0x000ea80000100800 */
[----:B0-----:R-:W2:Y:S01]  /*252e0*/  LDL R51, [R1+0x259c] ;  /* 0x00259c0001337983 */ /* 0x001ea20000100800 */
[----:B------:R-:W-:-:S02]  /*252f0*/  PRMT R48, RZ, 0x7610, R48 ;  /* 0x00007610ff307816 */ /* 0x000fc40000000030 */
[----:B------:R-:W-:-:S04]  /*25300*/  PRMT R47, RZ, 0x7610, R47 ;  /* 0x00007610ff2f7816 */ /* 0x000fc8000000002f */
[----:B------:R3:W2:Y:S01]  /*25310*/  @P0 LDG.E.U16 R48, desc[UR36][R6.64] ;  /* 0x0000002406300981 */ /* 0x0006a2000c1e1500 */
[----:B------:R-:W-:Y:S01]  /*25320*/  PRMT R46, RZ, 0x7610, R46 ;  /* 0x00007610ff2e7816 */ /* 0x000fe2000000002e */
[----:B---3--:R-:W-:Y:S02]  /*25330*/  @P0 IMAD.MOV.U32 R6, RZ, RZ, R59 ;  /* 0x000000ffff060224 */ /* 0x008fe400078e003b */
[----:B------:R-:W-:Y:S01]  /*25340*/  @P0 IMAD.MOV.U32 R7, RZ, RZ, R60 ;  /* 0x000000ffff070224 */ /* 0x000fe200078e003c */
[----:B------:R-:W3:Y:S04]  /*25350*/  LDL R59, [R1+0x25c0] ;  /* 0x0025c000013b7983 */ /* 0x000ee80000100800 */
[----:B------:R-:W3:Y:S04]  /*25360*/  LDL R60, [R1+0x25b4] ;  /* 0x0025b400013c7983 */ /* 0x000ee80000100800 */
[----:B------:R4:W3:Y:S01]  /*25370*/  @P0 LDG.E.U16 R47, desc[UR36][R6.64] ;  /* 0x00000024062f0981 */ /* 0x0008e2000c1e1500 */
[----:B------:R-:W-:Y:S01]  /*25380*/  PRMT R45, RZ, 0x7610, R45 ;  /* 0x00007610ff2d7816 */ /* 0x000fe2000000002d */
[----:B----4-:R-:W-:-:S02]  /*25390*/  @P0 IMAD.MOV.U32 R6, RZ, RZ, R3 ;  /* 0x000000ffff060224 */ /* 0x010fc400078e0003 */
[----:B------:R-:W4:Y:S01]  /*253a0*/  LDL R3, [R1+0x25c4] ;  /* 0x0025c40001037983 */ /* 0x000f220000100800 */
[----:B--2---:R-:W-:-:S03]  /*253b0*/  @P0 IMAD.MOV.U32 R7, RZ, RZ, R51 ;  /* 0x000000ffff070224 */ /* 0x004fc600078e0033 */
[----:B------:R-:W2:Y:S04]  /*253c0*/  LDL R51, [R1+0x25bc] ;  /* 0x0025bc0001337983 */ /* 0x000ea80000100800 */
[----:B------:R0:W2:Y:S02]  /*253d0*/  @P0 LDG.E.U16 R46, desc[UR36][R6.64] ;  /* 0x00000024062e0981 */ /* 0x0000a4000c1e1500 */
[----:B0-----:R-:W-:Y:S02]  /*253e0*/  @P0 IMAD.MOV.U32 R6, RZ, RZ, R53 ;  /* 0x000000ffff060224 */ /* 0x001fe400078e0035 */
[----:B------:R-:W-:Y:S01]  /*253f0*/  @P0 IMAD.MOV.U32 R7, RZ, RZ, R58 ;  /* 0x000000ffff070224 */ /* 0x000fe200078e003a */
[----:B------:R-:W2:Y:S04]  /*25400*/  LDL R53, [R1+0x25cc] ;  /* 0x0025cc0001357983 */ /* 0x000ea80000100800 */
[----:B------:R-:W2:Y:S04]  /*25410*/  LDL R58, [R1+0x25b0] ;  /* 0x0025b000013a7983 */ /* 0x000ea80000100800 */
[----:B------:R0:W2:Y:S02]  /*25420*/  @P0 LDG.E.U16 R45, desc[UR36][R6.64] ;  /* 0x00000024062d0981 */ /* 0x0000a4000c1e1500 */
[----:B0-----:R-:W-:-:S02]  /*25430*/  @P0 IMAD.MOV.U32 R6, RZ, RZ, R54 ;  /* 0x000000ffff060224 */ /* 0x001fc400078e0036 */
[----:B------:R-:W-:Y:S01]  /*25440*/  @P0 IMAD.MOV.U32 R7, RZ, RZ, R57 ;  /* 0x000000ffff070224 */ /* 0x000fe200078e0039 */
[----:B------:R-:W2:Y:S04]  /*25450*/  LDL R54, [R1+0x25d8] ;  /* 0x0025d80001367983 */ /* 0x000ea80000100800 */
[----:B------:R-:W2:Y:S01]  /*25460*/  LDL R57, [R1+0x25c8] ;  /* 0x0025c80001397983 */ /* 0x000ea20000100800 */
[----:B------:R-:W-:Y:S02]  /*25470*/  PRMT R44, RZ, 0x7610, R44 ;  /* 0x00007610ff2c7816 */ /* 0x000fe4000000002c */
        /* <DEDUP_REMOVED lines=24> */
[----:B------:R-:W-:Y:S02]  /*25600*/  ISETP.GT.AND P1, PT, R4, 0x1d, PT ;  /* 0x0000001d0400780c */ /* 0x000fe40003f24270 */
[----:B------:R-:W-:-:S02]  /*25610*/  PRMT R39, RZ, 0x7610, R39 ;  /* 0x00007610ff277816 */ /* 0x000fc40000000027 */
        /* <DEDUP_REMOVED lines=100> */
[----:B------:R-:W-:-:S05]  /*25c60*/  @P1 IMAD.MOV.U32 R7, RZ, RZ, R60 ;  /* 0x000000ffff071224 */ /* 0x000fca00078e003c */
[----:B------:R4:W3:Y:S01]  /*25c70*/  @P1 LDG.E.U16 R23, desc[UR36][R6.64] ;  /* 0x0000002406171981 */ /* 0x0008e2000c1e1500 */
[----:B------:R-:W-:Y:S02]  /*25c80*/  PRMT R21, RZ, 0x7610, R21 ;  /* 0x00007610ff157816 */ /* 0x000fe40000000015 */
[----:B------:R-:W-:Y:S01]  /*25c90*/  PRMT R20, RZ, 0x7610, R20 ;  /* 0x00007610ff147816 */ /* 0x000fe20000000014 */
[----:B----4-:R-:W-:Y:S02]  /*25ca0*/  @P0 IMAD.MOV.U32 R6, RZ, RZ, R3 ;  /* 0x000000ffff060224 */ /* 0x010fe400078e0003 */
[----:B------:R-:W4:Y:S01]  /*25cb0*/  LDL R3, [R1+0x2680] ;  /* 0x0026800001037983 */ /* 0x000f220000100800 */
[----:B--2---:R-:W-:-:S03]  /*25cc0*/  @P0 IMAD.MOV.U32 R7, RZ, RZ, R51 ;  /* 0x000000ffff070224 */ /* 0x004fc600078e0033 */
[----:B------:R-:W2:Y:S04]  /*25cd0*/  LDL R51, [R1+0x2674] ;  /* 0x0026740001337983 */ /* 0x000ea80000100800 */
[----:B------:R0:W2:Y:S02]  /*25ce0*/  @P0 LDG.E.U16 R22, desc[UR36][R6.64] ;  /* 0x0000002406160981 */ /* 0x0000a4000c1e1500 */
[----:B0-----:R-:W-:Y:S02]  /*25cf0*/  @P0 IMAD.MOV.U32 R6, RZ, RZ, R53 ;  /* 0x000000ffff060224 */ /* 0x001fe400078e0035 */
[----:B------:R-:W-:-:S05]  /*25d00*/  @P0 IMAD.MOV.U32 R7, RZ, RZ, R58 ;  /* 0x000000ffff070224 */ /* 0x000fca00078e003a */
[----:B------:R0:W3:Y:S02]  /*25d10*/  @P0 LDG.E.U16 R21, desc[UR36][R6.64] ;  /* 0x0000002406150981 */ /* 0x0000e4000c1e1500 */
[----:B0-----:R-:W-:Y:S02]  /*25d20*/  @P0 IMAD.MOV.U32 R6, RZ, RZ, R54 ;  /* 0x000000ffff060224 */ /* 0x001fe400078e0036 */
[----:B------:R-:W-:-:S05]  /*25d30*/  @P0 IMAD.MOV.U32 R7, RZ, RZ, R57 ;  /* 0x000000ffff070224 */ /* 0x000fca00078e0039 */
[----:B------:R4:W3:Y:S01]  /*25d40*/  @P0 LDG.E.U16 R20, desc[UR36][R6.64] ;  /* 0x0000002406140981 */ /* 0x0008e2000c1e1500 */
[----:B------:R-:W-:-:S03]  /*25d50*/  PRMT R19, RZ, 0x7610, R19 ;  /* 0x00007610ff137816 */ /* 0x000fc60000000013 */
[----:B--2---:R-:W-:Y:S04]  /*25d60*/  STL [R1+0x3bb4], R22 ;  /* 0x003bb41601007387 */ /* 0x004fe80000100800 */
[----:B------:R-:W2:Y:S04]  /*25d70*/  LDL R60, [R1+0x267c] ;  /* 0x00267c00013c7983 */ /* 0x000ea80000100800 */
[----:B------:R-:W2:Y:S01]  /*25d80*/  LDL R53, [R1+0x2684] ;  /* 0x0026840001357983 */ /* 0x000ea20000100800 */
[----:B----4-:R-:W-:Y:S02]  /*25d90*/  @P0 IMAD.MOV.U32 R6, RZ, RZ, R3 ;  /* 0x000000ffff060224 */ /* 0x010fe400078e0003 */
[----:B------:R-:W-:-:S05]  /*25da0*/  @P0 IMAD.MOV.U32 R7, RZ, RZ, R51 ;  /* 0x000000ffff070224 */ /* 0x000fca00078e0033 */
[----:B------:R2:W4:Y:S04]  /*25db0*/  @P0 LDG.E.U16 R19, desc[UR36][R6.64] ;  /* 0x0000002406130981 */ /* 0x000528000c1e1500 */
[----:B---3--:R-:W-:Y:S04]  /*25dc0*/  STL [R1+0x3bb8], R21 ;  /* 0x003bb81501007387 */ /* 0x008fe80000100800 */
[----:B------:R-:W3:Y:S04]  /*25dd0*/  LDL R59, [R1+0x2650] ;  /* 0x00265000013b7983 */ /* 0x000ee80000100800 */
[----:B------:R-:W4:Y:S04]  /*25de0*/  LDL R58, [R1+0x268c] ;  /* 0x00268c00013a7983 */ /* 0x000f280000100800 */
[----:B------:R-:W4:Y:S04]  /*25df0*/  LDL R57, [R1+0x2688] ;  /* 0x0026880001397983 */ /* 0x000f280000100800 */
[----:B------:R-:W4:Y:S04]  /*25e00*/  LDL R54, [R1+0x2698] ;  /* 0x0026980001367983 */ /* 0x000f280000100800 */
[----:B------:R0:W-:Y:S04]  /*25e10*/  STL [R1+0x3bbc], R20 ;  /* 0x003bbc1401007387 */ /* 0x0001e80000100800 */
[----:B------:R-:W4:Y:S04]  /*25e20*/  LDL R51, [R1+0x2694] ;  /* 0x0026940001337983 */ /* 0x000f280000100800 */
[----:B------:R-:W4:Y:S01]  /*25e30*/  LDL R3, [R1+0x26a0] ;  /* 0x0026a00001037983 */ /* 0x000f220000100800 */
[----:B------:R-:W-:-:S02]  /*25e40*/  PRMT R18, RZ, 0x7610, R18 ;  /* 0x00007610ff127816 */ /* 0x000fc40000000012 */
[----:B------:R-:W-:Y:S02]  /*25e50*/  PRMT R17, RZ, 0x7610, R17 ;  /* 0x00007610ff117816 */ /* 0x000fe40000000011 */
[----:B------:R-:W-:Y:S02]  /*25e60*/  PRMT R16, RZ, 0x7610, R16 ;  /* 0x00007610ff107816 */ /* 0x000fe40000000010 */
[----:B------:R-:W-:Y:S01]  /*25e70*/  PRMT R15, RZ, 0x7610, R15 ;  /* 0x00007610ff0f7816 */ /* 0x000fe2000000000f */
[----:B--2---:R-:W-:Y:S02]  /*25e80*/  @P0 IMAD.MOV.U32 R7, RZ, RZ, R60 ;  /* 0x000000ffff070224 */ /* 0x004fe400078e003c */
[----:B------:R-:W-:-:S05]  /*25e90*/  @P0 IMAD.MOV.U32 R6, RZ, RZ, R53 ;  /* 0x000000ffff060224 */ /* 0x000fca00078e0035 */
[----:B------:R3:W2:Y:S02]  /*25ea0*/  @P0 LDG.E.U16 R18, desc[UR36][R6.64] ;  /* 0x0000002406120981 */ /* 0x0006a4000c1e1500 */
[----:B---3--:R-:W-:Y:S02]  /*25eb0*/  @P0 IMAD.MOV.U32 R7, RZ, RZ, R59 ;  /* 0x000000ffff070224 */ /* 0x008fe400078e003b */
[----:B----4-:R-:W-:-:S05]  /*25ec0*/  @P0 IMAD.MOV.U32 R6, RZ, RZ, R58 ;  /* 0x000000ffff060224 */ /* 0x010fca00078e003a */
[----:B------:R1:W3:Y:S02]  /*25ed0*/  @P0 LDG.E.U16 R17, desc[UR36][R6.64] ;  /* 0x0000002406110981 */ /* 0x0002e4000c1e1500 */
[----:B-1----:R-:W-:Y:S02]  /*25ee0*/  @P0 IMAD.MOV.U32 R6, RZ, RZ, R54 ;  /* 0x000000ffff060224 */ /* 0x002fe400078e0036 */
[----:B------:R-:W-:-:S05]  /*25ef0*/  @P0 IMAD.MOV.U32 R7, RZ, RZ, R57 ;  /* 0x000000ffff070224 */ /* 0x000fca00078e0039 */
[----:B------:R1:W4:Y:S02]  /*25f00*/  @P0 LDG.E.U16 R16, desc[UR36][R6.64] ;  /* 0x0000002406100981 */ /* 0x000324000c1e1500 */
[----:B-1----:R-:W-:Y:S02]  /*25f10*/  @P0 IMAD.MOV.U32 R6, RZ, RZ, R3 ;  /* 0x000000ffff060224 */ /* 0x002fe400078e0003 */
[----:B------:R-:W-:-:S05]  /*25f20*/  @P0 IMAD.MOV.U32 R7, RZ, RZ, R51 ;  /* 0x000000ffff070224 */ /* 0x000fca00078e0033 */
[----:B------:R-:W4:Y:S04]  /*25f30*/  @P0 LDG.E.U16 R15, desc[UR36][R6.64] ;  /* 0x00000024060f0981 */ /* 0x000f28000c1e1500 */
[----:B------:R1:W-:Y:S04]  /*25f40*/  STL [R1+0x3bc0], R19 ;  /* 0x003bc01301007387 */ /* 0x0003e80000100800 */
[----:B------:R-:W4:Y:S04]  /*25f50*/  LDL R53, [R1+0x269c] ;  /* 0x00269c0001357983 */ /* 0x000f280000100800 */
[----:B0-----:R-:W4:Y:S01]  /*25f60*/  LDL R20, [R1+0x26a4] ;  /* 0x0026a40001147983 */ /* 0x001f220000100800 */
[----:B------:R-:W-:-:S03]  /*25f70*/  PRMT R14, RZ, 0x7610, R14 ;  /* 0x00007610ff0e7816 */ /* 0x000fc6000000000e */
[----:B--2---:R-:W-:Y:S04]  /*25f80*/  STL [R1+0x3bc4], R18 ;  /* 0x003bc41201007387 */ /* 0x004fe80000100800 */
[----:B---3--:R-:W-:Y:S04]  /*25f90*/  STL [R1+0x3bc8], R17 ;  /* 0x003bc81101007387 */ /* 0x008fe80000100800 */
[----:B------:R-:W2:Y:S04]  /*25fa0*/  LDL R58, [R1+0x2690] ;  /* 0x00269000013a7983 */ /* 0x000ea80000100800 */
[----:B-1----:R-:W3:Y:S04]  /*25fb0*/  LDL R19, [R1+0x26ac] ;  /* 0x0026ac0001137983 */ /* 0x002ee80000100800 */
[----:B----4-:R0:W-:Y:S04]  /*25fc0*/  STL [R1+0x3bcc], R16 ;  /* 0x003bcc1001007387 */ /* 0x0101e80000100800 */
[----:B------:R-:W4:Y:S04]  /*25fd0*/  LDL R51, [R1+0x26a8] ;  /* 0x0026a80001337983 */ /* 0x000f280000100800 */
[----:B------:R-:W4:Y:S04]  /*25fe0*/  LDL R3, [R1+0x26b8] ;  /* 0x0026b80001037983 */ /* 0x000f280000100800 */
[----:B------:R-:W-:Y:S04]  /*25ff0*/  STL [R1+0x3bd0], R15 ;  /* 0x003bd00f01007387 */ /* 0x000fe80000100800 */
[----:B------:R-:W4:Y:S04]  /*26000*/  LDL R57, [R1+0x26b4] ;  /* 0x0026b40001397983 */ /* 0x000f280000100800 */
[----:B------:R-:W4:Y:S01]  /*26010*/  LDL R54, [R1+0x26c0] ;  /* 0x0026c00001367983 */ /* 0x000f220000100800 */
[----:B------:R-:W-:-:S02]  /*26020*/  @P0 IMAD.MOV.U32 R6, RZ, RZ, R20 ;  /* 0x000000ffff060224 */ /* 0x000fc400078e0014 */
[----:B------:R-:W-:Y:S01]  /*26030*/  @P0 IMAD.MOV.U32 R7, RZ, RZ, R53 ;  /* 0x000000ffff070224 */ /* 0x000fe200078e0035 */
[----:B------:R-:W4:Y:S04]  /*26040*/  LDL R20, [R1+0x26c4] ;  /* 0x0026c40001147983 */ /* 0x000f280000100800 */
[----:B------:R-:W4:Y:S04]  /*26050*/  LDL R53, [R1+0x26bc] ;  /* 0x0026bc0001357983 */ /* 0x000f280000100800 */
[----:B------:R2:W4:Y:S01]  /*26060*/  @P0 LDG.E.U16 R14, desc[UR36][R6.64] ;  /* 0x00000024060e0981 */ /* 0x000522000c1e1500 */
[----:B------:R-:W-:-:S02]  /*26070*/  PRMT R13, RZ, 0x7610, R13 ;  /* 0x00007610ff0d7816 */ /* 0x000fc4000000000d */
[----:B------:R-:W-:Y:S02]  /*26080*/  PRMT R12, RZ, 0x7610, R12 ;  /* 0x00007610ff0c7816 */ /* 0x000fe4000000000c */
[----:B------:R-:W-:Y:S02]  /*26090*/  PRMT R11, RZ, 0x7610, R11 ;  /* 0x00007610ff0b7816 */ /* 0x000fe4000000000b */
[----:B------:R-:W-:Y:S01]  /*260a0*/  PRMT R10, RZ, 0x7610, R10 ;  /* 0x00007610ff0a7816 */ /* 0x000fe2000000000a */
[----:B--2---:R-:W-:Y:S02]  /*260b0*/  @P0 IMAD.MOV.U32 R7, RZ, RZ, R58 ;  /* 0x000000ffff070224 */ /* 0x004fe400078e003a */
[----:B---3--:R-:W-:-:S05]  /*260c0*/  @P0 IMAD.MOV.U32 R6, RZ, RZ, R19 ;  /* 0x000000ffff060224 */ /* 0x008fca00078e0013 */
[----:B------:R4:W2:Y:S02]  /*260d0*/  @P0 LDG.E.U16 R13, desc[UR36][R6.64] ;  /* 0x00000024060d0981 */ /* 0x0008a4000c1e1500 */
[----:B----4-:R-:W-:Y:S02]  /*260e0*/  @P0 IMAD.MOV.U32 R7, RZ, RZ, R51 ;  /* 0x000000ffff070224 */ /* 0x010fe400078e0033 */
[----:B------:R-:W-:-:S05]  /*260f0*/  @P0 IMAD.MOV.U32 R6, RZ, RZ, R3 ;  /* 0x000000ffff060224 */ /* 0x000fca00078e0003 */
[----:B------:R1:W3:Y:S02]  /*26100*/  @P0 LDG.E.U16 R12, desc[UR36][R6.64] ;  /* 0x00000024060c0981 */ /* 0x0002e4000c1e1500 */
[----:B-1----:R-:W-:Y:S02]  /*26110*/  @P0 IMAD.MOV.U32 R7, RZ, RZ, R57 ;  /* 0x000000ffff070224 */ /* 0x002fe400078e0039 */
[----:B------:R-:W-:-:S05]  /*26120*/  @P0 IMAD.MOV.U32 R6, RZ, RZ, R54 ;  /* 0x000000ffff060224 */ /* 0x000fca00078e0036 */
[----:B------:R1:W4:Y:S04]  /*26130*/  @P0 LDG.E.U16 R11, desc[UR36][R6.64] ;  /* 0x00000024060b0981 */ /* 0x000328000c1e1500 */
[----:B------:R-:W-:Y:S04]  /*26140*/  STL [R1+0x3bd4], R14 ;  /* 0x003bd40e01007387 */ /* 0x000fe80000100800 */
[----:B------:R-:W4:Y:S04]  /*26150*/  LDL R19, [R1+0x26b0] ;  /* 0x0026b00001137983 */ /* 0x000f280000100800 */
[----:B0-----:R-:W4:Y:S01]  /*26160*/  LDL R16, [R1+0x26cc] ;  /* 0x0026cc0001107983 */ /* 0x001f220000100800 */
[----:B-1----:R-:W-:-:S02]  /*26170*/  @P0 IMAD.MOV.U32 R6, RZ, RZ, R20 ;  /* 0x000000ffff060224 */ /* 0x002fc400078e0014 */
[----:B------:R-:W-:-:S05]  /*26180*/  @P0 IMAD.MOV.U32 R7, RZ, RZ, R53 ;  /* 0x000000ffff070224 */ /* 0x000fca00078e0035 */
[----:B------:R0:W4:Y:S04]  /*26190*/  @P0 LDG.E.U16 R10, desc[UR36][R6.64] ;  /* 0x00000024060a0981 */ /* 0x000128000c1e1500 */
[----:B--2---:R1:W-:Y:S04]  /*261a0*/  STL [R1+0x3bd8], R13 ;  /* 0x003bd80d01007387 */ /* 0x0043e80000100800 */
[----:B------:R-:W2:Y:S04]  /*261b0*/  LDL R51, [R1+0x26c8] ;  /* 0x0026c80001337983 */ /* 0x000ea80000100800 */
[----:B------:R-:W2:Y:S04]  /*261c0*/  LDL R3, [R1+0x26d8] ;  /* 0x0026d80001037983 */ /* 0x000ea80000100800 */
[----:B---3--:R-:W-:Y:S04]  /*261d0*/  STL [R1+0x3bdc], R12 ;  /* 0x003bdc0c01007387 */ /* 0x008fe80000100800 */
[----:B----4-:R-:W-:Y:S01]  /*261e0*/  STL [R1+0x3be0], R11 ;  /* 0x003be00b01007387 */ /* 0x010fe20000100800 */
[----:B0-----:R-:W-:-:S02]  /*261f0*/  @P0 IMAD.MOV.U32 R7, RZ, RZ, R19 ;  /* 0x000000ffff070224 */ /* 0x001fc400078e0013 */
[----:B------:R-:W-:Y:S01]  /*26200*/  @P0 IMAD.MOV.U32 R6, RZ, RZ, R16 ;  /* 0x000000ffff060224 */ /* 0x000fe200078e0010 */
[----:B------:R-:W-:Y:S04]  /*26210*/  STL [R1+0x3be4], R10 ;  /* 0x003be40a01007387 */ /* 0x000fe80000100800 */
[----:B------:R-:W3:Y:S04]  /*26220*/  LDL R20, [R1+0x26d4] ;  /* 0x0026d40001147983 */ /* 0x000ee80000100800 */
[----:B------:R-:W4:Y:S04]  /*26230*/  LDL R19, [R1+0x26e0] ;  /* 0x0026e00001137983 */ /* 0x000f280000100800 */
[----:B------:R-:W4:Y:S04]  /*26240*/  LDL R59, [R1+0x26dc] ;  /* 0x0026dc00013b7983 */ /* 0x000f280000100800 */
[----:B------:R-:W4:Y:S01]  /*26250*/  LDL R16, [R1+0x26e4] ;  /* 0x0026e40001107983 */ /* 0x000f220000100800 */
[----:B------:R-:W-:-:S06]  /*26260*/  PRMT R9, RZ, 0x7610, R9 ;  /* 0x00007610ff097816 */ /* 0x000fcc0000000009 */
[----:B------:R2:W4:Y:S01]  /*26270*/  @P0 LDG.E.U16 R9, desc[UR36][R6.64] ;  /* 0x0000002406090981 */ /* 0x000522000c1e1500 */
[----:B------:R-:W-:Y:S02]  /*26280*/  PRMT R8, RZ, 0x7610, R8 ;  /* 0x00007610ff087816 */ /* 0x000fe40000000008 */
[----:B------:R-:W-:Y:S02]  /*26290*/  ISETP.GT.AND P1, PT, R4, 0x1f, PT ;  /* 0x0000001f0400780c */ /* 0x000fe40003f24270 */
[----:B------:R-:W-:Y:S02]  /*262a0*/  PRMT R5, RZ, 0x7610, R5 ;  /* 0x00007610ff057816 */ /* 0x000fe40000000005 */
[----:B-1----:R-:W-:Y:S01]  /*262b0*/  PRMT R13, RZ, 0x7610, R13 ;  /* 0x00007610ff0d7816 */ /* 0x002fe2000000000d */
[----:B--2---:R-:W-:Y:S02]  /*262c0*/  @P0 IMAD.MOV.U32 R7, RZ, RZ, R51 ;  /* 0x000000ffff070224 */ /* 0x004fe400078e0033 */
[----:B------:R-:W-:-:S05]  /*262d0*/  @P0 IMAD.MOV.U32 R6, RZ, RZ, R3 ;  /* 0x000000ffff060224 */ /* 0x000fca00078e0003 */
[----:B------:R3:W2:Y:S02]  /*262e0*/  @P0 LDG.E.U16 R8, desc[UR36][R6.64] ;  /* 0x0000002406080981 */ /* 0x0006a4000c1e1500 */
[----:B---3--:R-:W-:Y:S02]  /*262f0*/  @P0 IMAD.MOV.U32 R7, RZ, RZ, R20 ;  /* 0x000000ffff070224 */ /* 0x008fe400078e0014 */
[----:B----4-:R-:W-:-:S05]  /*26300*/  @P0 IMAD.MOV.U32 R6, RZ, RZ, R19 ;  /* 0x000000ffff060224 */ /* 0x010fca00078e0013 */
[----:B------:R0:W3:Y:S02]  /*26310*/  @P0 LDG.E.U16 R5, desc[UR36][R6.64] ;  /* 0x0000002406050981 */ /* 0x0000e4000c1e1500 */
[----:B0-----:R-:W-:Y:S02]  /*26320*/  @P1 IMAD.MOV.U32 R6, RZ, RZ, R16 ;  /* 0x000000ffff061224 */ /* 0x001fe400078e0010 */
[----:B------:R-:W-:-:S05]  /*26330*/  @P1 IMAD.MOV.U32 R7, RZ, RZ, R59 ;  /* 0x000000ffff071224 */ /* 0x000fca00078e003b */
[----:B------:R-:W4:Y:S04]  /*26340*/  @P1 LDG.E.U16 R13, desc[UR36][R6.64] ;  /* 0x00000024060d1981 */ /* 0x000f28000c1e1500 */
[----:B------:R-:W-:Y:S04]  /*26350*/  STL [R1+0x3be8], R9 ;  /* 0x003be80901007387 */ /* 0x000fe80000100800 */
[----:B------:R-:W3:Y:S04]  /*26360*/  LDL R58, [R1+0x26d0] ;  /* 0x0026d000013a7983 */ /* 0x000ee80000100800 */
[----:B------:R-:W3:Y:S04]  /*26370*/  LDL R57, [R1+0x26ec] ;  /* 0x0026ec0001397983 */ /* 0x000ee80000100800 */
[----:B------:R-:W3:Y:S04]  /*26380*/  LDL R54, [R1+0x26e8] ;  /* 0x0026e80001367983 */ /* 0x000ee80000100800 */
[----:B------:R-:W3:Y:S04]  /*26390*/  LDL R53, [R1+0x2700] ;  /* 0x0027000001357983 */ /* 0x000ee80000100800 */
[----:B------:R-:W3:Y:S04]  /*263a0*/  LDL R51, [R1+0x26fc] ;  /* 0x0026fc0001337983 */ /* 0x000ee80000100800 */
[----:B------:R-:W3:Y:S04]  /*263b0*/  LDL R3, [R1+0x270c] ;  /* 0x00270c0001037983 */ /* 0x000ee80000100800 */
[----:B--2---:R-:W-:Y:S04]  /*263c0*/  STL [R1+0x3bec], R8 ;  /* 0x003bec0801007387 */ /* 0x004fe80000100800 */
[----:B------:R-:W2:Y:S04]  /*263d0*/  LDL R20, [R1+0x2708] ;  /* 0x0027080001147983 */ /* 0x000ea80000100800 */
[----:B------:R-:W2:Y:S04]  /*263e0*/  LDL R19, [R1+0x271c] ;  /* 0x00271c0001137983 */ /* 0x000ea80000100800 */
[----:B------:R-:W2:Y:S04]  /*263f0*/  LDL R16, [R1+0x2718] ;  /* 0x0027180001107983 */ /* 0x000ea80000100800 */
[----:B----4-:R0:W-:Y:S04]  /*26400*/  STL [R1+0x1118], R13 ;  /* 0x0011180d01007387 */ /* 0x0101e80000100800 */
[----:B0-----:R-:W4:Y:S01]  /*26410*/  LDL R13, [R1+0x2724] ;  /* 0x00272400010d7983 */ /* 0x001f220000100800 */
[----:B------:R-:W-:Y:S01]  /*26420*/  PRMT R56, RZ, 0x7610, R56 ;  /* 0x00007610ff387816 */ /* 0x000fe20000000038 */
[----:B---3--:R-:W-:-:S02]  /*26430*/  @P1 IMAD.MOV.U32 R6, RZ, RZ, R57 ;  /* 0x000000ffff061224 */ /* 0x008fc400078e0039 */
[----:B------:R-:W-:Y:S01]  /*26440*/  @P1 IMAD.MOV.U32 R7, RZ, RZ, R58 ;  /* 0x000000ffff071224 */ /* 0x000fe200078e003a */
[----:B------:R-:W-:-:S04]  /*26450*/  PRMT R8, RZ, 0x7610, R8 ;  /* 0x00007610ff087816 */ /* 0x000fc80000000008 */
[----:B------:R0:W3:Y:S02]  /*26460*/  @P1 LDG.E.U16 R56, desc[UR36][R6.64] ;  /* 0x0000002406381981 */ /* 0x0000e4000c1e1500 */
[----:B0-----:R-:W-:Y:S02]  /*26470*/  @P1 IMAD.MOV.U32 R6, RZ, RZ, R53 ;  /* 0x000000ffff061224 */ /* 0x001fe400078e0035 */
[----:B------:R-:W-:-:S05]  /*26480*/  @P1 IMAD.MOV.U32 R7, RZ, RZ, R54 ;  /* 0x000000ffff071224 */ /* 0x000fca00078e0036 */
[----:B------:R0:W3:Y:S01]  /*26490*/  @P1 LDG.E.U16 R8, desc[UR36][R6.64] ;  /* 0x0000002406081981 */ /* 0x0000e2000c1e1500 */
[----:B------:R-:W-:Y:S01]  /*264a0*/  PRMT R22, RZ, 0x7610, R22 ;  /* 0x00007610ff167816 */ /* 0x000fe20000000016 */
[----:B0-----:R-:W-:Y:S02]  /*264b0*/  @P1 IMAD.MOV.U32 R6, RZ, RZ, R3 ;  /* 0x000000ffff061224 */ /* 0x001fe400078e0003 */
[----:B------:R-:W-:-:S05]  /*264c0*/  @P1 IMAD.MOV.U32 R7, RZ, RZ, R51 ;  /* 0x000000ffff071224 */ /* 0x000fca00078e0033 */
[----:B------:R2:W3:Y:S01]  /*264d0*/  @P1 LDG.E.U16 R22, desc[UR36][R6.64] ;  /* 0x0000002406161981 */ /* 0x0004e2000c1e1500 */
[----:B------:R-:W-:Y:S02]  /*264e0*/  PRMT R17, RZ, 0x7610, R17 ;  /* 0x00007610ff117816 */ /* 0x000fe40000000011 */
[----:B------:R-:W-:Y:S01]  /*264f0*/  PRMT R12, RZ, 0x7610, R12 ;  /* 0x00007610ff0c7816 */ /* 0x000fe2000000000c */
[----:B--2---:R-:W-:Y:S02]  /*26500*/  @P1 IMAD.MOV.U32 R7, RZ, RZ, R20 ;  /* 0x000000ffff071224 */ /* 0x004fe400078e0014 */
[----:B------:R-:W-:-:S05]  /*26510*/  @P1 IMAD.MOV.U32 R6, RZ, RZ, R19 ;  /* 0x000000ffff061224 */ /* 0x000fca00078e0013 */
[----:B------:R0:W2:Y:S02]  /*26520*/  @P1 LDG.E.U16 R17, desc[UR36][R6.64] ;  /* 0x0000002406111981 */ /* 0x0000a4000c1e1500 */
[----:B0-----:R-:W-:Y:S02]  /*26530*/  @P1 IMAD.MOV.U32 R7, RZ, RZ, R16 ;  /* 0x000000ffff071224 */ /* 0x001fe400078e0010 */
[----:B----4-:R-:W-:-:S05]  /*26540*/  @P1 IMAD.MOV.U32 R6, RZ, RZ, R13 ;  /* 0x000000ffff061224 */ /* 0x010fca00078e000d */
[----:B------:R-:W4:Y:S04]  /*26550*/  @P1 LDG.E.U16 R12, desc[UR36][R6.64] ;  /* 0x00000024060c1981 */ /* 0x000f28000c1e1500 */
[----:B---3--:R0:W-:Y:S04]  /*26560*/  STL [R1+0x1108], R8 ;  /* 0x0011080801007387 */ /* 0x0081e80000100800 */
[----:B------:R-:W3:Y:S04]  /*26570*/  LDL R3, [R1+0x2734] ;  /* 0x0027340001037983 */ /* 0x000ee80000100800 */
[----:B------:R-:W3:Y:S04]  /*26580*/  LDL R54, [R1+0x2730] ;  /* 0x0027300001367983 */ /* 0x000ee80000100800 */
[----:B------:R-:W3:Y:S04]  /*26590*/  LDL R53, [R1+0x273c] ;  /* 0x00273c0001357983 */ /* 0x000ee80000100800 */
[----:B------:R-:W3:Y:S04]  /*265a0*/  LDL R51, [R1+0x2738] ;  /* 0x0027380001337983 */ /* 0x000ee80000100800 */
[----:B0-----:R-:W3:Y:S04]  /*265b0*/  LDL R8, [R1+0x2720] ;  /* 0x0027200001087983 */ /* 0x001ee80000100800 */
[----:B------:R0:W-:Y:S04]  /*265c0*/  STL [R1+0x1100], R22 ;  /* 0x0011001601007387 */ /* 0x0001e80000100800 */
[----:B------:R-:W3:Y:S04]  /*265d0*/  LDL R20, [R1+0x2748] ;  /* 0x0027480001147983 */ /* 0x000ee80000100800 */
[----:B------:R-:W3:Y:S04]  /*265e0*/  LDL R19, [R1+0x2754] ;  /* 0x0027540001137983 */ /* 0x000ee80000100800 */
[----:B0-----:R-:W3:Y:S04]  /*265f0*/  LDL R22, [R1+0x274c] ;  /* 0x00274c0001167983 */ /* 0x001ee80000100800 */
[----:B--2---:R0:W-:Y:S04]  /*26600*/  STL [R1+0x10f8], R17 ;  /* 0x0010f81101007387 */ /* 0x0041e80000100800 */
[----:B------:R-:W2:Y:S04]  /*26610*/  LDL R16, [R1+0x2758] ;  /* 0x0027580001107983 */ /* 0x000ea80000100800 */
[----:B------:R-:W2:Y:S04]  /*26620*/  LDL R13, [R1+0x2740] ;  /* 0x00274000010d7983 */ /* 0x000ea80000100800 */
[----:B0-----:R-:W2:Y:S04]  /*26630*/  LDL R17, [R1+0x2750] ;  /* 0x0027500001117983 */ /* 0x001ea80000100800 */
[----:B----4-:R0:W-:Y:S04]  /*26640*/  STL [R1+0x10f0], R12 ;  /* 0x0010f00c01007387 */ /* 0x0101e80000100800 */
[----:B0-----:R-:W4:Y:S01]  /*26650*/  LDL R12, [R1+0x2744] ;  /* 0x00274400010c7983 */ /* 0x001f220000100800 */
[----:B------:R-:W-:-:S02]  /*26660*/  PRMT R55, RZ, 0x7610, R55 ;  /* 0x00007610ff377816 */ /* 0x000fc40000000037 */
[----:B------:R-:W-:Y:S01]  /*26670*/  PRMT R52, RZ, 0x7610, R52 ;  /* 0x00007610ff347816 */ /* 0x000fe20000000034 */
[----:B---3--:R-:W-:Y:S02]  /*26680*/  @P1 IMAD.MOV.U32 R6, RZ, RZ, R3 ;  /* 0x000000ffff061224 */ /* 0x008fe400078e0003 */
[----:B------:R-:W-:Y:S01]  /*26690*/  @P1 IMAD.MOV.U32 R7, RZ, RZ, R8 ;  /* 0x000000ffff071224 */ /* 0x000fe200078e0008 */
[----:B------:R-:W-:Y:S02]  /*266a0*/  PRMT R21, RZ, 0x7610, R21 ;  /* 0x00007610ff157816 */ /* 0x000fe40000000015 */
[----:B------:R-:W-:Y:S02]  /*266b0*/  PRMT R18, RZ, 0x7610, R18 ;  /* 0x00007610ff127816 */ /* 0x000fe40000000012 */
[----:B------:R-:W-:Y:S02]  /*266c0*/  PRMT R15, RZ, 0x7610, R15 ;  /* 0x00007610ff0f7816 */ /* 0x000fe4000000000f */
[----:B------:R-:W-:Y:S01]  /*266d0*/  PRMT R10, RZ, 0x7610, R10 ;  /* 0x00007610ff0a7816 */ /* 0x000fe2000000000a */
[----:B------:R0:W3:Y:S04]  /*266e0*/  @P1 LDG.E.U16 R55, desc[UR36][R6.64] ;  /* 0x0000002406371981 */ /* 0x0000e8000c1e1500 */
[----:B------:R-:W3:Y:S01]  /*266f0*/  LDL R8, [R1+0x2728] ;  /* 0x0027280001087983 */ /* 0x000ee20000100800 */
[----:B0-----:R-:W-:-:S02]  /*26700*/  @P1 IMAD.MOV.U32 R6, RZ, RZ, R53 ;  /* 0x000000ffff061224 */ /* 0x001fc400078e0035 */
[----:B------:R-:W-:-:S05]  /*26710*/  @P1 IMAD.MOV.U32 R7, RZ, RZ, R54 ;  /* 0x000000ffff071224 */ /* 0x000fca00078e0036 */
[----:B------:R0:W3:Y:S02]  /*26720*/  @P1 LDG.E.U16 R52, desc[UR36][R6.64] ;  /* 0x0000002406341981 */ /* 0x0000e4000c1e1500 */
[----:B0-----:R-:W-:Y:S02]  /*26730*/  @P1 IMAD.MOV.U32 R6, RZ, RZ, R22 ;  /* 0x000000ffff061224 */ /* 0x001fe400078e0016 */
[----:B------:R-:W-:-:S05]  /*26740*/  @P1 IMAD.MOV.U32 R7, RZ, RZ, R51 ;  /* 0x000000ffff071224 */ /* 0x000fca00078e0033 */
[----:B------:R0:W3:Y:S02]  /*26750*/  @P1 LDG.E.U16 R21, desc[UR36][R6.64] ;  /* 0x0000002406151981 */ /* 0x0000e4000c1e1500 */
[----:B0-----:R-:W-:Y:S02]  /*26760*/  @P1 IMAD.MOV.U32 R6, RZ, RZ, R19 ;  /* 0x000000ffff061224 */ /* 0x001fe400078e0013 */
[----:B------:R-:W-:-:S05]  /*26770*/  @P1 IMAD.MOV.U32 R7, RZ, RZ, R20 ;  /* 0x000000ffff071224 */ /* 0x000fca00078e0014 */
[----:B------:R2:W3:Y:S04]  /*26780*/  @P1 LDG.E.U16 R18, desc[UR36][R6.64] ;  /* 0x0000002406121981 */ /* 0x0004e8000c1e1500 */
[----:B------:R-:W-:Y:S04]  /*26790*/  STL [R1+0x1110], R56 ;  /* 0x0011103801007387 */ /* 0x000fe80000100800 */
[----:B------:R-:W3:Y:S01]  /*267a0*/  LDL R3, [R1+0x272c] ;  /* 0x00272c0001037983 */ /* 0x000ee20000100800 */
[----:B--2---:R-:W-:-:S03]  /*267b0*/  @P1 IMAD.MOV.U32 R6, RZ, RZ, R16 ;  /* 0x000000ffff061224 */ /* 0x004fc600078e0010 */
[----:B------:R-:W2:Y:S01]  /*267c0*/  LDL R16, [R1+0x2710] ;  /* 0x0027100001107983 */ /* 0x000ea20000100800 */
[----:B------:R-:W-:-:S05]  /*267d0*/  @P1 IMAD.MOV.U32 R7, RZ, RZ, R17 ;  /* 0x000000ffff071224 */ /* 0x000fca00078e0011 */
[----:B------:R0:W2:Y:S02]  /*267e0*/  @P1 LDG.E.U16 R15, desc[UR36][R6.64] ;  /* 0x00000024060f1981 */ /* 0x0000a4000c1e1500 */
[----:B0-----:R-:W-:Y:S02]  /*267f0*/  @P1 IMAD.MOV.U32 R7, RZ, RZ, R13 ;  /* 0x000000ffff071224 */ /* 0x001fe400078e000d */
[----:B----4-:R-:W-:-:S05]  /*26800*/  @P1 IMAD.MOV.U32 R6, RZ, RZ, R12 ;  /* 0x000000ffff061224 */ /* 0x010fca00078e000c */
[----:B------:R3:W4:Y:S02]  /*26810*/  @P1 LDG.E.U16 R10, desc[UR36][R6.64] ;  /* 0x00000024060a1981 */ /* 0x000724000c1e1500 */
[----:B---3--:R-:W-:Y:S01]  /*26820*/  @P1 IMAD.MOV.U32 R7, RZ, RZ, R8 ;  /* 0x000000ffff071224 */ /* 0x008fe200078e0008 */
[----:B------:R-:W-:Y:S01]  /*26830*/  PRMT R0, RZ, 0x7610, R0 ;  /* 0x00007610ff007816 */ /* 0x000fe20000000000 */
[----:B------:R-:W-:-:S05]  /*26840*/  @P1 IMAD.MOV.U32 R6, RZ, RZ, R3 ;  /* 0x000000ffff061224 */ /* 0x000fca00078e0003 */
[----:B------:R0:W3:Y:S04]  /*26850*/  @P1 LDG.E.U16 R0, desc[UR36][R6.64] ;  /* 0x0000002406001981 */ /* 0x0000e8000c1e1500 */
[----:B--2---:R1:W-:Y:S04]  /*26860*/  STL [R1+0x10c8], R15 ;  /* 0x0010c80f01007387 */ /* 0x0043e80000100800 */
[----:B------:R-:W2:Y:S04]  /*26870*/  LDL R13, [R1+0x26f8] ;  /* 0x0026f800010d7983 */ /* 0x000ea80000100800 */
[----:B------:R-:W2:Y:S04]  /*26880*/  LDL R12, [R1+0x2704] ;  /* 0x00270400010c7983 */ /* 0x000ea80000100800 */
[----:B------:R-:W2:Y:S04]  /*26890*/  LDL R8, [R1+0x26f4] ;  /* 0x0026f40001087983 */ /* 0x000ea80000100800 */
[----:B-1----:R-:W2:Y:S04]  /*268a0*/  LDL R15, [R1+0x2714] ;  /* 0x00271400010f7983 */ /* 0x002ea80000100800 */
[----:B----4-:R1:W-:Y:S04]  /*268b0*/  STL [R1+0x10c0], R10 ;  /* 0x0010c00a01007387 */ /* 0x0103e80000100800 */
[----:B-1----:R-:W4:Y:S01]  /*268c0*/  LDL R10, [R1+0x26f0] ;  /* 0x0026f000010a7983 */ /* 0x002f220000100800 */
[----:B------:R-:W-:Y:S01]  /*268d0*/  PRMT R14, RZ, 0x7610, R14 ;  /* 0x00007610ff0e7816 */ /* 0x000fe2000000000e */
[----:B0-----:R-:W-:Y:S01]  /*268e0*/  @P1 IMAD.MOV.U32 R7, RZ, RZ, R16 ;  /* 0x000000ffff071224 */ /* 0x001fe200078e0010 */
[----:B------:R-:W-:-:S02]  /*268f0*/  PRMT R11, RZ, 0x7610, R11 ;  /* 0x00007610ff0b7816 */ /* 0x000fc4000000000b */
[----:B------:R-:W-:Y:S01]  /*26900*/  PRMT R9, RZ, 0x7610, R9 ;  /* 0x00007610ff097816 */ /* 0x000fe20000000009 */
[----:B------:R0:W-:Y:S04]  /*26910*/  STL [R1+0x10d0], R18 ;  /* 0x0010d01201007387 */ /* 0x0001e80000100800 */
[----:B0-----:R-:W4:Y:S04]  /*26920*/  LDL.LU R18, [R1+0x17b0] ;  /* 0x0017b00001127983 */ /* 0x001f280000300800 */
[----:B------:R-:W4:Y:S04]  /*26930*/  LDL.LU R19, [R1+0x17ac] ;  /* 0x0017ac0001137983 */ /* 0x000f280000300800 */
[----:B------:R-:W4:Y:S04]  /*26940*/  LDL.LU R20, [R1+0x17a8] ;  /* 0x0017a80001147983 */ /* 0x000f280000300800 */
[----:B------:R0:W-:Y:S04]  /*26950*/  STL [R1+0x10d8], R21 ;  /* 0x0010d81501007387 */ /* 0x0001e80000100800 */
[----:B------:R-:W-:Y:S04]  /*26960*/  STL [R1+0x10e8], R55 ;  /* 0x0010e83701007387 */ /* 0x000fe80000100800 */
[----:B0-----:R-:W4:Y:S04]  /*26970*/  LDL.LU R21, [R1+0x17a4] ;  /* 0x0017a40001157983 */ /* 0x001f280000300800 */
[----:B------:R-:W4:Y:S04]  /*26980*/  LDL.LU R22, [R1+0x17a0] ;  /* 0x0017a00001167983 */ /* 0x000f280000300800 */
[----:B------:R-:W4:Y:S04]  /*26990*/  LDL.LU R51, [R1+0x179c] ;  /* 0x00179c0001337983 */ /* 0x000f280000300800 */
[----:B------:R0:W-:Y:S04]  /*269a0*/  STL [R1+0x10e0], R52 ;  /* 0x0010e03401007387 */ /* 0x0001e80000100800 */
[----:B0-----:R-:W4:Y:S04]  /*269b0*/  LDL.LU R52, [R1+0x1798] ;  /* 0x0017980001347983 */ /* 0x001f280000300800 */
[----:B------:R-:W4:Y:S04]  /*269c0*/  LDL.LU R53, [R1+0x1794] ;  /* 0x0017940001357983 */ /* 0x000f280000300800 */
[----:B------:R-:W4:Y:S04]  /*269d0*/  LDL.LU R54, [R1+0x1790] ;  /* 0x0017900001367983 */ /* 0x000f280000300800 */
[----:B------:R-:W4:Y:S04]  /*269e0*/  LDL.LU R55, [R1+0x178c] ;  /* 0x00178c0001377983 */ /* 0x000f280000300800 */
[----:B------:R-:W4:Y:S04]  /*269f0*/  LDL.LU R57, [R1+0x1788] ;  /* 0x0017880001397983 */ /* 0x000f280000300800 */
[----:B---3--:R0:W-:Y:S04]  /*26a00*/  STL [R1+0x10b8], R0 ;  /* 0x0010b80001007387 */ /* 0x0081e80000100800 */
[----:B0-----:R-:W3:Y:S04]  /*26a10*/  LDL.LU R0, [R1+0x1784] ;  /* 0x0017840001007983 */ /* 0x001ee80000300800 */
[----:B------:R-:W3:Y:S04]  /*26a20*/  LDL.LU R3, [R1+0x1780] ;  /* 0x0017800001037983 */ /* 0x000ee80000300800 */
[----:B------:R-:W3:Y:S04]  /*26a30*/  LDL.LU R56, [R1+0x177c] ;  /* 0x00177c0001387983 */ /* 0x000ee80000300800 */
[----:B------:R-:W3:Y:S04]  /*26a40*/  LDL.LU R60, [R1+0x1778] ;  /* 0x00177800013c7983 */ /* 0x000ee80000300800 */
[----:B------:R-:W3:Y:S04]  /*26a50*/  LDL.LU R61, [R1+0x1774] ;  /* 0x00177400013d7983 */ /* 0x000ee80000300800 */
[----:B------:R-:W3:Y:S04]  /*26a60*/  LDL.LU R58, [R1+0x1668] ;  /* 0x00166800013a7983 */ /* 0x000ee80000300800 */
[----:B------:R-:W3:Y:S01]  /*26a70*/  LDL.LU R59, [R1+0x1664] ;  /* 0x00166400013b7983 */ /* 0x000ee20000300800 */
[----:B--2---:R-:W-:-:S05]  /*26a80*/  @P1 IMAD.MOV.U32 R6, RZ, RZ, R15 ;  /* 0x000000ffff061224 */ /* 0x004fca00078e000f */
[----:B------:R0:W2:Y:S02]  /*26a90*/  @P1 LDG.E.U16 R14, desc[UR36][R6.64] ;  /* 0x00000024060e1981 */ /* 0x0000a4000c1e1500 */
[----:B0-----:R-:W-:Y:S02]  /*26aa0*/  @P1 IMAD.MOV.U32 R6, RZ, RZ, R12 ;  /* 0x000000ffff061224 */ /* 0x001fe400078e000c */
[----:B------:R-:W-:-:S05]  /*26ab0*/  @P1 IMAD.MOV.U32 R7, RZ, RZ, R13 ;  /* 0x000000ffff071224 */ /* 0x000fca00078e000d */
[----:B------:R0:W2:Y:S02]  /*26ac0*/  @P1 LDG.E.U16 R11, desc[UR36][R6.64] ;  /* 0x00000024060b1981 */ /* 0x0000a4000c1e1500 */
[----:B0-----:R-:W-:Y:S02]  /*26ad0*/  @P1 IMAD.MOV.U32 R6, RZ, RZ, R8 ;  /* 0x000000ffff061224 */ /* 0x001fe400078e0008 */
[----:B----4-:R-:W-:-:S05]  /*26ae0*/  @P1 IMAD.MOV.U32 R7, RZ, RZ, R10 ;  /* 0x000000ffff071224 */ /* 0x010fca00078e000a */
[----:B------:R-:W4:Y:S01]  /*26af0*/  @P1 LDG.E.U16 R9, desc[UR36][R6.64] ;  /* 0x0000002406091981 */ /* 0x000f22000c1e1500 */
[----:B------:R-:W0:Y:S01]  /*26b00*/  S2R R17, SR_TID.X ;  /* 0x0000000000117919 */ /* 0x000e220000002100 */
[----:B------:R-:W1:Y:S01]  /*26b10*/  S2R R2, SR_TID.X ;  /* 0x0000000000027919 */ /* 0x000e620000002100 */
[----:B------:R-:W-:Y:S06]  /*26b20*/  BAR.SYNC.DEFER_BLOCKING 0x0 ;  /* 0x0000000000007b1d */ /* 0x000fec0000010000 */
[----:B------:R-:W-:Y:S04]  /*26b30*/  STL [R1+0x3b80], R6 ;  /* 0x003b800601007387 */ /* 0x000fe80000100800 */
[----:B------:R0:W-:Y:S02]  /*26b40*/  STL [R1+0x3b7c], R7 ;  /* 0x003b7c0701007387 */ /* 0x0001e40000100800 */
[----:B0-----:R-:W-:-:S04]  /*26b50*/  LOP3.LUT R8, R17, 0x1f, RZ, 0xc0, !PT ;  /* 0x0000001f11087812 */ /* 0x001fc800078ec0ff */
[----:B------:R-:W-:Y:S02]  /*26b60*/  ISETP.GE.AND P0, PT, R8, R4, PT ;  /* 0x000000040800720c */ /* 0x000fe40003f06270 */
[----:B------:R-:W4:Y:S01]  /*26b70*/  LDL.LU R4, [R1+0x1660] ;  /* 0x0016600001047983 */ /* 0x000f220000300800 */
[----:B-1----:R-:W-:-:S05]  /*26b80*/  LOP3.LUT R2, R2, 0x1f, RZ, 0xc0, !PT ;  /* 0x0000001f02027812 */ /* 0x002fca00078ec0ff */
[----:B------:R-:W-:-:S05]  /*26b90*/  IMAD.SHL.U32 R2, R2, 0x2, RZ ;  /* 0x0000000202027824 */ /* 0x000fca00078e00ff */
[----:B------:R-:W-:Y:S04]  /*26ba0*/  STS.U16 [R2+UR5], R18 ;  /* 0x0000001202007988 */ /* 0x000fe80008000405 */
[----:B------:R-:W-:Y:S04]  /*26bb0*/  STS.U16 [R2+UR5+0x40], R19 ;  /* 0x0000401302007988 */ /* 0x000fe80008000405 */
        /* <DEDUP_REMOVED lines=9> */
[----:B---3--:R-:W-:Y:S04]  /*26c50*/  STS.U16 [R2+UR5+0x2c0], R0 ;  /* 0x0002c00002007988 */ /* 0x008fe80008000405 */
[----:B------:R-:W-:Y:S04]  /*26c60*/  STS.U16 [R2+UR5+0x300], R3 ;  /* 0x0003000302007988 */ /* 0x000fe80008000405 */
[----:B------:R-:W-:Y:S04]  /*26c70*/  STS.U16 [R2+UR5+0x340], R56 ;  /* 0x0003403802007988 */ /* 0x000fe80008000405 */
[----:B------:R-:W-:Y:S04]  /*26c80*/  STS.U16 [R2+UR5+0x380], R60 ;  /* 0x0003803c02007988 */ /* 0x000fe80008000405 */
[----:B------:R-:W-:Y:S04]  /*26c90*/  STS.U16 [R2+UR5+0x3c0], R61 ;  /* 0x0003c03d02007988 */ /* 0x000fe80008000405 */
[----:B------:R-:W-:Y:S04]  /*26ca0*/  STS.U16 [R2+UR5+0x1040], R58 ;  /* 0x0010403a02007988 */ /* 0x000fe80008000405 */
[----:B------:R-:W-:Y:S04]  /*26cb0*/  STS.U16 [R2+UR5+0x1000], R59 ;  /* 0x0010003b02007988 */ /* 0x000fe80008000405 */
[----:B--2---:R-:W-:Y:S04]  /*26cc0*/  STL [R1+0x10b0], R14 ;  /* 0x0010b00e01007387 */ /* 0x004fe80000100800 */
[----:B------:R-:W2:Y:S04]  /*26cd0*/  LDL.LU R7, [R1+0x165c] ;  /* 0x00165c0001077983 */ /* 0x000ea80000300800 */
[----:B------:R-:W3:Y:S04]  /*26ce0*/  LDL.LU R6, [R1+0x1658] ;  /* 0x0016580001067983 */ /* 0x000ee80000300800 */
[----:B------:R-:W3:Y:S04]  /*26cf0*/  LDL.LU R8, [R1+0x1654] ;  /* 0x0016540001087983 */ /* 0x000ee80000300800 */
[----:B----4-:R0:W-:Y:S04]  /*26d00*/  STL [R1+0x10a0], R9 ;  /* 0x0010a00901007387 */ /* 0x0101e80000100800 */
[----:B------:R1:W-:Y:S04]  /*26d10*/  STL [R1+0x10a8], R11 ;  /* 0x0010a80b01007387 */ /* 0x0003e80000100800 */
[----:B0-----:R-:W4:Y:S04]  /*26d20*/  LDL.LU R9, [R1+0x1650] ;  /* 0x0016500001097983 */ /* 0x001f280000300800 */
[----:B------:R-:W4:Y:S04]  /*26d30*/  LDL.LU R10, [R1+0x164c] ;  /* 0x00164c00010a7983 */ /* 0x000f280000300800 */
[----:B-1----:R-:W4:Y:S04]  /*26d40*/  LDL.LU R11, [R1+0x1648] ;  /* 0x00164800010b7983 */ /* 0x002f280000300800 */
[----:B------:R-:W4:Y:S04]  /*26d50*/  LDL.LU R12, [R1+0x1644] ;  /* 0x00164400010c7983 */ /* 0x000f280000300800 */
        /* <DEDUP_REMOVED lines=23> */
[----:B------:R0:W-:Y:S04]  /*26ed0*/  STS.U16 [R2+UR5+0x10c0], R4 ;  /* 0x0010c00402007988 */ /* 0x0001e80008000405 */
[----:B0-----:R-:W4:Y:S04]  /*26ee0*/  LDL.LU R4, [R1+0x1460] ;  /* 0x0014600001047983 */ /* 0x001f280000300800 */
[----:B--2---:R0:W-:Y:S04]  /*26ef0*/  STS.U16 [R2+UR5+0x1080], R7 ;  /* 0x0010800702007988 */ /* 0x0041e80008000405 */
[----:B---3--:R1:W-:Y:S04]  /*26f00*/  STS.U16 [R2+UR5+0x1140], R6 ;  /* 0x0011400602007988 */ /* 0x0083e80008000405 */
[----:B------:R2:W-:Y:S04]  /*26f10*/  STS.U16 [R2+UR5+0x1100], R8 ;  /* 0x0011000802007988 */ /* 0x0005e80008000405 */
[----:B0-----:R-:W3:Y:S04]  /*26f20*/  LDL.LU R7, [R1+0x145c] ;  /* 0x00145c0001077983 */ /* 0x001ee80000300800 */
[----:B-1----:R-:W3:Y:S04]  /*26f30*/  LDL.LU R6, [R1+0x1458] ;  /* 0x0014580001067983 */ /* 0x002ee80000300800 */
[----:B--2---:R-:W2:Y:S04]  /*26f40*/  LDL.LU R8, [R1+0x1454] ;  /* 0x0014540001087983 */ /* 0x004ea80000300800 */
[----:B----4-:R0:W-:Y:S04]  /*26f50*/  STS.U16 [R2+UR5+0x11c0], R9 ;  /* 0x0011c00902007988 */ /* 0x0101e80008000405 */
[----:B------:R1:W-:Y:S04]  /*26f60*/  STS.U16 [R2+UR5+0x1180], R10 ;  /* 0x0011800a02007988 */ /* 0x0003e80008000405 */
[----:B------:R4:W-:Y:S04]  /*26f70*/  STS.U16 [R2+UR5+0x1240], R11 ;  /* 0x0012400b02007988 */ /* 0x0009e80008000405 */
[----:B------:R0:W-:Y:S04]  /*26f80*/  STS.U16 [R2+UR5+0x1200], R12 ;  /* 0x0012000c02007988 */ /* 0x0001e80008000405 */
[----:B------:R1:W-:Y:S04]  /*26f90*/  STS.U16 [R2+UR5+0x12c0], R13 ;  /* 0x0012c00d02007988 */ /* 0x0003e80008000405 */
[----:B------:R4:W-:Y:S04]  /*26fa0*/  STS.U16 [R2+UR5+0x1280], R14 ;  /* 0x0012800e02007988 */ /* 0x0009e80008000405 */
[----:B0-----:R-:W2:Y:S04]  /*26fb0*/  LDL.LU R9, [R1+0x1450] ;  /* 0x0014500001097983 */ /* 0x001ea80000300800 */
[----:B-1----:R-:W2:Y:S04]  /*26fc0*/  LDL.LU R10, [R1+0x144c] ;  /* 0x00144c00010a7983 */ /* 0x002ea80000300800 */
[----:B----4-:R-:W4:Y:S04]  /*26fd0*/  LDL.LU R11, [R1+0x1448] ;  /* 0x00144800010b7983 */ /* 0x010f280000300800 */
[----:B------:R-:W4:Y:S04]  /*26fe0*/  LDL.LU R12, [R1+0x1444] ;  /* 0x00144400010c7983 */ /* 0x000f280000300800 */
[----:B------:R-:W4:Y:S04]  /*26ff0*/  LDL.LU R13, [R1+0x1440] ;  /* 0x00144000010d7983 */ /* 0x000f280000300800 */
[----:B------:R0:W-:Y:S04]  /*27000*/  STS.U16 [R2+UR5+0x1340], R15 ;  /* 0x0013400f02007988 */ /* 0x0001e80008000405 */
[----:B------:R-:W4:Y:S04]  /*27010*/  LDL.LU R14, [R1+0x143c] ;  /* 0x00143c00010e7983 */ /* 0x000f280000300800 */
[----:B------:R1:W-:Y:S04]  /*27020*/  STS.U16 [R2+UR5+0x1300], R16 ;  /* 0x0013001002007988 */ /* 0x0003e80008000405 */
[----:B------:R0:W-:Y:S04]  /*27030*/  STS.U16 [R2+UR5+0x13c0], R17 ;  /* 0x0013c01102007988 */ /* 0x0001e80008000405 */
[----:B------:R0:W-:Y:S04]  /*27040*/  STS.U16 [R2+UR5+0x1380], R18 ;  /* 0x0013801202007988 */ /* 0x0001e80008000405 */
[----:B------:R1:W-:Y:S04]  /*27050*/  STS.U16 [R2+UR5+0x2000], R19 ;  /* 0x0020001302007988 */ /* 0x0003e80008000405 */
[----:B------:R1:W-:Y:S04]  /*27060*/  STS.U16 [R2+UR5+0x2040], R20 ;  /* 0x0020401402007988 */ /* 0x0003e80008000405 */
[----:B0-----:R-:W4:Y:S04]  /*27070*/  LDL.LU R15, [R1+0x1438] ;  /* 0x00143800010f7983 */ /* 0x001f280000300800 */
[----:B-1----:R-:W4:Y:S04]  /*27080*/  LDL.LU R16, [R1+0x1434] ;  /* 0x0014340001107983 */ /* 0x002f280000300800 */
[----:B------:R-:W4:Y:S04]  /*27090*/  LDL.LU R17, [R1+0x1430] ;  /* 0x0014300001117983 */ /* 0x000f280000300800 */
        /* <DEDUP_REMOVED lines=30> */
[----:B0-----:R-:W4:Y:S04]  /*27280*/  LDL.LU R61, [R1+0x1330] ;  /* 0x00133000013d7983 */ /* 0x001f280000300800 */
[----:B-1----:R-:W4:Y:S04]  /*27290*/  LDL.LU R58, [R1+0x132c] ;  /* 0x00132c00013a7983 */ /* 0x002f280000300800 */
[----:B------:R-:W4:Y:S04]  /*272a0*/  LDL.LU R59, [R1+0x1328] ;  /* 0x00132800013b7983 */ /* 0x000f280000300800 */
[----:B------:R-:W-:Y:S04]  /*272b0*/  STS.U16 [R2+UR5+0x3000], R4 ;  /* 0x0030000402007988 */ /* 0x000fe80008000405 */
[----:B---3--:R-:W-:Y:S04]  /*272c0*/  STS.U16 [R2+UR5+0x30c0], R7 ;  /* 0x0030c00702007988 */ /* 0x008fe80008000405 */
[----:B------:R-:W-:Y:S04]  /*272d0*/  STS.U16 [R2+UR5+0x3080], R6 ;  /* 0x0030800602007988 */ /* 0x000fe80008000405 */
[----:B--2---:R-:W-:Y:S04]  /*272e0*/  STS.U16 [R2+UR5+0x3140], R8 ;  /* 0x0031400802007988 */ /* 0x004fe80008000405 */
[----:B------:R-:W-:Y:S04]  /*272f0*/  STS.U16 [R2+UR5+0x3100], R9 ;  /* 0x0031000902007988 */ /* 0x000fe80008000405 */
[----:B------:R-:W-:Y:S04]  /*27300*/  STS.U16 [R2+UR5+0x31c0], R10 ;  /* 0x0031c00a02007988 */ /* 0x000fe80008000405 */
[----:B----4-:R-:W-:Y:S04]  /*27310*/  STS.U16 [R2+UR5+0x3180], R11 ;  /* 0x0031800b02007988 */ /* 0x010fe80008000405 */
[----:B------:R-:W-:Y:S04]  /*27320*/  STS.U16 [R2+UR5+0x3240], R12 ;  /* 0x0032400c02007988 */ /* 0x000fe80008000405 */
[----:B------:R-:W-:Y:S04]  /*27330*/  STS.U16 [R2+UR5+0x3200], R13 ;  /* 0x0032000d02007988 */ /* 0x000fe80008000405 */
[----:B------:R-:W-:Y:S04]  /*27340*/  STS.U16 [R2+UR5+0x32c0], R14 ;  /* 0x0032c00e02007988 */ /* 0x000fe80008000405 */
[----:B------:R0:W-:Y:S04]  /*27350*/  STS.U16 [R2+UR5+0x40c0], R51 ;  /* 0x0040c03302007988 */ /* 0x0001e80008000405 */
[----:B------:R1:W-:Y:S04]  /*27360*/  STS.U16 [R2+UR5+0x4100], R52 ;  /* 0x0041003402007988 */ /* 0x0003e80008000405 */
[----:B------:R2:W-:Y:S04]  /*27370*/  STS.U16 [R2+UR5+0x4140], R53 ;  /* 0x0041403502007988 */ /* 0x0005e80008000405 */
[----:B------:R3:W-:Y:S04]  /*27380*/  STS.U16 [R2+UR5+0x4180], R54 ;  /* 0x0041803602007988 */ /* 0x0007e80008000405 */
[----:B0-----:R-:W4:Y:S04]  /*27390*/  LDL.LU R51, [R1+0x1264] ;  /* 0x0012640001337983 */ /* 0x001f280000300800 */
[----:B-1----:R-:W4:Y:S04]  /*273a0*/  LDL.LU R52, [R1+0x1260] ;  /* 0x0012600001347983 */ /* 0x002f280000300800 */
[----:B--2---:R-:W2:Y:S04]  /*273b0*/  LDL.LU R53, [R1+0x125c] ;  /* 0x00125c0001357983 */ /* 0x004ea80000300800 */
[----:B---3--:R-:W3:Y:S04]  /*273c0*/  LDL.LU R54, [R1+0x1258] ;  /* 0x0012580001367983 */ /* 0x008ee80000300800 */
[----:B------:R0:W-:Y:S04]  /*273d0*/  STS.U16 [R2+UR5+0x4380], R58 ;  /* 0x0043803a02007988 */ /* 0x0001e80008000405 */
[----:B------:R1:W-:Y:S04]  /*273e0*/  STS.U16 [R2+UR5+0x43c0], R59 ;  /* 0x0043c03b02007988 */ /* 0x0003e80008000405 */
[----:B0-----:R-:W3:Y:S04]  /*273f0*/  LDL.LU R58, [R1+0x1254] ;  /* 0x00125400013a7983 */ /* 0x001ee80000300800 */
[----:B-1----:R-:W3:Y:S04]  /*27400*/  LDL.LU R59, [R1+0x1250] ;  /* 0x00125000013b7983 */ /* 0x002ee80000300800 */
        /* <DEDUP_REMOVED lines=9> */
[----:B------:R0:W-:Y:S04]  /*274a0*/  STS.U16 [R2+UR5+0x3280], R15 ;  /* 0x0032800f02007988 */ /* 0x0001e80008000405 */
[----:B------:R-:W3:Y:S04]  /*274b0*/  LDL.LU R14, [R1+0x1228] ;  /* 0x00122800010e7983 */ /* 0x000ee80000300800 */
[----:B------:R1:W-:Y:S04]  /*274c0*/  STS.U16 [R2+UR5+0x3340], R16 ;  /* 0x0033401002007988 */ /* 0x0003e80008000405 */
[----:B------:R0:W-:Y:S04]  /*274d0*/  STS.U16 [R2+UR5+0x3300], R17 ;  /* 0x0033001102007988 */ /* 0x0001e80008000405 */
[----:B------:R0:W-:Y:S04]  /*274e0*/  STS.U16 [R2+UR5+0x33c0], R18 ;  /* 0x0033c01202007988 */ /* 0x0001e80008000405 */
[----:B------:R1:W-:Y:S04]  /*274f0*/  STS.U16 [R2+UR5+0x3380], R19 ;  /* 0x0033801302007988 */ /* 0x0003e80008000405 */
[----:B------:R1:W-:Y:S04]  /*27500*/  STS.U16 [R2+UR5+0x4000], R20 ;  /* 0x0040001402007988 */ /* 0x0003e80008000405 */
[----:B0-----:R-:W3:Y:S04]  /*27510*/  LDL.LU R15, [R1+0x1160] ;  /* 0x00116000010f7983 */ /* 0x001ee80000300800 */
[----:B-1----:R-:W3:Y:S04]  /*27520*/  LDL.LU R16, [R1+0x115c] ;  /* 0x00115c0001107983 */ /* 0x002ee80000300800 */
        /* <DEDUP_REMOVED lines=19> */
[----:B0-----:R-:W3:Y:S04]  /*27660*/  LDL.LU R56, [R1+0x112c] ;  /* 0x00112c0001387983 */ /* 0x001ee80000300800 */
[----:B-1----:R-:W3:Y:S04]  /*27670*/  LDL.LU R60, [R1+0x1128] ;  /* 0x00112800013c7983 */ /* 0x002ee80000300800 */
[----:B------:R-:W3:Y:S04]  /*27680*/  LDL.LU R61, [R1+0x1124] ;  /* 0x00112400013d7983 */ /* 0x000ee80000300800 */
[----:B----4-:R0:W-:Y:S04]  /*27690*/  STS.U16 [R2+UR5+0x5040], R51 ;  /* 0x0050403302007988 */ /* 0x0101e80008000405 */
[----:B------:R1:W-:Y:S04]  /*276a0*/  STS.U16 [R2+UR5+0x5000], R52 ;  /* 0x0050003402007988 */ /* 0x0003e80008000405 */
[----:B--2---:R2:W-:Y:S04]  /*276b0*/  STS.U16 [R2+UR5+0x50c0], R53 ;  /* 0x0050c03502007988 */ /* 0x0045e80008000405 */
[----:B---3--:R3:W-:Y:S04]  /*276c0*/  STS.U16 [R2+UR5+0x5080], R54 ;  /* 0x0050803602007988 */ /* 0x0087e80008000405 */
[----:B0-----:R-:W4:Y:S04]  /*276d0*/  LDL.LU R51, [R1+0x3c04] ;  /* 0x003c040001337983 */ /* 0x001f280000300800 */
[----:B-1----:R-:W4:Y:S04]  /*276e0*/  LDL.LU R52, [R1+0x3c00] ;  /* 0x003c000001347983 */ /* 0x002f280000300800 */
[----:B--2---:R-:W2:Y:S04]  /*276f0*/  LDL.LU R53, [R1+0x3bfc] ;  /* 0x003bfc0001357983 */ /* 0x004ea80000300800 */
[----:B---3--:R-:W3:Y:S04]  /*27700*/  LDL.LU R54, [R1+0x3bf8] ;  /* 0x003bf80001367983 */ /* 0x008ee80000300800 */
[----:B------:R0:W-:Y:S04]  /*27710*/  STS.U16 [R2+UR5+0x5140], R58 ;  /* 0x0051403a02007988 */ /* 0x0001e80008000405 */
[----:B------:R1:W-:Y:S04]  /*27720*/  STS.U16 [R2+UR5+0x5100], R59 ;  /* 0x0051003b02007988 */ /* 0x0003e80008000405 */
[----:B0-----:R-:W4:Y:S04]  /*27730*/  LDL.LU R58, [R1+0x3bf4] ;  /* 0x003bf400013a7983 */ /* 0x001f280000300800 */
[----:B-1----:R-:W4:Y:S04]  /*27740*/  LDL.LU R59, [R1+0x3bf0] ;  /* 0x003bf000013b7983 */ /* 0x002f280000300800 */
[----:B------:R0:W-:Y:S04]  /*27750*/  STS.U16 [R2+UR5+0x5300], R12 ;  /* 0x0053000c02007988 */ /* 0x0001e80008000405 */
[----:B------:R1:W-:Y:S04]  /*27760*/  STS.U16 [R2+UR5+0x53c0], R13 ;  /* 0x0053c00d02007988 */ /* 0x0003e80008000405 */
[----:B------:R1:W-:Y:S04]  /*27770*/  STS.U16 [R2+UR5+0x5380], R14 ;  /* 0x0053800e02007988 */ /* 0x0003e80008000405 */
[----:B0-----:R-:W4:Y:S04]  /*27780*/  LDL.LU R12, [R1+0x1770] ;  /* 0x00177000010c7983 */ /* 0x001f280000300800 */
[----:B-1----:R-:W4:Y:S04]  /*27790*/  LDL.LU R13, [R1+0x176c] ;  /* 0x00176c00010d7983 */ /* 0x002f280000300800 */
        /* <DEDUP_REMOVED lines=50> */
[----:B---3--:R-:W-:Y:S04]  /*27ac0*/  STL [R1+0x3b84], R54 ;  /* 0x003b843601007387 */ /* 0x008fe80000100800 */
[----:B--2---:R-:W-:Y:S04]  /*27ad0*/  STL [R1+0x3b88], R53 ;  /* 0x003b883501007387 */ /* 0x004fe80000100800 */
[----:B----4-:R-:W-:Y:S04]  /*27ae0*/  STL [R1+0x3b8c], R52 ;  /* 0x003b8c3401007387 */ /* 0x010fe80000100800 */
[----:B------:R-:W-:Y:S04]  /*27af0*/  STL [R1+0x3b90], R51 ;  /* 0x003b903301007387 */ /* 0x000fe80000100800 */
[----:B------:R-:W-:Y:S04]  /*27b00*/  STS.U16 [R2+UR5+0x7040], R54 ;  /* 0x0070403602007988 */ /* 0x000fe80008000405 */
[----:B------:R-:W-:Y:S04]  /*27b10*/  STS.U16 [R2+UR5+0x7000], R53 ;  /* 0x0070003502007988 */ /* 0x000fe80008000405 */
[----:B------:R-:W-:Y:S04]  /*27b20*/  STS.U16 [R2+UR5+0x70c0], R52 ;  /* 0x0070c03402007988 */ /* 0x000fe80008000405 */
[----:B------:R-:W-:Y:S04]  /*27b30*/  STS.U16 [R2+UR5+0x7080], R51 ;  /* 0x0070803302007988 */ /* 0x000fe80008000405 */
[----:B------:R-:W-:Y:S04]  /*27b40*/  STL [R1+0x3b94], R50 ;  /* 0x003b943201007387 */ /* 0x000fe80000100800 */
[----:B------:R0:W-:Y:S02]  /*27b50*/  STS.U16 [R2+UR5+0x63c0], R59 ;  /* 0x0063c03b02007988 */ /* 0x0001e40008000405 */
[----:B0-----:R-:W-:-:S02]  /*27b60*/  LOP3.LUT R59, R2, 0x10, RZ, 0x3c, !PT ;  /* 0x00000010023b7812 */ /* 0x001fc400078e3cff */
[----:B------:R-:W2:Y:S04]  /*27b70*/  LDL.LU R2, [R1+0x1618] ;  /* 0x0016180001027983 */ /* 0x000ea80000300800 */
[----:B------:R-:W3:Y:S04]  /*27b80*/  LDL.LU R50, [R1+0x1610] ;  /* 0x0016100001327983 */ /* 0x000ee80000300800 */
        /* <DEDUP_REMOVED lines=46> */
[----:B------:R-:W4:Y:S04]  /*27e70*/  LDL.LU R61, [R1+0x1424] ;  /* 0x00142400013d7983 */ /* 0x000f280000300800 */
[----:B--2---:R0:W-:Y:S04]  /*27e80*/  STS.U16 [R59+UR5+0x14c0], R2 ;  /* 0x0014c0023b007988 */ /* 0x0041e80008000405 */
[----:B---3--:R1:W-:Y:S04]  /*27e90*/  STS.U16 [R59+UR5+0x1480], R50 ;  /* 0x001480323b007988 */ /* 0x0083e80008000405 */
[----:B----4-:R2:W-:Y:S04]  /*27ea0*/  STS.U16 [R59+UR5+0x1540], R51 ;  /* 0x001540333b007988 */ /* 0x0105e80008000405 */
[----:B------:R3:W-:Y:S04]  /*27eb0*/  STS.U16 [R59+UR5+0x1500], R52 ;  /* 0x001500343b007988 */ /* 0x0007e80008000405 */
[----:B------:R4:W-:Y:S04]  /*27ec0*/  STS.U16 [R59+UR5+0x15c0], R53 ;  /* 0x0015c0353b007988 */ /* 0x0009e80008000405 */
[----:B------:R2:W-:Y:S04]  /*27ed0*/  STS.U16 [R59+UR5+0x1580], R54 ;  /* 0x001580363b007988 */ /* 0x0005e80008000405 */
[----:B0-----:R-:W4:Y:S04]  /*27ee0*/  LDL.LU R2, [R1+0x141c] ;  /* 0x00141c0001027983 */ /* 0x001f280000300800 */
[----:B-1----:R-:W4:Y:S04]  /*27ef0*/  LDL.LU R50, [R1+0x1414] ;  /* 0x0014140001327983 */ /* 0x002f280000300800 */
[----:B--2---:R-:W2:Y:S04]  /*27f00*/  LDL.LU R51, [R1+0x140c] ;  /* 0x00140c0001337983 */ /* 0x004ea80000300800 */
[----:B---3--:R-:W3:Y:S04]  /*27f10*/  LDL.LU R52, [R1+0x1404] ;  /* 0x0014040001347983 */ /* 0x008ee80000300800 */
[----:B----4-:R-:W4:Y:S04]  /*27f20*/  LDL.LU R53, [R1+0x13fc] ;  /* 0x0013fc0001357983 */ /* 0x010f280000300800 */
        /* <DEDUP_REMOVED lines=50> */
[----:B0-----:R-:W4:Y:S04]  /*28250*/  LDL.LU R61, [R1+0x12b0] ;  /* 0x0012b000013d7983 */ /* 0x001f280000300800 */
[----:B------:R0:W-:Y:S04]  /*28260*/  STS.U16 [R59+UR5+0x3400], R2 ;  /* 0x003400023b007988 */ /* 0x0001e80008000405 */
[----:B------:R1:W-:Y:S04]  /*28270*/  STS.U16 [R59+UR5+0x34c0], R50 ;  /* 0x0034c0323b007988 */ /* 0x0003e80008000405 */
[----:B--2---:R2:W-:Y:S04]  /*28280*/  STS.U16 [R59+UR5+0x3480], R51 ;  /* 0x003480333b007988 */ /* 0x0045e80008000405 */
[----:B---3--:R3:W-:Y:S04]  /*28290*/  STS.U16 [R59+UR5+0x3540], R52 ;  /* 0x003540343b007988 */ /* 0x0087e80008000405 */
[----:B----4-:R4:W-:Y:S04]  /*282a0*/  STS.U16 [R59+UR5+0x3500], R53 ;  /* 0x003500353b007988 */ /* 0x0109e80008000405 */
        /* <DEDUP_REMOVED lines=57> */
[----:B------:R-:W-:Y:S04]  /*28640*/  STS.U16 [R59+UR5+0x5440], R2 ;  /* 0x005440023b007988 */ /* 0x000fe80008000405 */
[----:B------:R-:W-:Y:S04]  /*28650*/  STS.U16 [R59+UR5+0x5400], R50 ;  /* 0x005400323b007988 */ /* 0x000fe80008000405 */
[----:B--2---:R-:W-:Y:S04]  /*28660*/  STS.U16 [R59+UR5+0x54c0], R51 ;  /* 0x0054c0333b007988 */ /* 0x004fe80008000405 */
[----:B---3--:R-:W-:Y:S04]  /*28670*/  STS.U16 [R59+UR5+0x5480], R52 ;  /* 0x005480343b007988 */ /* 0x008fe80008000405 */
[----:B----4-:R-:W-:Y:S04]  /*28680*/  STS.U16 [R59+UR5+0x5540], R53 ;  /* 0x005540353b007988 */ /* 0x010fe80008000405 */
        /* <DEDUP_REMOVED lines=14> */
[----:B------:R0:W-:Y:S04]  /*28770*/  STS.U16 [R59+UR5+0x64c0], R18 ;  /* 0x0064c0123b007988 */ /* 0x0001e80008000405 */
        /* <DEDUP_REMOVED lines=9> */
[----:B----4-:R-:W4:Y:S04]  /*28810*/  LDL.LU R22, [R1+0x16d8] ;  /* 0x0016d80001167983 */ /* 0x010f280000300800 */
        /* <DEDUP_REMOVED lines=12> */
[----:B0-----:R-:W4:Y:S01]  /*288e0*/  LDL.LU R61, [R1+0x16bc] ;  /* 0x0016bc00013d7983 */ /* 0x001f220000300800 */
[----:B------:R-:W0:Y:S03]  /*288f0*/  S2R R2, SR_TID.X ;  /* 0x0000000000027919 */ /* 0x000e260000002100 */
[----:B------:R1:W-:Y:S04]  /*28900*/  STS.U16 [R59+UR5+0x67c0], R58 ;  /* 0x0067c03a3b007988 */ /* 0x0003e80008000405 */
[----:B------:R-:W-:Y:S04]  /*28910*/  STL [R1+0x3ad0], R59 ;  /* 0x003ad03b01007387 */ /* 0x000fe80000100800 */
        /* <DEDUP_REMOVED lines=8> */
[----:B------:R-:W-:Y:S01]  /*289a0*/  STS.U16 [R59+UR5+0x7640], R30 ;  /* 0x0076401e3b007988 */ /* 0x000fe20008000405 */
[----:B0-----:R-:W-:-:S05]  /*289b0*/  LOP3.LUT R2, R2, 0x1f, RZ, 0xc0, !PT ;  /* 0x0000001f02027812 */ /* 0x001fca00078ec0ff */
[----:B------:R-:W-:-:S05]  /*289c0*/  IMAD.SHL.U32 R2, R2, 0x2, RZ ;  /* 0x0000000202027824 */ /* 0x000fca00078e00ff */
[----:B-1----:R-:W-:Y:S02]  /*289d0*/  LOP3.LUT R58, R2, 0x20, RZ, 0x3c, !PT ;  /* 0x00000020023a7812 */ /* 0x002fe400078e3cff */
        /* <DEDUP_REMOVED lines=11> */
[----:B------:R-:W-:Y:S04]  /*28a90*/  STS.U16 [R59+UR5+0x7600], R29 ;  /* 0x0076001d3b007988 */ /* 0x000fe80008000405 */
        /* <DEDUP_REMOVED lines=13> */
[----:B------:R-:W4:Y:S04]  /*28b70*/  LDL.LU R17, [R1+0x1570] ;  /* 0x0015700001117983 */ /* 0x000f280000300800 */
[----:B------:R0:W-:Y:S04]  /*28b80*/  STS.U16 [R58+UR5+0x800], R18 ;  /* 0x000800123a007988 */ /* 0x0001e80008000405 */
[----:B------:R1:W-:Y:S04]  /*28b90*/  STS.U16 [R58+UR5+0x840], R19 ;  /* 0x000840133a007988 */ /* 0x0003e80008000405 */
[----:B--2---:R2:W-:Y:S04]  /*28ba0*/  STS.U16 [R58+UR5+0x880], R20 ;  /* 0x000880143a007988 */ /* 0x0045e80008000405 */
[----:B---3--:R3:W-:Y:S04]  /*28bb0*/  STS.U16 [R58+UR5+0x8c0], R21 ;  /* 0x0008c0153a007988 */ /* 0x0087e80008000405 */
[----:B----4-:R4:W-:Y:S04]  /*28bc0*/  STS.U16 [R58+UR5+0x900], R22 ;  /* 0x000900163a007988 */ /* 0x0109e80008000405 */
        /* <DEDUP_REMOVED lines=144> */
[----:B------:R1:W-:Y:S04]  /*294d0*/  STS.U16 [R58+UR5+0x4ac0], R9 ;  /* 0x004ac0093a007988 */ /* 0x0003e80008000405 */
[----:B------:R1:W-:Y:S04]  /*294e0*/  STS.U16 [R58+UR5+0x4b00], R10 ;  /* 0x004b000a3a007988 */ /* 0x0003e80008000405 */
[----:B0-----:R-:W4:Y:S04]  /*294f0*/  LDL.LU R8, [R1+0x3bec] ;  /* 0x003bec0001087983 */ /* 0x001f280000300800 */
[----:B-1----:R-:W4:Y:S04]  /*29500*/  LDL.LU R9, [R1+0x3be8] ;  /* 0x003be80001097983 */ /* 0x002f280000300800 */
[----:B------:R-:W4:Y:S04]  /*29510*/  LDL.LU R10, [R1+0x3be4] ;  /* 0x003be400010a7983 */ /* 0x000f280000300800 */
        /* <DEDUP_REMOVED lines=12> */
[----:B------:R0:W-:Y:S04]  /*295e0*/  STS.U16 [R58+UR5+0x5880], R17 ;  /* 0x005880113a007988 */ /* 0x0001e80008000405 */
        /* <DEDUP_REMOVED lines=10> */
[----:B----4-:R-:W4:Y:S04]  /*29690*/  LDL.LU R22, [R1+0x3bb4] ;  /* 0x003bb40001167983 */ /* 0x010f280000300800 */
[----:B------:R0:W-:Y:S04]  /*296a0*/  STS.U16 [R58+UR5+0x5a00], R55 ;  /* 0x005a00373a007988 */ /* 0x0001e80008000405 */
[----:B------:R1:W-:Y:S04]  /*296b0*/  STS.U16 [R58+UR5+0x5ac0], R57 ;  /* 0x005ac0393a007988 */ /* 0x0003e80008000405 */
[----:B------:R0:W-:Y:S04]  /*296c0*/  STS.U16 [R58+UR5+0x5a80], R0 ;  /* 0x005a80003a007988 */ /* 0x0001e80008000405 */
[----:B------:R0:W-:Y:S04]  /*296d0*/  STS.U16 [R58+UR5+0x5b40], R3 ;  /* 0x005b40033a007988 */ /* 0x0001e80008000405 */
[----:B------:R0:W-:Y:S04]  /*296e0*/  STS.U16 [R58+UR5+0x5b00], R56 ;  /* 0x005b00383a007988 */ /* 0x0001e80008000405 */
[----:B------:R1:W-:Y:S04]  /*296f0*/  STS.U16 [R58+UR5+0x5bc0], R60 ;  /* 0x005bc03c3a007988 */ /* 0x0003e80008000405 */
[----:B0-----:R-:W2:Y:S04]  /*29700*/  LDL.LU R55, [R1+0x3bb0] ;  /* 0x003bb00001377983 */ /* 0x001ea80000300800 */
[----:B-1----:R-:W2:Y:S04]  /*29710*/  LDL.LU R57, [R1+0x3bac] ;  /* 0x003bac0001397983 */ /* 0x002ea80000300800 */
[----:B------:R-:W2:Y:S04]  /*29720*/  LDL.LU R0, [R1+0x3ba8] ;  /* 0x003ba80001007983 */ /* 0x000ea80000300800 */
[----:B------:R-:W2:Y:S04]  /*29730*/  LDL.LU R3, [R1+0x3ba4] ;  /* 0x003ba40001037983 */ /* 0x000ea80000300800 */
[----:B------:R-:W2:Y:S04]  /*29740*/  LDL.LU R56, [R1+0x3ba0] ;  /* 0x003ba00001387983 */ /* 0x000ea80000300800 */
[----:B------:R-:W2:Y:S04]  /*29750*/  LDL.LU R60, [R1+0x3b9c] ;  /* 0x003b9c00013c7983 */ /* 0x000ea80000300800 */
[----:B------:R0:W-:Y:S04]  /*29760*/  STS.U16 [R58+UR5+0x5b80], R61 ;  /* 0x005b803d3a007988 */ /* 0x0001e80008000405 */
[----:B0-----:R-:W2:Y:S04]  /*29770*/  LDL.LU R61, [R1+0x3b98] ;  /* 0x003b9800013d7983 */ /* 0x001ea80000300800 */
[----:B------:R-:W-:Y:S04]  /*29780*/  STS.U16 [R58+UR5+0x6800], R2 ;  /* 0x006800023a007988 */ /* 0x000fe80008000405 */
[----:B------:R0:W-:Y:S04]  /*29790*/  STS.U16 [R58+UR5+0x6840], R50 ;  /* 0x006840323a007988 */ /* 0x0001e80008000405 */
[----:B------:R1:W-:Y:S04]  /*297a0*/  STS.U16 [R58+UR5+0x6880], R51 ;  /* 0x006880333a007988 */ /* 0x0003e80008000405 */
[----:B------:R-:W-:Y:S04]  /*297b0*/  STS.U16 [R58+UR5+0x68c0], R52 ;  /* 0x0068c0343a007988 */ /* 0x000fe80008000405 */
[----:B------:R-:W-:Y:S04]  /*297c0*/  STS.U16 [R58+UR5+0x6900], R53 ;  /* 0x006900353a007988 */ /* 0x000fe80008000405 */
[----:B------:R-:W-:Y:S04]  /*297d0*/  STS.U16 [R58+UR5+0x6940], R54 ;  /* 0x006940363a007988 */ /* 0x000fe80008000405 */
[----:B------:R0:W-:Y:S04]  /*297e0*/  STS.U16 [R58+UR5+0x6980], R4 ;  /* 0x006980043a007988 */ /* 0x0001e80008000405 */
[----:B------:R-:W-:Y:S04]  /*297f0*/  STS.U16 [R58+UR5+0x69c0], R7 ;  /* 0x0069c0073a007988 */ /* 0x000fe80008000405 */
        /* <DEDUP_REMOVED lines=8> */
[----:B------:R-:W3:Y:S01]  /*29880*/  LDL.LU R7, [R1+0x1688] ;  /* 0x0016880001077983 */ /* 0x000ee20000300800 */
[----:B------:R-:W0:Y:S03]  /*29890*/  S2R R2, SR_TID.X ;  /* 0x0000000000027919 */ /* 0x000e260000002100 */
[----:B--2---:R-:W-:Y:S04]  /*298a0*/  STS.U16 [R58+UR5+0x6a40], R61 ;  /* 0x006a403d3a007988 */ /* 0x004fe80008000405 */
[----:B------:R-:W-:Y:S04]  /*298b0*/  STS.U16 [R58+UR5+0x6a80], R60 ;  /* 0x006a803c3a007988 */ /* 0x000fe80008000405 */
[----:B------:R1:W-:Y:S04]  /*298c0*/  STS.U16 [R58+UR5+0x6ac0], R56 ;  /* 0x006ac0383a007988 */ /* 0x0003e80008000405 */
[----:B------:R-:W-:Y:S04]  /*298d0*/  STS.U16 [R58+UR5+0x6b00], R3 ;  /* 0x006b00033a007988 */ /* 0x000fe80008000405 */
[----:B------:R2:W-:Y:S04]  /*298e0*/  STS.U16 [R58+UR5+0x6b40], R0 ;  /* 0x006b40003a007988 */ /* 0x0005e80008000405 */
[----:B------:R-:W-:Y:S04]  /*298f0*/  STS.U16 [R58+UR5+0x6b80], R57 ;  /* 0x006b80393a007988 */ /* 0x000fe80008000405 */
[----:B------:R-:W-:Y:S04]  /*29900*/  STS.U16 [R58+UR5+0x6bc0], R55 ;  /* 0x006bc0373a007988 */ /* 0x000fe80008000405 */
[----:B----4-:R-:W-:Y:S04]  /*29910*/  STS.U16 [R58+UR5+0x7840], R22 ;  /* 0x007840163a007988 */ /* 0x010fe80008000405 */
[----:B---3--:R-:W-:Y:S04]  /*29920*/  STS.U16 [R58+UR5+0x7800], R21 ;  /* 0x007800153a007988 */ /* 0x008fe80008000405 */
        /* <DEDUP_REMOVED lines=10> */
[----:B-1----:R-:W3:Y:S04]  /*299d0*/  LDL.LU R56, [R1+0x1684] ;  /* 0x0016840001387983 */ /* 0x002ee80000300800 */
[----:B------:R-:W-:Y:S04]  /*299e0*/  STS.U16 [R58+UR5+0x7b40], R10 ;  /* 0x007b400a3a007988 */ /* 0x000fe80008000405 */
[----:B--2---:R-:W2:Y:S04]  /*299f0*/  LDL.LU R0, [R1+0x1680] ;  /* 0x0016800001007983 */ /* 0x004ea80000300800 */
[----:B------:R-:W-:Y:S04]  /*29a00*/  STS.U16 [R58+UR5+0x7b00], R9 ;  /* 0x007b00093a007988 */ /* 0x000fe80008000405 */
[----:B------:R-:W4:Y:S04]  /*29a10*/  LDL.LU R60, [R1+0x167c] ;  /* 0x00167c00013c7983 */ /* 0x000f280000300800 */
[----:B------:R-:W-:Y:S04]  /*29a20*/  STS.U16 [R58+UR5+0x7bc0], R8 ;  /* 0x007bc0083a007988 */ /* 0x000fe80008000405 */
[----:B------:R-:W2:Y:S04]  /*29a30*/  LDL.LU R61, [R1+0x1678] ;  /* 0x00167800013d7983 */ /* 0x000ea80000300800 */
[----:B------:R1:W-:Y:S04]  /*29a40*/  STS.U16 [R58+UR5+0x7b80], R5 ;  /* 0x007b80053a007988 */ /* 0x0003e80008000405 */
[----:B-1----:R-:W2:Y:S01]  /*29a50*/  LDL.LU R5, [R1+0x16a0] ;  /* 0x0016a00001057983 */ /* 0x002ea20000300800 */
[----:B0-----:R-:W-:-:S05]  /*29a60*/  LOP3.LUT R2, R2, 0x1f, RZ, 0xc0, !PT ;  /* 0x0000001f02027812 */ /* 0x001fca00078ec0ff */
[----:B------:R-:W-:-:S05]  /*29a70*/  IMAD.SHL.U32 R2, R2, 0x2, RZ ;  /* 0x0000000202027824 */ /* 0x000fca00078e00ff */
[----:B------:R-:W-:Y:S01]  /*29a80*/  LOP3.LUT R3, R2, 0x30, RZ, 0x3c, !PT ;  /* 0x0000003002037812 */ /* 0x000fe200078e3cff */
[----:B------:R-:W-:Y:S04]  /*29a90*/  STL [R1+0x3acc], R58 ;  /* 0x003acc3a01007387 */ /* 0x000fe80000100800 */
[----:B------:R0:W-:Y:S04]  /*29aa0*/  STS.U16 [R3+UR5+0xc00], R50 ;  /* 0x000c003203007988 */ /* 0x0001e80008000405 */
[----:B------:R1:W-:Y:S04]  /*29ab0*/  STS.U16 [R3+UR5+0xc40], R51 ;  /* 0x000c403303007988 */ /* 0x0003e80008000405 */
[----:B0-----:R-:W3:Y:S04]  /*29ac0*/  LDL.LU R50, [R1+0x3b94] ;  /* 0x003b940001327983 */ /* 0x001ee80000300800 */
[----:B-1----:R-:W3:Y:S04]  /*29ad0*/  LDL.LU R51, [R1+0x3b90] ;  /* 0x003b900001337983 */ /* 0x002ee80000300800 */
[----:B--2---:R0:W-:Y:S04]  /*29ae0*/  STS.U16 [R3+UR5+0xc80], R5 ;  /* 0x000c800503007988 */ /* 0x0041e80008000405 */
[----:B------:R1:W-:Y:S04]  /*29af0*/  STS.U16 [R3+UR5+0xcc0], R4 ;  /* 0x000cc00403007988 */ /* 0x0003e80008000405 */
[----:B------:R2:W-:Y:S04]  /*29b00*/  STS.U16 [R3+UR5+0xd00], R52 ;  /* 0x000d003403007988 */ /* 0x0005e80008000405 */
[----:B------:R0:W-:Y:S04]  /*29b10*/  STS.U16 [R3+UR5+0xd40], R53 ;  /* 0x000d403503007988 */ /* 0x0001e80008000405 */
[----:B------:R0:W-:Y:S04]  /*29b20*/  STS.U16 [R3+UR5+0xd80], R54 ;  /* 0x000d803603007988 */ /* 0x0001e80008000405 */
[----:B------:R1:W-:Y:S04]  /*29b30*/  STS.U16 [R3+UR5+0xdc0], R6 ;  /* 0x000dc00603007988 */ /* 0x0003e80008000405 */
[----:B------:R2:W-:Y:S04]  /*29b40*/  STS.U16 [R3+UR5+0xe00], R7 ;  /* 0x000e000703007988 */ /* 0x0005e80008000405 */
[----:B0-----:R-:W4:Y:S04]  /*29b50*/  LDL R5, [R1+0x2938] ;  /* 0x0029380001057983 */ /* 0x001f280000100800 */
[----:B-1----:R-:W4:Y:S04]  /*29b60*/  LDL R4, [R1+0x2940] ;  /* 0x0029400001047983 */ /* 0x002f280000100800 */
[----:B--2---:R-:W2:Y:S04]  /*29b70*/  LDL.LU R52, [R1+0x3b8c] ;  /* 0x003b8c0001347983 */ /* 0x004ea80000300800 */
[----:B------:R-:W2:Y:S04]  /*29b80*/  LDL.LU R53, [R1+0x3b88] ;  /* 0x003b880001357983 */ /* 0x000ea80000300800 */
[----:B------:R-:W2:Y:S04]  /*29b90*/  LDL.LU R54, [R1+0x3b84] ;  /* 0x003b840001367983 */ /* 0x000ea80000300800 */
[----:B------:R-:W2:Y:S04]  /*29ba0*/  LDL.LU R6, [R1+0x3b80] ;  /* 0x003b800001067983 */ /* 0x000ea80000300800 */
[----:B------:R-:W2:Y:S04]  /*29bb0*/  LDL.LU R7, [R1+0x3b7c] ;  /* 0x003b7c0001077983 */ /* 0x000ea80000300800 */
[----:B---3--:R0:W-:Y:S04]  /*29bc0*/  STS.U16 [R3+UR5+0xe40], R56 ;  /* 0x000e403803007988 */ /* 0x0081e80008000405 */
[----:B------:R1:W-:Y:S04]  /*29bd0*/  STS.U16 [R3+UR5+0xe80], R0 ;  /* 0x000e800003007988 */ /* 0x0003e80008000405 */
[----:B----4-:R3:W-:Y:S04]  /*29be0*/  STS.U16 [R3+UR5+0xec0], R60 ;  /* 0x000ec03c03007988 */ /* 0x0107e80008000405 */
[----:B------:R4:W-:Y:S04]  /*29bf0*/  STS.U16 [R3+UR5+0xf00], R61 ;  /* 0x000f003d03007988 */ /* 0x0009e80008000405 */
[----:B0-----:R-:W2:Y:S04]  /*29c00*/  LDL.LU R56, [R1+0x3b78] ;  /* 0x003b780001387983 */ /* 0x001ea80000300800 */
[----:B-1----:R-:W2:Y:S04]  /*29c10*/  LDL.LU R0, [R1+0x3b74] ;  /* 0x003b740001007983 */ /* 0x002ea80000300800 */
[----:B---3--:R-:W3:Y:S04]  /*29c20*/  LDL.LU R60, [R1+0x3b70] ;  /* 0x003b7000013c7983 */ /* 0x008ee80000300800 */
[----:B----4-:R-:W4:Y:S04]  /*29c30*/  LDL.LU R61, [R1+0x3b6c] ;  /* 0x003b6c00013d7983 */ /* 0x010f280000300800 */
[----:B----4-:R0:W-:Y:S04]  /*29c40*/  STS.U16 [R3+UR5+0xf40], R61 ;  /* 0x000f403d03007988 */ /* 0x0101e80008000405 */
[----:B---3--:R1:W-:Y:S04]  /*29c50*/  STS.U16 [R3+UR5+0xf80], R60 ;  /* 0x000f803c03007988 */ /* 0x0083e80008000405 */
[----:B--2---:R2:W-:Y:S04]  /*29c60*/  STS.U16 [R3+UR5+0xfc0], R0 ;  /* 0x000fc00003007988 */ /* 0x0045e80008000405 */
[----:B0-----:R-:W3:Y:S04]  /*29c70*/  LDL.LU R61, [R1+0x3b68] ;  /* 0x003b6800013d7983 */ /* 0x001ee80000300800 */
[----:B-1----:R-:W4:Y:S04]  /*29c80*/  LDL.LU R60, [R1+0x3b64] ;  /* 0x003b6400013c7983 */ /* 0x002f280000300800 */
[----:B--2---:R-:W2:Y:S04]  /*29c90*/  LDL.LU R0, [R1+0x3b60] ;  /* 0x003b600001007983 */ /* 0x004ea80000300800 */
[----:B------:R0:W-:Y:S04]  /*29ca0*/  STS.U16 [R3+UR5+0x1c40], R56 ;  /* 0x001c403803007988 */ /* 0x0001e80008000405 */
[----:B0-----:R-:W3:Y:S01]  /*29cb0*/  LDL.LU R56, [R1+0x3b5c] ;  /* 0x003b5c0001387983 */ /* 0x001ee20000300800 */
[----:B--2---:R-:W-:-:S06]  /*29cc0*/  PRMT R0, RZ, 0x7610, R0 ;  /* 0x00007610ff007816 */ /* 0x004fcc0000000000 */
[----:B------:R0:W2:Y:S04]  /*29cd0*/  @!P0 LDG.E.U16 R0, desc[UR36][R4.64] ;  /* 0x0000002404008981 */ /* 0x0000a8000c1e1500 */
[----:B------:R-:W0:Y:S04]  /*29ce0*/  LDL R4, [R1+0x275c] ;  /* 0x00275c0001047983 */ /* 0x000e280000100800 */
[----:B------:R-:W0:Y:S01]  /*29cf0*/  LDL R5, [R1+0x2774] ;  /* 0x0027740001057983 */ /* 0x000e220000100800 */
[----:B---3--:R-:W-:Y:S02]  /*29d00*/  PRMT R56, RZ, 0x7610, R56 ;  /* 0x00007610ff387816 */ /* 0x008fe40000000038 */
[----:B0-----:R-:W-:-:S04]  /*29d10*/  @!P0 LOP3.LUT R5, R5, R4, RZ, 0x3c, !PT ;  /* 0x0000000405058212 */ /* 0x001fc800078e3cff */
[----:B------:R-:W-:-:S04]  /*29d20*/  @!P0 LOP3.LUT R4, R5, R4, RZ, 0x3c, !PT ;  /* 0x0000000405048212 */ /* 0x000fc800078e3cff */
[----:B------:R-:W-:-:S05]  /*29d30*/  @!P0 LOP3.LUT R5, R5, R4, RZ, 0x3c, !PT ;  /* 0x0000000405058212 */ /* 0x000fca00078e3cff */
[----:B------:R-:W3:Y:S04]  /*29d40*/  @!P0 LDG.E.U16 R56, desc[UR36][R4.64] ;  /* 0x0000002404388981 */ /* 0x000ee8000c1e1500 */
[----:B--2---:R-:W-:Y:S04]  /*29d50*/  STL [R1+0x3ad4], R0 ;  /* 0x003ad40001007387 */ /* 0x004fe80000100800 */
[----:B---3--:R0:W-:Y:S04]  /*29d60*/  STL [R1+0x1098], R56 ;  /* 0x0010983801007387 */ /* 0x0081e80000100800 */
[----:B0-----:R-:W2:Y:S04]  /*29d70*/  LDL.LU R56, [R1+0x3b58] ;  /* 0x003b580001387983 */ /* 0x001ea80000300800 */
[----:B------:R-:W3:Y:S04]  /*29d80*/  LDL R4, [R1+0x2760] ;  /* 0x0027600001047983 */ /* 0x000ee80000100800 */
[----:B------:R-:W3:Y:S01]  /*29d90*/  LDL R5, [R1+0x2784] ;  /* 0x0027840001057983 */ /* 0x000ee20000100800 */
[----:B----4-:R-:W-:-:S02]  /*29da0*/  PRMT R60, RZ, 0x7610, R60 ;  /* 0x00007610ff3c7816 */ /* 0x010fc4000000003c */
[----:B---3--:R-:W-:-:S04]  /*29db0*/  @!P0 LOP3.LUT R5, R5, R4, RZ, 0x3c, !PT ;  /* 0x0000000405058212 */ /* 0x008fc800078e3cff */
[----:B------:R-:W-:-:S04]  /*29dc0*/  @!P0 LOP3.LUT R4, R5, R4, RZ, 0x3c, !PT ;  /* 0x0000000405048212 */ /* 0x000fc800078e3cff */
[----:B------:R-:W-:-:S05]  /*29dd0*/  @!P0 LOP3.LUT R5, R5, R4, RZ, 0x3c, !PT ;  /* 0x0000000405058212 */ /* 0x000fca00078e3cff */
[----:B------:R-:W3:Y:S04]  /*29de0*/  @!P0 LDG.E.U16 R60, desc[UR36][R4.64] ;  /* 0x00000024043c8981 */ /* 0x000ee8000c1e1500 */
[----:B---3--:R0:W-:Y:S04]  /*29df0*/  STL [R1+0x16c], R60 ;  /* 0x00016c3c01007387 */ /* 0x0081e80000100800 */
[----:B0-----:R-:W3:Y:S04]  /*29e00*/  LDL.LU R60, [R1+0x3b54] ;  /* 0x003b5400013c7983 */ /* 0x001ee80000300800 */
[----:B------:R-:W4:Y:S04]  /*29e10*/  LDL R4, [R1+0x2780] ;  /* 0x0027800001047983 */ /* 0x000f280000100800 */
[----:B------:R-:W4:Y:S01]  /*29e20*/  LDL R5, [R1+0x27bc] ;  /* 0x0027bc0001057983 */ /* 0x000f220000100800 */
[----:B--2---:R-:W-:-:S02]  /*29e30*/  PRMT R56, RZ, 0x7610, R56 ;  /* 0x00007610ff387816 */ /* 0x004fc40000000038 */
[----:B----4-:R-:W-:-:S04]  /*29e40*/  @!P0 LOP3.LUT R5, R5, R4, RZ, 0x3c, !PT ;  /* 0x0000000405058212 */ /* 0x010fc800078e3cff */
[----:B------:R-:W-:-:S04]  /*29e50*/  @!P0 LOP3.LUT R4, R5, R4, RZ, 0x3c, !PT ;  /* 0x0000000405048212 */ /* 0x000fc800078e3cff */
[----:B------:R-:W-:-:S05]  /*29e60*/  @!P0 LOP3.LUT R5, R5, R4, RZ, 0x3c, !PT ;  /* 0x0000000405058212 */ /* 0x000fca00078e3cff */
[----:B------:R-:W2:Y:S04]  /*29e70*/  @!P0 LDG.E.U16 R56, desc[UR36][R4.64] ;  /* 0x0000002404388981 */ /* 0x000ea8000c1e1500 */
[----:B--2---:R0:W-:Y:S04]  /*29e80*/  STL [R1+0x164], R56 ;  /* 0x0001643801007387 */ /* 0x0041e80000100800 */
[----:B0-----:R-:W2:Y:S04]  /*29e90*/  LDL.LU R56, [R1+0x3b50] ;  /* 0x003b500001387983 */ /* 0x001ea80000300800 */
[----:B------:R-:W4:Y:S04]  /*29ea0*/  LDL R4, [R1+0x2788] ;  /* 0x0027880001047983 */ /* 0x000f280000100800 */
[----:B------:R-:W4:Y:S01]  /*29eb0*/  LDL R5, [R1+0x27c4] ;  /* 0x0027c40001057983 */ /* 0x000f220000100800 */
[----:B---3--:R-:W-:-:S02]  /*29ec0*/  PRMT R60, RZ, 0x7610, R60 ;  /* 0x00007610ff3c7816 */ /* 0x008fc4000000003c */
[----:B----4-:R-:W-:-:S04]  /*29ed0*/  @!P0 LOP3.LUT R5, R5, R4, RZ, 0x3c, !PT ;  /* 0x0000000405058212 */ /* 0x010fc800078e3cff */
        /* <DEDUP_REMOVED lines=16> */
[----:B------:R-:W-:-:S02]  /*29fe0*/  PRMT R2, RZ, 0x7610, R2 ;  /* 0x00007610ff027816 */ /* 0x000fc40000000002 */
[----:B----4-:R-:W-:-:S04]  /*29ff0*/  @!P0 LOP3.LUT R5, R5, R4, RZ, 0x3c, !PT ;  /* 0x0000000405058212 */ /* 0x010fc800078e3cff */
[----:B------:R-:W-:-:S04]  /*2a000*/  @!P0 LOP3.LUT R4, R5, R4, RZ, 0x3c, !PT ;  /* 0x0000000405048212 */ /* 0x000fc800078e3cff */
[----:B------:R-:W-:-:S05]  /*2a010*/  @!P0 LOP3.LUT R5, R5, R4, RZ, 0x3c, !PT ;  /* 0x0000000405058212 */ /* 0x000fca00078e3cff */
[----:B------:R0:W4:Y:S04]  /*2a020*/  @!P0 LDG.E.U16 R2, desc[UR36][R4.64] ;  /* 0x0000002404028981 */ /* 0x000128000c1e1500 */
[----:B------:R-:W0:Y:S04]  /*2a030*/  LDL R4, [R1+0x2800] ;  /* 0x0028000001047983 */ /* 0x000e280000100800 */
[----:B------:R-:W0:Y:S01]  /*2a040*/  LDL R5, [R1+0x283c] ;  /* 0x00283c0001057983 */ /* 0x000e220000100800 */
[----:B------:R-:W-:Y:S02]  /*2a050*/  PRMT R0, RZ, 0x7610, R0 ;  /* 0x00007610ff007816 */ /* 0x000fe40000000000 */
[----:B0-----:R-:W-:-:S04]  /*2a060*/  @!P0 LOP3.LUT R5, R5, R4, RZ, 0x3c, !PT ;  /* 0x0000000405058212 */ /* 0x001fc800078e3cff */
[----:B------:R-:W-:-:S04]  /*2a070*/  @!P0 LOP3.LUT R4, R5, R4, RZ, 0x3c, !PT ;  /* 0x0000000405048212 */ /* 0x000fc800078e3cff */
[----:B------:R-:W-:Y:S01]  /*2a080*/  @!P0 LOP3.LUT R5, R5, R4, RZ, 0x3c, !PT ;  /* 0x0000000405058212 */ /* 0x000fe200078e3cff */
[----:B----4-:R0:W-:Y:S04]  /*2a090*/  STL [R1+0x128], R2 ;  /* 0x0001280201007387 */ /* 0x0101e80000100800 */
[----:B------:R1:W4:Y:S01]  /*2a0a0*/  @!P0 LDG.E.U16 R0, desc[UR36][R4.64] ;  /* 0x0000002404008981 */ /* 0x000322000c1e1500 */
[----:B------:R-:W-:-:S03]  /*2a0b0*/  PRMT R59, RZ, 0x7610, R59 ;  /* 0x00007610ff3b7816 */ /* 0x000fc6000000003b */
[----:B0-----:R-:W2:Y:S04]  /*2a0c0*/  LDL R2, [R1+0x2884] ;  /* 0x0028840001027983 */ /* 0x001ea80000100800 */
[----:B------:R-:W1:Y:S04]  /*2a0d0*/  LDL R4, [R1+0x2808] ;  /* 0x0028080001047983 */ /* 0x000e680000100800 */
[----:B------:R-:W1:Y:S02]  /*2a0e0*/  LDL R5, [R1+0x2844] ;  /* 0x0028440001057983 */ /* 0x000e640000100800 */
[----:B-1----:R-:W-:-:S04]  /*2a0f0*/  @!P0 LOP3.LUT R5, R5, R4, RZ, 0x3c, !PT ;  /* 0x0000000405058212 */ /* 0x002fc800078e3cff */
        /* <DEDUP_REMOVED lines=10> */
[----:B------:R-:W-:-:S05]  /*2a1a0*/  @!P0 LOP3.LUT R5, R5, R4, RZ, 0x3c, !PT ;  /* 0x0000000405058212 */ /* 0x000fca00078e3cff */
[----:B------:R0:W3:Y:S04]  /*2a1b0*/  @!P0 LDG.E.U16 R58, desc[UR36][R4.64] ;  /* 0x00000024043a8981 */ /* 0x0000e8000c1e1500 */
[----:B----4-:R1:W-:Y:S04]  /*2a1c0*/  STL [R1+0x3adc], R59 ;  /* 0x003adc3b01007387 */ /* 0x0103e80000100800 */
[----:B------:R-:W4:Y:S04]  /*2a1d0*/  LDL R5, [R1+0x2848] ;  /* 0x0028480001057983 */ /* 0x000f280000100800 */
[----:B-1----:R-:W4:Y:S01]  /*2a1e0*/  LDL R59, [R1+0x28bc] ;  /* 0x0028bc00013b7983 */ /* 0x002f220000100800 */
[----:B--2---:R-:W-:Y:S01]  /*2a1f0*/  PRMT R56, RZ, 0x7610, R56 ;  /* 0x00007610ff387816 */ /* 0x004fe20000000038 */
[----:B0-----:R-:W-:-:S02]  /*2a200*/  @!P0 IMAD.MOV.U32 R4, RZ, RZ, R2 ;  /* 0x000000ffff048224 */ /* 0x001fc400078e0002 */
[----:B---3--:R0:W-:Y:S01]  /*2a210*/  STL [R1+0x3ae0], R58 ;  /* 0x003ae03a01007387 */ /* 0x0081e20000100800 */
[----:B------:R-:W-:-:S03]  /*2a220*/  PRMT R61, RZ, 0x7610, R61 ;  /* 0x00007610ff3d7816 */ /* 0x000fc6000000003d */
[----:B------:R-:W2:Y:S04]  /*2a230*/  LDL R2, [R1+0x28fc] ;  /* 0x0028fc0001027983 */ /* 0x000ea80000100800 */
[----:B0-----:R-:W3:Y:S04]  /*2a240*/  LDL R58, [R1+0x2880] ;  /* 0x00288000013a7983 */ /* 0x001ee80000100800 */
[----:B----4-:R0:W4:Y:S02]  /*2a250*/  @!P0 LDG.E.U16 R56, desc[UR36][R4.64] ;  /* 0x0000002404388981 */ /* 0x010124000c1e1500 */
[----:B0-----:R-:W-:-:S02]  /*2a260*/  @!P0 IMAD.MOV.U32 R4, RZ, RZ, R59 ;  /* 0x000000ffff048224 */ /* 0x001fc400078e003b */
[----:B---3--:R-:W-:Y:S01]  /*2a270*/  @!P0 IMAD.MOV.U32 R5, RZ, RZ, R58 ;  /* 0x000000ffff058224 */ /* 0x008fe200078e003a */
[----:B----4-:R0:W-:Y:S01]  /*2a280*/  STL [R1+0x3ae4], R56 ;  /* 0x003ae43801007387 */ /* 0x0101e20000100800 */
[----:B------:R-:W-:-:S03]  /*2a290*/  PRMT R60, RZ, 0x7610, R60 ;  /* 0x00007610ff3c7816 */ /* 0x000fc6000000003c */
[----:B------:R-:W3:Y:S04]  /*2a2a0*/  LDL R59, [R1+0x2900] ;  /* 0x00290000013b7983 */ /* 0x000ee80000100800 */
[----:B------:R-:W4:Y:S04]  /*2a2b0*/  LDL R58, [R1+0x293c] ;  /* 0x00293c00013a7983 */ /* 0x000f280000100800 */
[----:B------:R1:W2:Y:S04]  /*2a2c0*/  @!P0 LDG.E.U16 R61, desc[UR36][R4.64] ;  /* 0x00000024043d8981 */ /* 0x0002a8000c1e1500 */
[----:B0-----:R-:W2:Y:S04]  /*2a2d0*/  LDL R56, [R1+0x28c0] ;  /* 0x0028c00001387983 */ /* 0x001ea80000100800 */
[----:B------:R-:W2:Y:S01]  /*2a2e0*/  LDL R5, [R1+0x2888] ;  /* 0x0028880001057983 */ /* 0x000ea20000100800 */
[----:B-1----:R-:W-:-:S05]  /*2a2f0*/  @!P0 IMAD.MOV.U32 R4, RZ, RZ, R0 ;  /* 0x000000ffff048224 */ /* 0x002fca00078e0000 */
[----:B--2---:R0:W2:Y:S04]  /*2a300*/  @!P0 LDG.E.U16 R60, desc[UR36][R4.64] ;  /* 0x00000024043c8981 */ /* 0x0040a8000c1e1500 */
[----:B------:R1:W-:Y:S01]  /*2a310*/  STL [R1+0x3ae8], R61 ;  /* 0x003ae83d01007387 */ /* 0x0003e20000100800 */
[----:B------:R-:W-:-:S03]  /*2a320*/  PRMT R57, RZ, 0x7610, R57 ;  /* 0x00007610ff397816 */ /* 0x000fc60000000039 */
[----:B------:R-:W3:Y:S01]  /*2a330*/  LDL R0, [R1+0x2958] ;  /* 0x0029580001007983 */ /* 0x000ee20000100800 */
[----:B0-----:R-:W-:-:S03]  /*2a340*/  @!P0 IMAD.MOV.U32 R4, RZ, RZ, R2 ;  /* 0x000000ffff048224 */ /* 0x001fc600078e0002 */
[----:B-1----:R-:W3:Y:S01]  /*2a350*/  LDL R61, [R1+0x2908] ;  /* 0x00290800013d7983 */ /* 0x002ee20000100800 */
[----:B------:R-:W-:-:S05]  /*2a360*/  @!P0 IMAD.MOV.U32 R5, RZ, RZ, R56 ;  /* 0x000000ffff058224 */ /* 0x000fca00078e0038 */
[----:B------:R0:W3:Y:S04]  /*2a370*/  @!P0 LDG.E.U16 R57, desc[UR36][R4.64] ;  /* 0x0000002404398981 */ /* 0x0000e8000c1e1500 */
[----:B--2---:R1:W-:Y:S04]  /*2a380*/  STL [R1+0x3aec], R60 ;  /* 0x003aec3c01007387 */ /* 0x0043e80000100800 */
[----:B------:R-:W2:Y:S01]  /*2a390*/  LDL R5, [R1+0x28c8] ;  /* 0x0028c80001057983 */ /* 0x000ea20000100800 */
[----:B------:R-:W-:Y:S02]  /*2a3a0*/  PRMT R55, RZ, 0x7610, R55 ;  /* 0x00007610ff377816 */ /* 0x000fe40000000037 */
[----:B------:R-:W-:-:S02]  /*2a3b0*/  PRMT R54, RZ, 0x7610, R54 ;  /* 0x00007610ff367816 */ /* 0x000fc40000000036 */
[----:B------:R-:W-:Y:S01]  /*2a3c0*/  PRMT R53, RZ, 0x7610, R53 ;  /* 0x00007610ff357816 */ /* 0x000fe20000000035 */
[----:B------:R-:W2:Y:S04]  /*2a3d0*/  LDL R56, [R1+0x2764] ;  /* 0x0027640001387983 */ /* 0x000ea80000100800 */
[----:B------:R-:W2:Y:S04]  /*2a3e0*/  LDL R2, [R1+0x278c] ;  /* 0x00278c0001027983 */ /* 0x000ea80000100800 */
[----:B-1----:R-:W0:Y:S02]  /*2a3f0*/  LDL R60, [R1+0x2904] ;  /* 0x00290400013c7983 */ /* 0x002e240000100800 */
[----:B0-----:R-:W-:-:S05]  /*2a400*/  @!P0 IMAD.MOV.U32 R4, RZ, RZ, R60 ;  /* 0x000000ffff048224 */ /* 0x001fca00078e003c */
[----:B--2---:R4:W2:Y:S02]  /*2a410*/  @!P0 LDG.E.U16 R55, desc[UR36][R4.64] ;  /* 0x0000002404378981 */ /* 0x0048a4000c1e1500 */
[----:B----4-:R-:W-:Y:S02]  /*2a420*/  @!P0 IMAD.MOV.U32 R4, RZ, RZ, R58 ;  /* 0x000000ffff048224 */ /* 0x010fe400078e003a */
[----:B---3--:R-:W-:-:S05]  /*2a430*/  @!P0 IMAD.MOV.U32 R5, RZ, RZ, R59 ;  /* 0x000000ffff058224 */ /* 0x008fca00078e003b */
[----:B------:R0:W3:Y:S02]  /*2a440*/  @!P0 LDG.E.U16 R54, desc[UR36][R4.64] ;  /* 0x0000002404368981 */ /* 0x0000e4000c1e1500 */
[----:B0-----:R-:W-:Y:S02]  /*2a450*/  @!P0 IMAD.MOV.U32 R4, RZ, RZ, R0 ;  /* 0x000000ffff048224 */ /* 0x001fe400078e0000 */
[----:B------:R-:W-:-:S05]  /*2a460*/  @!P0 IMAD.MOV.U32 R5, RZ, RZ, R61 ;  /* 0x000000ffff058224 */ /* 0x000fca00078e003d */
[----:B------:R0:W4:Y:S04]  /*2a470*/  @!P0 LDG.E.U16 R53, desc[UR36][R4.64] ;  /* 0x0000002404358981 */ /* 0x000128000c1e1500 */
[----:B------:R1:W-:Y:S01]  /*2a480*/  STL [R1+0x3af0], R57 ;  /* 0x003af03901007387 */ /* 0x0003e20000100800 */
[----:B0-----:R-:W-:Y:S01]  /*2a490*/  @!P0 IMAD.MOV.U32 R5, RZ, RZ, R56 ;  /* 0x000000ffff058224 */ /* 0x001fe200078e0038 */
[----:B------:R-:W-:Y:S01]  /*2a4a0*/  PRMT R52, RZ, 0x7610, R52 ;  /* 0x00007610ff347816 */ /* 0x000fe20000000034 */
[----:B------:R-:W-:-:S05]  /*2a4b0*/  @!P0 IMAD.MOV.U32 R4, RZ, RZ, R2 ;  /* 0x000000ffff048224 */ /* 0x000fca00078e0002 */
[----:B------:R-:W4:Y:S04]  /*2a4c0*/  @!P0 LDG.E.U16 R52, desc[UR36][R4.64] ;  /* 0x0000002404348981 */ /* 0x000f28000c1e1500 */
[----:B--2---:R0:W-:Y:S04]  /*2a4d0*/  STL [R1+0x3af4], R55 ;  /* 0x003af43701007387 */ /* 0x0041e80000100800 */
[----:B------:R-:W2:Y:S04]  /*2a4e0*/  LDL R59, [R1+0x2768] ;  /* 0x00276800013b7983 */ /* 0x000ea80000100800 */
[----:B------:R-:W2:Y:S04]  /*2a4f0*/  LDL R58, [R1+0x2794] ;  /* 0x00279400013a7983 */ /* 0x000ea80000100800 */
[----:B---3--:R3:W-:Y:S04]  /*2a500*/  STL [R1+0x3af8], R54 ;  /* 0x003af83601007387 */ /* 0x0087e80000100800 */
[----:B-1----:R-:W2:Y:S04]  /*2a510*/  LDL R57, [R1+0x2790] ;  /* 0x0027900001397983 */ /* 0x002ea80000100800 */
[----:B------:R-:W2:Y:S04]  /*2a520*/  LDL R0, [R1+0x27cc] ;  /* 0x0027cc0001007983 */ /* 0x000ea80000100800 */
[----:B----4-:R1:W-:Y:S04]  /*2a530*/  STL [R1+0x3afc], R53 ;  /* 0x003afc3501007387 */ /* 0x0103e80000100800 */
[----:B------:R-:W4:Y:S04]  /*2a540*/  LDL R56, [R1+0x2798] ;  /* 0x0027980001387983 */ /* 0x000f280000100800 */
[----:B0-----:R-:W4:Y:S01]  /*2a550*/  LDL R55, [R1+0x27d4] ;  /* 0x0027d40001377983 */ /* 0x001f220000100800 */
[----:B------:R-:W-:-:S02]  /*2a560*/  PRMT R51, RZ, 0x7610, R51 ;  /* 0x00007610ff337816 */ /* 0x000fc40000000033 */
[----:B------:R-:W-:Y:S02]  /*2a570*/  PRMT R50, RZ, 0x7610, R50 ;  /* 0x00007610ff327816 */ /* 0x000fe40000000032 */
[----:B------:R-:W-:Y:S01]  /*2a580*/  PRMT R49, RZ, 0x7610, R49 ;  /* 0x00007610ff317816 */ /* 0x000fe20000000031 */
[----:B---3--:R-:W3:Y:S04]  /*2a590*/  LDL R54, [R1+0x27d0] ;  /* 0x0027d00001367983 */ /* 0x008ee80000100800 */
[----:B------:R-:W3:Y:S04]  /*2a5a0*/  LDL R2, [R1+0x280c] ;  /* 0x00280c0001027983 */ /* 0x000ee80000100800 */
[----:B------:R0:W-:Y:S04]  /*2a5b0*/  STL [R1+0x3b00], R52 ;  /* 0x003b003401007387 */ /* 0x0001e80000100800 */
[----:B-1----:R-:W3:Y:S04]  /*2a5c0*/  LDL R53, [R1+0x27d8] ;  /* 0x0027d80001357983 */ /* 0x002ee80000100800 */
[----:B0-----:R-:W3:Y:S01]  /*2a5d0*/  LDL R52, [R1+0x2814] ;  /* 0x0028140001347983 */ /* 0x001ee20000100800 */
[----:B--2---:R-:W-:-:S02]  /*2a5e0*/  @!P0 IMAD.MOV.U32 R5, RZ, RZ, R59 ;  /* 0x000000ffff058224 */ /* 0x004fc400078e003b */
[----:B------:R-:W-:-:S05]  /*2a5f0*/  @!P0 IMAD.MOV.U32 R4, RZ, RZ, R58 ;  /* 0x000000ffff048224 */ /* 0x000fca00078e003a */
[----:B------:R0:W2:Y:S02]  /*2a600*/  @!P0 LDG.E.U16 R51, desc[UR36][R4.64] ;  /* 0x0000002404338981 */ /* 0x0000a4000c1e1500 */
[----:B0-----:R-:W-:Y:S02]  /*2a610*/  @!P0 IMAD.MOV.U32 R5, RZ, RZ, R57 ;  /* 0x000000ffff058224 */ /* 0x001fe400078e0039 */
[----:B------:R-:W-:-:S05]  /*2a620*/  @!P0 IMAD.MOV.U32 R4, RZ, RZ, R0 ;  /* 0x000000ffff048224 */ /* 0x000fca00078e0000 */
[----:B------:R4:W2:Y:S02]  /*2a630*/  @!P0 LDG.E.U16 R50, desc[UR36][R4.64] ;  /* 0x0000002404328981 */ /* 0x0008a4000c1e1500 */
[----:B----4-:R-:W-:Y:S02]  /*2a640*/  @!P0 IMAD.MOV.U32 R5, RZ, RZ, R56 ;  /* 0x000000ffff058224 */ /* 0x010fe400078e0038 */
[----:B------:R-:W-:-:S05]  /*2a650*/  @!P0 IMAD.MOV.U32 R4, RZ, RZ, R55 ;  /* 0x000000ffff048224 */ /* 0x000fca00078e0037 */
[----:B------:R3:W4:Y:S01]  /*2a660*/  @!P0 LDG.E.U16 R49, desc[UR36][R4.64] ;  /* 0x0000002404318981 */ /* 0x000722000c1e1500 */
[----:B------:R-:W-:Y:S01]  /*2a670*/  PRMT R48, RZ, 0x7610, R48 ;  /* 0x00007610ff307816 */ /* 0x000fe20000000030 */
[----:B---3--:R-:W-:Y:S02]  /*2a680*/  @!P0 IMAD.MOV.U32 R4, RZ, RZ, R2 ;  /* 0x000000ffff048224 */ /* 0x008fe400078e0002 */
[----:B------:R-:W-:-:S05]  /*2a690*/  @!P0 IMAD.MOV.U32 R5, RZ, RZ, R54 ;  /* 0x000000ffff058224 */ /* 0x000fca00078e0036 */
[----:B------:R0:W3:Y:S01]  /*2a6a0*/  @!P0 LDG.E.U16 R48, desc[UR36][R4.64] ;  /* 0x0000002404308981 */ /* 0x0000e2000c1e1500 */
[----:B------:R-:W-:Y:S01]  /*2a6b0*/  PRMT R47, RZ, 0x7610, R47 ;  /* 0x00007610ff2f7816 */ /* 0x000fe2000000002f */
[----:B0-----:R-:W-:Y:S02]  /*2a6c0*/  @!P0 IMAD.MOV.U32 R4, RZ, RZ, R52 ;  /* 0x000000ffff048224 */ /* 0x001fe400078e0034 */
[----:B------:R-:W-:-:S05]  /*2a6d0*/  @!P0 IMAD.MOV.U32 R5, RZ, RZ, R53 ;  /* 0x000000ffff058224 */ /* 0x000fca00078e0035 */
[----:B------:R-:W3:Y:S04]  /*2a6e0*/  @!P0 LDG.E.U16 R47, desc[UR36][R4.64] ;  /* 0x00000024042f8981 */ /* 0x000ee8000c1e1500 */
[----:B--2---:R0:W-:Y:S04]  /*2a6f0*/  STL [R1+0x3b04], R51 ;  /* 0x003b043301007387 */ /* 0x0041e80000100800 */
[----:B------:R-:W2:Y:S04]  /*2a700*/  LDL R0, [R1+0x284c] ;  /* 0x00284c0001007983 */ /* 0x000ea80000100800 */
[----:B0-----:R-:W2:Y:S04]  /*2a710*/  LDL R51, [R1+0x2810] ;  /* 0x0028100001337983 */ /* 0x001ea80000100800 */
[----:B------:R-:W-:Y:S04]  /*2a720*/  STL [R1+0x3b08], R50 ;  /* 0x003b083201007387 */ /* 0x000fe80000100800 */
[----:B----4-:R0:W-:Y:S04]  /*2a730*/  STL [R1+0x3b0c], R49 ;  /* 0x003b0c3101007387 */ /* 0x0101e80000100800 */
[----:B------:R-:W4:Y:S04]  /*2a740*/  LDL R2, [R1+0x2854] ;  /* 0x0028540001027983 */ /* 0x000f280000100800 */
[----:B0-----:R-:W4:Y:S01]  /*2a750*/  LDL R49, [R1+0x2818] ;  /* 0x0028180001317983 */ /* 0x001f220000100800 */
[----:B------:R-:W-:-:S02]  /*2a760*/  PRMT R46, RZ, 0x7610, R46 ;  /* 0x00007610ff2e7816 */ /* 0x000fc4000000002e */
[----:B------:R-:W-:Y:S01]  /*2a770*/  PRMT R45, RZ, 0x7610, R45 ;  /* 0x00007610ff2d7816 */ /* 0x000fe2000000002d */
[----:B---3--:R0:W-:Y:S04]  /*2a780*/  STL [R1+0x3b10], R48 ;  /* 0x003b103001007387 */ /* 0x0081e80000100800 */
[----:B------:R-:W3:Y:S04]  /*2a790*/  LDL R53, [R1+0x2850] ;  /* 0x0028500001357983 */ /* 0x000ee80000100800 */
[----:B0-----:R-:W3:Y:S04]  /*2a7a0*/  LDL R48, [R1+0x288c] ;  /* 0x00288c0001307983 */ /* 0x001ee80000100800 */
[----:B------:R0:W-:Y:S04]  /*2a7b0*/  STL [R1+0x3b14], R47 ;  /* 0x003b142f01007387 */ /* 0x0001e80000100800 */
[----:B------:R-:W3:Y:S01]  /*2a7c0*/  LDL R52, [R1+0x2858] ;  /* 0x0028580001347983 */ /* 0x000ee20000100800 */
[----:B--2---:R-:W-:-:S03]  /*2a7d0*/  @!P0 IMAD.MOV.U32 R4, RZ, RZ, R0 ;  /* 0x000000ffff048224 */ /* 0x004fc600078e0000 */
[----:B------:R-:W2:Y:S01]  /*2a7e0*/  LDL R0, [R1+0x28cc] ;  /* 0x0028cc0001007983 */ /* 0x000ea20000100800 */
[----:B------:R-:W-:-:S03]  /*2a7f0*/  @!P0 IMAD.MOV.U32 R5, RZ, RZ, R51 ;  /* 0x000000ffff058224 */ /* 0x000fc600078e0033 */
[----:B------:R-:W2:Y:S04]  /*2a800*/  LDL R51, [R1+0x2894] ;  /* 0x0028940001337983 */ /* 0x000ea80000100800 */
        /* <DEDUP_REMOVED lines=9> */
[----:B-1----:R-:W-:Y:S02]  /*2a8a0*/  @!P0 IMAD.MOV.U32 R5, RZ, RZ, R52 ;  /* 0x000000ffff058224 */ /* 0x002fe400078e0034 */
[----:B--2---:R1:W-:Y:S04]  /*2a8b0*/  STL [R1+0x3b18], R46 ;  /* 0x003b182e01007387 */ /* 0x0043e80000100800 */
[----:B------:R-:W2:Y:S04]  /*2a8c0*/  LDL R50, [R1+0x2890] ;  /* 0x0028900001327983 */ /* 0x000ea80000100800 */
[----:B------:R-:W2:Y:S04]  /*2a8d0*/  LDL R49, [R1+0x2898] ;  /* 0x0028980001317983 */ /* 0x000ea80000100800 */
[----:B------:R-:W2:Y:S01]  /*2a8e0*/  LDL R2, [R1+0x28d4] ;  /* 0x0028d40001027983 */ /* 0x000ea20000100800 */
[----:B------:R-:W-:-:S05]  /*2a8f0*/  @!P0 IMAD.MOV.U32 R4, RZ, RZ, R51 ;  /* 0x000000ffff048224 */ /* 0x000fca00078e0033 */
[----:B------:R0:W2:Y:S04]  /*2a900*/  @!P0 LDG.E.U16 R43, desc[UR36][R4.64] ;  /* 0x00000024042b8981 */ /* 0x0000a8000c1e1500 */
[----:B----4-:R4:W-:Y:S04]  /*2a910*/  STL [R1+0x3b1c], R45 ;  /* 0x003b1c2d01007387 */ /* 0x0109e80000100800 */
[----:B------:R-:W2:Y:S04]  /*2a920*/  LDL R48, [R1+0x28d0] ;  /* 0x0028d00001307983 */ /* 0x000ea80000100800 */
[----:B0-----:R-:W2:Y:S01]  /*2a930*/  LDL R47, [R1+0x290c] ;  /* 0x00290c00012f7983 */ /* 0x001ea20000100800 */
[----:B------:R-:W-:Y:S01]  /*2a940*/  PRMT R42, RZ, 0x7610, R42 ;  /* 0x00007610ff2a7816 */ /* 0x000fe2000000002a */
[----:B------:R-:W-:Y:S01]  /*2a950*/  @!P0 IMAD.MOV.U32 R4, RZ, RZ, R0 ;  /* 0x000000ffff048224 */ /* 0x000fe200078e0000 */
[----:B------:R-:W-:-:S02]  /*2a960*/  PRMT R41, RZ, 0x7610, R41 ;  /* 0x00007610ff297816 */ /* 0x000fc40000000029 */
[----:B------:R-:W-:Y:S01]  /*2a970*/  PRMT R40, RZ, 0x7610, R40 ;  /* 0x00007610ff287816 */ /* 0x000fe20000000028 */
[----:B---3--:R0:W-:Y:S04]  /*2a980*/  STL [R1+0x3b20], R44 ;  /* 0x003b202c01007387 */ /* 0x0081e80000100800 */
[----:B-1----:R-:W3:Y:S04]  /*2a990*/  LDL R46, [R1+0x28d8] ;  /* 0x0028d800012e7983 */ /* 0x002ee80000100800 */
[----:B----4-:R-:W4:Y:S01]  /*2a9a0*/  LDL R45, [R1+0x2914] ;  /* 0x00291400012d7983 */ /* 0x010f220000100800 */
[----:B--2---:R-:W-:-:S05]  /*2a9b0*/  @!P0 IMAD.MOV.U32 R5, RZ, RZ, R50 ;  /* 0x000000ffff058224 */ /* 0x004fca00078e0032 */
[----:B------:R1:W2:Y:S02]  /*2a9c0*/  @!P0 LDG.E.U16 R42, desc[UR36][R4.64] ;  /* 0x00000024042a8981 */ /* 0x0002a4000c1e1500 */
[----:B-1----:R-:W-:Y:S02]  /*2a9d0*/  @!P0 IMAD.MOV.U32 R4, RZ, RZ, R2 ;  /* 0x000000ffff048224 */ /* 0x002fe400078e0002 */
[----:B------:R-:W-:-:S05]  /*2a9e0*/  @!P0 IMAD.MOV.U32 R5, RZ, RZ, R49 ;  /* 0x000000ffff058224 */ /* 0x000fca00078e0031 */
[----:B------:R1:W2:Y:S02]  /*2a9f0*/  @!P0 LDG.E.U16 R41, desc[UR36][R4.64] ;  /* 0x0000002404298981 */ /* 0x0002a4000c1e1500 */
[----:B-1----:R-:W-:Y:S02]  /*2aa00*/  @!P0 IMAD.MOV.U32 R5, RZ, RZ, R48 ;  /* 0x000000ffff058224 */ /* 0x002fe400078e0030 */
[----:B------:R-:W-:-:S05]  /*2aa10*/  @!P0 IMAD.MOV.U32 R4, RZ, RZ, R47 ;  /* 0x000000ffff048224 */ /* 0x000fca00078e002f */
[----:B------:R3:W2:Y:S04]  /*2aa20*/  @!P0 LDG.E.U16 R40, desc[UR36][R4.64] ;  /* 0x0000002404288981 */ /* 0x0006a8000c1e1500 */
[----:B------:R1:W-:Y:S04]  /*2aa30*/  STL [R1+0x3b24], R43 ;  /* 0x003b242b01007387 */ /* 0x0003e80000100800 */
[----:B0-----:R-:W2:Y:S04]  /*2aa40*/  LDL R44, [R1+0x2910] ;  /* 0x00291000012c7983 */ /* 0x001ea80000100800 */
[----:B------:R-:W2:Y:S01]  /*2aa50*/  LDL R0, [R1+0x2954] ;  /* 0x0029540001007983 */ /* 0x000ea20000100800 */
[----:B------:R-:W-:Y:S01]  /*2aa60*/  PRMT R39, RZ, 0x7610, R39 ;  /* 0x00007610ff277816 */ /* 0x000fe20000000027 */
[----:B---3--:R-:W-:-:S02]  /*2aa70*/  @!P0 IMAD.MOV.U32 R5, RZ, RZ, R46 ;  /* 0x000000ffff058224 */ /* 0x008fc400078e002e */
[----:B----4-:R-:W-:-:S05]  /*2aa80*/  @!P0 IMAD.MOV.U32 R4, RZ, RZ, R45 ;  /* 0x000000ffff048224 */ /* 0x010fca00078e002d */
[----:B------:R0:W3:Y:S01]  /*2aa90*/  @!P0 LDG.E.U16 R39, desc[UR36][R4.64] ;  /* 0x0000002404278981 */ /* 0x0000e2000c1e1500 */
[----:B------:R-:W-:-:S03]  /*2aaa0*/  PRMT R38, RZ, 0x7610, R38 ;  /* 0x00007610ff267816 */ /* 0x000fc60000000026 */
[----:B--2---:R2:W-:Y:S04]  /*2aab0*/  STL [R1+0x3b28], R42 ;  /* 0x003b282a01007387 */ /* 0x0045e80000100800 */
[----:B-1----:R-:W4:Y:S04]  /*2aac0*/  LDL R43, [R1+0x2918] ;  /* 0x00291800012b7983 */ /* 0x002f280000100800 */
[----:B------:R-:W4:Y:S04]  /*2aad0*/  LDL R2, [R1+0x2950] ;  /* 0x0029500001027983 */ /* 0x000f280000100800 */
[----:B------:R1:W-:Y:S04]  /*2aae0*/  STL [R1+0x3b2c], R41 ;  /* 0x003b2c2901007387 */ /* 0x0003e80000100800 */
[----:B------:R-:W4:Y:S04]  /*2aaf0*/  LDL R49, [R1+0x276c] ;  /* 0x00276c0001317983 */ /* 0x000f280000100800 */
[----:B------:R-:W4:Y:S04]  /*2ab00*/  LDL R48, [R1+0x279c] ;  /* 0x00279c0001307983 */ /* 0x000f280000100800 */
[----:B------:R0:W-:Y:S04]  /*2ab10*/  STL [R1+0x3b30], R40 ;  /* 0x003b302801007387 */ /* 0x0001e80000100800 */
[----:B------:R-:W4:Y:S04]  /*2ab20*/  LDL R47, [R1+0x2770] ;  /* 0x00277000012f7983 */ /* 0x000f280000100800 */
[----:B------:R-:W4:Y:S01]  /*2ab30*/  LDL R46, [R1+0x27a4] ;  /* 0x0027a400012e7983 */ /* 0x000f220000100800 */
[----:B0-----:R-:W-:-:S02]  /*2ab40*/  @!P0 IMAD.MOV.U32 R4, RZ, RZ, R0 ;  /* 0x000000ffff048224 */ /* 0x001fc400078e0000 */
[----:B------:R-:W-:Y:S01]  /*2ab50*/  @!P0 IMAD.MOV.U32 R5, RZ, RZ, R44 ;  /* 0x000000ffff058224 */ /* 0x000fe200078e002c */
[----:B------:R-:W-:Y:S02]  /*2ab60*/  PRMT R37, RZ, 0x7610, R37 ;  /* 0x00007610ff257816 */ /* 0x000fe40000000025 */
[----:B------:R-:W-:Y:S02]  /*2ab70*/  PRMT R36, RZ, 0x7610, R36 ;  /* 0x00007610ff247816 */ /* 0x000fe40000000024 */
[----:B------:R-:W-:Y:S01]  /*2ab80*/  PRMT R35, RZ, 0x7610, R35 ;  /* 0x00007610ff237816 */ /* 0x000fe20000000023 */
[----:B------:R-:W4:Y:S04]  /*2ab90*/  LDL R45, [R1+0x27a0] ;  /* 0x0027a000012d7983 */ /* 0x000f280000100800 */
[----:B------:R4:W4:Y:S04]  /*2aba0*/  @!P0 LDG.E.U16 R38, desc[UR36][R4.64] ;  /* 0x0000002404268981 */ /* 0x000928000c1e1500 */
[----:B--2---:R-:W2:Y:S04]  /*2abb0*/  LDL R42, [R1+0x27dc] ;  /* 0x0027dc00012a7983 */ /* 0x004ea80000100800 */
[----:B---3--:R-:W-:Y:S04]  /*2abc0*/  STL [R1+0x3b34], R39 ;  /* 0x003b342701007387 */ /* 0x008fe80000100800 */
[----:B------:R-:W3:Y:S04]  /*2abd0*/  LDL R0, [R1+0x27e4] ;  /* 0x0027e40001007983 */ /* 0x000ee80000100800 */
[----:B------:R-:W3:Y:S01]  /*2abe0*/  LDL R44, [R1+0x27a8] ;  /* 0x0027a800012c7983 */ /* 0x000ee20000100800 */
[----:B----4-:R-:W-:-:S02]  /*2abf0*/  @!P0 IMAD.MOV.U32 R5, RZ, RZ, R43 ;  /* 0x000000ffff058224 */ /* 0x010fc400078e002b */
[----:B------:R-:W-:-:S05]  /*2ac00*/  @!P0 IMAD.MOV.U32 R4, RZ, RZ, R2 ;  /* 0x000000ffff048224 */ /* 0x000fca00078e0002 */
[----:B------:R0:W4:Y:S02]  /*2ac10*/  @!P0 LDG.E.U16 R37, desc[UR36][R4.64] ;  /* 0x0000002404258981 */ /* 0x000124000c1e1500 */
[----:B0-----:R-:W-:Y:S02]  /*2ac20*/  @!P0 IMAD.MOV.U32 R5, RZ, RZ, R49 ;  /* 0x000000ffff058224 */ /* 0x001fe400078e0031 */
[----:B------:R-:W-:-:S05]  /*2ac30*/  @!P0 IMAD.MOV.U32 R4, RZ, RZ, R48 ;  /* 0x000000ffff048224 */ /* 0x000fca00078e0030 */
[----:B------:R0:W4:Y:S02]  /*2ac40*/  @!P0 LDG.E.U16 R36, desc[UR36][R4.64] ;  /* 0x0000002404248981 */ /* 0x000124000c1e1500 */
[----:B0-----:R-:W-:Y:S02]  /*2ac50*/  @!P0 IMAD.MOV.U32 R5, RZ, RZ, R47 ;  /* 0x000000ffff058224 */ /* 0x001fe400078e002f */
[----:B------:R-:W-:-:S05]  /*2ac60*/  @!P0 IMAD.MOV.U32 R4, RZ, RZ, R46 ;  /* 0x000000ffff048224 */ /* 0x000fca00078e002e */
[----:B------:R2:W4:Y:S04]  /*2ac70*/  @!P0 LDG.E.U16 R35, desc[UR36][R4.64] ;  /* 0x0000002404238981 */ /* 0x000528000c1e1500 */
[----:B------:R0:W-:Y:S04]  /*2ac80*/  STL [R1+0x3b38], R38 ;  /* 0x003b382601007387 */ /* 0x0001e80000100800 */
[----:B------:R-:W4:Y:S04]  /*2ac90*/  LDL R43, [R1+0x27e0] ;  /* 0x0027e000012b7983 */ /* 0x000f280000100800 */
[----:B-1----:R-:W4:Y:S04]  /*2aca0*/  LDL R41, [R1+0x281c] ;  /* 0x00281c0001297983 */ /* 0x002f280000100800 */
[----:B------:R-:W4:Y:S01]  /*2acb0*/  LDL R2, [R1+0x2824] ;  /* 0x0028240001027983 */ /* 0x000f220000100800 */
[----:B------:R-:W-:Y:S01]  /*2acc0*/  PRMT R34, RZ, 0x7610, R34 ;  /* 0x00007610ff227816 */ /* 0x000fe20000000022 */
[----:B--2---:R-:W-:-:S02]  /*2acd0*/  @!P0 IMAD.MOV.U32 R4, RZ, RZ, R42 ;  /* 0x000000ffff048224 */ /* 0x004fc400078e002a */
[----:B------:R-:W-:-:S05]  /*2ace0*/  @!P0 IMAD.MOV.U32 R5, RZ, RZ, R45 ;  /* 0x000000ffff058224 */ /* 0x000fca00078e002d */
[----:B------:R3:W2:Y:S02]  /*2acf0*/  @!P0 LDG.E.U16 R34, desc[UR36][R4.64] ;  /* 0x0000002404228981 */ /* 0x0006a4000c1e1500 */
[----:B---3--:R-:W-:Y:S01]  /*2ad00*/  @!P0 IMAD.MOV.U32 R4, RZ, RZ, R0 ;  /* 0x000000ffff048224 */ /* 0x008fe200078e0000 */
[----:B------:R-:W-:Y:S01]  /*2ad10*/  PRMT R33, RZ, 0x7610, R33 ;  /* 0x00007610ff217816 */ /* 0x000fe20000000021 */
[----:B------:R-:W-:Y:S01]  /*2ad20*/  @!P0 IMAD.MOV.U32 R5, RZ, RZ, R44 ;  /* 0x000000ffff058224 */ /* 0x000fe200078e002c */
[----:B------:R-:W-:-:S04]  /*2ad30*/  PRMT R32, RZ, 0x7610, R32 ;  /* 0x00007610ff207816 */ /* 0x000fc80000000020 */
[----:B------:R1:W3:Y:S04]  /*2ad40*/  @!P0 LDG.E.U16 R33, desc[UR36][R4.64] ;  /* 0x0000002404218981 */ /* 0x0002e8000c1e1500 */
[----:B----4-:R-:W-:Y:S04]  /*2ad50*/  STL [R1+0x3b3c], R37 ;  /* 0x003b3c2501007387 */ /* 0x010fe80000100800 */
[----:B------:R-:W4:Y:S04]  /*2ad60*/  LDL R40, [R1+0x27e8] ;  /* 0x0027e80001287983 */ /* 0x000f280000100800 */
[----:B0-----:R-:W2:Y:S04]  /*2ad70*/  LDL R38, [R1+0x285c] ;  /* 0x00285c0001267983 */ /* 0x001ea80000100800 */
[----:B------:R0:W-:Y:S04]  /*2ad80*/  STL [R1+0x3b40], R36 ;  /* 0x003b402401007387 */ /* 0x0001e80000100800 */
[----:B------:R-:W2:Y:S04]  /*2ad90*/  LDL R39, [R1+0x2820] ;  /* 0x0028200001277983 */ /* 0x000ea80000100800 */
[----:B0-----:R-:W3:Y:S04]  /*2ada0*/  LDL R36, [R1+0x2864] ;  /* 0x0028640001247983 */ /* 0x001ee80000100800 */
[----:B------:R0:W-:Y:S04]  /*2adb0*/  STL [R1+0x3b44], R35 ;  /* 0x003b442301007387 */ /* 0x0001e80000100800 */
[----:B------:R-:W3:Y:S04]  /*2adc0*/  LDL R42, [R1+0x2828] ;  /* 0x00282800012a7983 */ /* 0x000ee80000100800 */
[----:B------:R-:W3:Y:S04]  /*2add0*/  LDL R37, [R1+0x2860] ;  /* 0x0028600001257983 */ /* 0x000ee80000100800 */
[----:B------:R-:W3:Y:S01]  /*2ade0*/  LDL R0, [R1+0x289c] ;  /* 0x00289c0001007983 */ /* 0x000ee20000100800 */
[----:B-1----:R-:W-:-:S02]  /*2adf0*/  @!P0 IMAD.MOV.U32 R4, RZ, RZ, R41 ;  /* 0x000000ffff048224 */ /* 0x002fc400078e0029 */
[----:B------:R-:W-:Y:S01]  /*2ae00*/  @!P0 IMAD.MOV.U32 R5, RZ, RZ, R43 ;  /* 0x000000ffff058224 */ /* 0x000fe200078e002b */
[----:B------:R-:W3:Y:S01]  /*2ae10*/  LDL R41, [R1+0x2868] ;  /* 0x0028680001297983 */ /* 0x000ee20000100800 */
[----:B------:R-:W-:Y:S02]  /*2ae20*/  PRMT R31, RZ, 0x7610, R31 ;  /* 0x00007610ff1f7816 */ /* 0x000fe4000000001f */
[----:B------:R-:W-:Y:S02]  /*2ae30*/  PRMT R30, RZ, 0x7610, R30 ;  /* 0x00007610ff1e7816 */ /* 0x000fe4000000001e */
[----:B------:R-:W-:Y:S01]  /*2ae40*/  PRMT R29, RZ, 0x7610, R29 ;  /* 0x00007610ff1d7816 */ /* 0x000fe2000000001d */
[----:B0-----:R-:W3:Y:S04]  /*2ae50*/  LDL R35, [R1+0x28a4] ;  /* 0x0028a40001237983 */ /* 0x001ee80000100800 */
[----:B------:R0:W3:Y:S04]  /*2ae60*/  @!P0 LDG.E.U16 R32, desc[UR36][R4.64] ;  /* 0x0000002404208981 */ /* 0x0000e8000c1e1500 */
[----:B------:R-:W3:Y:S04]  /*2ae70*/  LDL R44, [R1+0x28e0] ;  /* 0x0028e000012c7983 */ /* 0x000ee80000100800 */
[----:B------:R-:W3:Y:S01]  /*2ae80*/  LDL R43, [R1+0x291c] ;  /* 0x00291c00012b7983 */ /* 0x000ee20000100800 */
[----:B------:R-:W-:-:S02]  /*2ae90*/  PRMT R28, RZ, 0x7610, R28 ;  /* 0x00007610ff1c7816 */ /* 0x000fc4000000001c */
[----:B------:R-:W-:Y:S02]  /*2aea0*/  PRMT R27, RZ, 0x7610, R27 ;  /* 0x00007610ff1b7816 */ /* 0x000fe4000000001b */
[----:B------:R-:W-:Y:S02]  /*2aeb0*/  PRMT R26, RZ, 0x7610, R26 ;  /* 0x00007610ff1a7816 */ /* 0x000fe4000000001a */
[----:B------:R-:W-:Y:S02]  /*2aec0*/  PRMT R25, RZ, 0x7610, R25 ;  /* 0x00007610ff197816 */ /* 0x000fe40000000019 */
[----:B------:R-:W-:Y:S02]  /*2aed0*/  PRMT R24, RZ, 0x7610, R24 ;  /* 0x00007610ff187816 */ /* 0x000fe40000000018 */
[----:B------:R-:W-:Y:S02]  /*2aee0*/  PRMT R23, RZ, 0x7610, R23 ;  /* 0x00007610ff177816 */ /* 0x000fe40000000017 */
[----:B------:R-:W-:Y:S01]  /*2aef0*/  PRMT R22, RZ, 0x7610, R22 ;  /* 0x00007610ff167816 */ /* 0x000fe20000000016 */
[----:B0-----:R-:W-:Y:S01]  /*2af00*/  @!P0 IMAD.MOV.U32 R4, RZ, RZ, R2 ;  /* 0x000000ffff048224 */ /* 0x001fe200078e0002 */
[----:B------:R-:W-:Y:S01]  /*2af10*/  PRMT R21, RZ, 0x7610, R21 ;  /* 0x00007610ff157816 */ /* 0x000fe20000000015 */
[----:B------:R-:W3:Y:S04]  /*2af20*/  LDL R2, [R1+0x28dc] ;  /* 0x0028dc0001027983 */ /* 0x000ee80000100800 */
[----:B------:R-:W3:Y:S04]  /*2af30*/  LDL R47, [R1+0x27f0] ;  /* 0x0027f000012f7983 */ /* 0x000ee80000100800 */
[----:B------:R-:W3:Y:S04]  /*2af40*/  LDL R45, [R1+0x2834] ;  /* 0x00283400012d7983 */ /* 0x000ee80000100800 */
[----:B------:R-:W3:Y:S01]  /*2af50*/  LDL R46, [R1+0x27f8] ;  /* 0x0027f800012e7983 */ /* 0x000ee20000100800 */
[----:B----4-:R-:W-:-:S03]  /*2af60*/  @!P0 IMAD.MOV.U32 R5, RZ, RZ, R40 ;  /* 0x000000ffff058224 */ /* 0x010fc600078e0028 */
[----:B------:R-:W4:Y:S04]  /*2af70*/  LDL R40, [R1+0x28a0] ;  /* 0x0028a00001287983 */ /* 0x000f280000100800 */
[----:B------:R2:W4:Y:S02]  /*2af80*/  @!P0 LDG.E.U16 R31, desc[UR36][R4.64] ;  /* 0x00000024041f8981 */ /* 0x000524000c1e1500 */
[----:B--2---:R-:W-:Y:S02]  /*2af90*/  @!P0 IMAD.MOV.U32 R4, RZ, RZ, R38 ;  /* 0x000000ffff048224 */ /* 0x004fe400078e0026 */
[----:B------:R-:W2:Y:S01]  /*2afa0*/  LDL R38, [R1+0x28e4] ;  /* 0x0028e40001267983 */ /* 0x000ea20000100800 */
[----:B------:R-:W-:-:S03]  /*2afb0*/  @!P0 IMAD.MOV.U32 R5, RZ, RZ, R39 ;  /* 0x000000ffff058224 */ /* 0x000fc600078e0027 */
[----:B------:R-:W2:Y:S04]  /*2afc0*/  LDL R39, [R1+0x28a8] ;  /* 0x0028a80001277983 */ /* 0x000ea80000100800 */
[----:B------:R3:W2:Y:S02]  /*2afd0*/  @!P0 LDG.E.U16 R30, desc[UR36][R4.64] ;  /* 0x00000024041e8981 */ /* 0x0006a4000c1e1500 */
[----:B---3--:R-:W-:Y:S02]  /*2afe0*/  @!P0 IMAD.MOV.U32 R4, RZ, RZ, R36 ;  /* 0x000000ffff048224 */ /* 0x008fe400078e0024 */
[----:B------:R-:W3:Y:S01]  /*2aff0*/  LDL R36, [R1+0x2924] ;  /* 0x0029240001247983 */ /* 0x000ee20000100800 */
[----:B------:R-:W-:-:S03]  /*2b000*/  @!P0 IMAD.MOV.U32 R5, RZ, RZ, R42 ;  /* 0x000000ffff058224 */ /* 0x000fc600078e002a */
[----:B------:R-:W3:Y:S04]  /*2b010*/  LDL R42, [R1+0x2928] ;  /* 0x00292800012a7983 */ /* 0x000ee80000100800 */
[----:B------:R0:W3:Y:S02]  /*2b020*/  @!P0 LDG.E.U16 R29, desc[UR36][R4.64] ;  /* 0x00000024041d8981 */ /* 0x0000e4000c1e1500 */
[----:B0-----:R-:W-:Y:S02]  /*2b030*/  @!P0 IMAD.MOV.U32 R4, RZ, RZ, R0 ;  /* 0x000000ffff048224 */ /* 0x001fe400078e0000 */
[----:B------:R-:W-:Y:S01]  /*2b040*/  @!P0 IMAD.MOV.U32 R5, RZ, RZ, R37 ;  /* 0x000000ffff058224 */ /* 0x000fe200078e0025 */
[----:B------:R-:W3:Y:S04]  /*2b050*/  LDL R0, [R1+0x294c] ;  /* 0x00294c0001007983 */ /* 0x000ee80000100800 */
[----:B------:R-:W3:Y:S04]  /*2b060*/  LDL R37, [R1+0x28e8] ;  /* 0x0028e80001257983 */ /* 0x000ee80000100800 */
[----:B------:R0:W3:Y:S02]  /*2b070*/  @!P0 LDG.E.U16 R28, desc[UR36][R4.64] ;  /* 0x00000024041c8981 */ /* 0x0000e4000c1e1500 */
[----:B0-----:R-:W-:-:S02]  /*2b080*/  @!P0 IMAD.MOV.U32 R4, RZ, RZ, R35 ;  /* 0x000000ffff048224 */ /* 0x001fc400078e0023 */
[----:B------:R-:W3:Y:S01]  /*2b090*/  LDL R35, [R1+0x2920] ;  /* 0x0029200001237983 */ /* 0x000ee20000100800 */
[----:B------:R-:W-:-:S03]  /*2b0a0*/  @!P0 IMAD.MOV.U32 R5, RZ, RZ, R41 ;  /* 0x000000ffff058224 */ /* 0x000fc600078e0029 */
[----:B------:R-:W3:Y:S04]  /*2b0b0*/  LDL R41, [R1+0x2948] ;  /* 0x0029480001297983 */ /* 0x000ee80000100800 */
[----:B------:R0:W3:Y:S02]  /*2b0c0*/  @!P0 LDG.E.U16 R27, desc[UR36][R4.64] ;  /* 0x00000024041b8981 */ /* 0x0000e4000c1e1500 */
[----:B0-----:R-:W-:Y:S02]  /*2b0d0*/  @!P0 IMAD.MOV.U32 R4, RZ, RZ, R2 ;  /* 0x000000ffff048224 */ /* 0x001fe400078e0002 */
[----:B------:R-:W3:Y:S01]  /*2b0e0*/  LDL R2, [R1+0x27ac] ;  /* 0x0027ac0001027983 */ /* 0x000ee20000100800 */
[----:B----4-:R-:W-:-:S03]  /*2b0f0*/  @!P0 IMAD.MOV.U32 R5, RZ, RZ, R40 ;  /* 0x000000ffff058224 */ /* 0x010fc600078e0028 */
[----:B------:R-:W4:Y:S04]  /*2b100*/  LDL R40, [R1+0x2778] ;  /* 0x0027780001287983 */ /* 0x000f280000100800 */
[----:B------:R2:W4:Y:S02]  /*2b110*/  @!P0 LDG.E.U16 R26, desc[UR36][R4.64] ;  /* 0x00000024041a8981 */ /* 0x000524000c1e1500 */
[----:B--2---:R-:W-:Y:S02]  /*2b120*/  @!P0 IMAD.MOV.U32 R4, RZ, RZ, R38 ;  /* 0x000000ffff048224 */ /* 0x004fe400078e0026 */
[----:B------:R-:W-:Y:S01]  /*2b130*/  @!P0 IMAD.MOV.U32 R5, RZ, RZ, R39 ;  /* 0x000000ffff058224 */ /* 0x000fe200078e0027 */
[----:B------:R-:W2:Y:S04]  /*2b140*/  LDL R38, [R1+0x27b4] ;  /* 0x0027b40001267983 */ /* 0x000ea80000100800 */
[----:B------:R-:W2:Y:S04]  /*2b150*/  LDL R39, [R1+0x277c] ;  /* 0x00277c0001277983 */ /* 0x000ea80000100800 */
[----:B------:R0:W2:Y:S02]  /*2b160*/  @!P0 LDG.E.U16 R25, desc[UR36][R4.64] ;  /* 0x0000002404198981 */ /* 0x0000a4000c1e1500 */
[----:B0-----:R-:W-:-:S02]  /*2b170*/  @!P0 IMAD.MOV.U32 R4, RZ, RZ, R43 ;  /* 0x000000ffff048224 */ /* 0x001fc400078e002b */
[----:B------:R-:W-:Y:S01]  /*2b180*/  @!P0 IMAD.MOV.U32 R5, RZ, RZ, R44 ;  /* 0x000000ffff058224 */ /* 0x000fe200078e002c */
[----:B------:R-:W2:Y:S04]  /*2b190*/  LDL R43, [R1+0x286c] ;  /* 0x00286c00012b7983 */ /* 0x000ea80000100800 */
[----:B------:R-:W2:Y:S04]  /*2b1a0*/  LDL R44, [R1+0x2830] ;  /* 0x00283000012c7983 */ /* 0x000ea80000100800 */
[----:B------:R3:W2:Y:S02]  /*2b1b0*/  @!P0 LDG.E.U16 R24, desc[UR36][R4.64] ;  /* 0x0000002404188981 */ /* 0x0006a4000c1e1500 */
[----:B---3--:R-:W-:-:S02]  /*2b1c0*/  @!P0 IMAD.MOV.U32 R4, RZ, RZ, R36 ;  /* 0x000000ffff048224 */ /* 0x008fc400078e0024 */
[----:B------:R-:W3:Y:S01]  /*2b1d0*/  LDL R36, [R1+0x27ec] ;  /* 0x0027ec0001247983 */ /* 0x000ee20000100800 */
[----:B------:R-:W-:-:S03]  /*2b1e0*/  @!P0 IMAD.MOV.U32 R5, RZ, RZ, R37 ;  /* 0x000000ffff058224 */ /* 0x000fc600078e0025 */
[----:B------:R-:W3:Y:S04]  /*2b1f0*/  LDL R37, [R1+0x27b0] ;  /* 0x0027b00001257983 */ /* 0x000ee80000100800 */
[----:B------:R0:W3:Y:S02]  /*2b200*/  @!P0 LDG.E.U16 R23, desc[UR36][R4.64] ;  /* 0x0000002404178981 */ /* 0x0000e4000c1e1500 */
[----:B0-----:R-:W-:Y:S02]  /*2b210*/  @!P0 IMAD.MOV.U32 R5, RZ, RZ, R35 ;  /* 0x000000ffff058224 */ /* 0x001fe400078e0023 */
[----:B------:R-:W3:Y:S01]  /*2b220*/  LDL R35, [R1+0x27b8] ;  /* 0x0027b80001237983 */ /* 0x000ee20000100800 */
[----:B------:R-:W-:-:S03]  /*2b230*/  @!P0 IMAD.MOV.U32 R4, RZ, RZ, R0 ;  /* 0x000000ffff048224 */ /* 0x000fc600078e0000 */
[----:B------:R-:W3:Y:S04]  /*2b240*/  LDL R0, [R1+0x27f4] ;  /* 0x0027f40001007983 */ /* 0x000ee80000100800 */
[----:B------:R0:W3:Y:S02]  /*2b250*/  @!P0 LDG.E.U16 R22, desc[UR36][R4.64] ;  /* 0x0000002404168981 */ /* 0x0000e4000c1e1500 */
[----:B0-----:R-:W-:Y:S02]  /*2b260*/  @!P0 IMAD.MOV.U32 R4, RZ, RZ, R41 ;  /* 0x000000ffff048224 */ /* 0x001fe400078e0029 */
[----:B------:R-:W-:Y:S01]  /*2b270*/  @!P0 IMAD.MOV.U32 R5, RZ, RZ, R42 ;  /* 0x000000ffff058224 */ /* 0x000fe200078e002a */
[----:B------:R-:W-:Y:S01]  /*2b280*/  PRMT R20, RZ, 0x7610, R20 ;  /* 0x00007610ff147816 */ /* 0x000fe20000000014 */
[----:B------:R-:W3:Y:S04]  /*2b290*/  LDL R41, [R1+0x2874] ;  /* 0x0028740001297983 */ /* 0x000ee80000100800 */
[----:B------:R0:W3:Y:S04]  /*2b2a0*/  @!P0 LDG.E.U16 R21, desc[UR36][R4.64] ;  /* 0x0000002404158981 */ /* 0x0000e8000c1e1500 */
[----:B------:R-:W3:Y:S01]  /*2b2b0*/  LDL R42, [R1+0x2838] ;  /* 0x00283800012a7983 */ /* 0x000ee20000100800 */
[----:B0-----:R-:W-:-:S03]  /*2b2c0*/  @!P0 IMAD.MOV.U32 R4, RZ, RZ, R2 ;  /* 0x000000ffff048224 */ /* 0x001fc600078e0002 */
[----:B------:R-:W3:Y:S01]  /*2b2d0*/  LDL R2, [R1+0x282c] ;  /* 0x00282c0001027983 */ /* 0x000ee20000100800 */
[----:B------:R-:W-:Y:S02]  /*2b2e0*/  PRMT R19, RZ, 0x7610, R19 ;  /* 0x00007610ff137816 */ /* 0x000fe40000000013 */
[----:B------:R-:W-:Y:S02]  /*2b2f0*/  PRMT R18, RZ, 0x7610, R18 ;  /* 0x00007610ff127816 */ /* 0x000fe40000000012 */
[----:B------:R-:W-:Y:S01]  /*2b300*/  PRMT R17, RZ, 0x7610, R17 ;  /* 0x00007610ff117816 */ /* 0x000fe20000000011 */
[----:B----4-:R-:W-:Y:S02]  /*2b310*/  @!P0 IMAD.MOV.U32 R5, RZ, RZ, R40 ;  /* 0x000000ffff058224 */ /* 0x010fe400078e0028 */
[----:B------:R-:W4:Y:S04]  /*2b320*/  LDL R40, [R1+0x2870] ;  /* 0x0028700001287983 */ /* 0x000f280000100800 */
[----:B------:R2:W4:Y:S02]  /*2b330*/  @!P0 LDG.E.U16 R20, desc[UR36][R4.64] ;  /* 0x0000002404148981 */ /* 0x000524000c1e1500 */
[----:B--2---:R-:W-:-:S02]  /*2b340*/  @!P0 IMAD.MOV.U32 R4, RZ, RZ, R38 ;  /* 0x000000ffff048224 */ /* 0x004fc400078e0026 */
        /* <DEDUP_REMOVED lines=15> */
[----:B------:R-:W3:Y:S01]  /*2b440*/  LDL R2, [R1+0x28b8] ;  /* 0x0028b80001027983 */ /* 0x000ee20000100800 */
[----:B------:R-:W-:Y:S01]  /*2b450*/  PRMT R16, RZ, 0x7610, R16 ;  /* 0x00007610ff107816 */ /* 0x000fe20000000010 */
[----:B------:R-:W-:Y:S01]  /*2b460*/  @!P0 IMAD.MOV.U32 R5, RZ, RZ, R47 ;  /* 0x000000ffff058224 */ /* 0x000fe200078e002f */
[----:B------:R-:W-:-:S04]  /*2b470*/  PRMT R15, RZ, 0x7610, R15 ;  /* 0x00007610ff0f7816 */ /* 0x000fc8000000000f */
[----:B------:R0:W3:Y:S01]  /*2b480*/  @!P0 LDG.E.U16 R16, desc[UR36][R4.64] ;  /* 0x0000002404108981 */ /* 0x0000e2000c1e1500 */
[----:B------:R-:W-:Y:S01]  /*2b490*/  PRMT R14, RZ, 0x7610, R14 ;  /* 0x00007610ff0e7816 */ /* 0x000fe2000000000e */
[----:B0-----:R-:W-:Y:S02]  /*2b4a0*/  @!P0 IMAD.MOV.U32 R4, RZ, RZ, R45 ;  /* 0x000000ffff048224 */ /* 0x001fe400078e002d */
[----:B------:R-:W-:-:S05]  /*2b4b0*/  @!P0 IMAD.MOV.U32 R5, RZ, RZ, R46 ;  /* 0x000000ffff058224 */ /* 0x000fca00078e002e */
        /* <DEDUP_REMOVED lines=9> */
[----:B------:R-:W-:Y:S02]  /*2b550*/  PRMT R11, RZ, 0x7610, R11 ;  /* 0x00007610ff0b7816 */ /* 0x000fe4000000000b */
[----:B------:R-:W-:Y:S02]  /*2b560*/  PRMT R10, RZ, 0x7610, R10 ;  /* 0x00007610ff0a7816 */ /* 0x000fe4000000000a */
[----:B------:R-:W-:Y:S01]  /*2b570*/  PRMT R9, RZ, 0x7610, R9 ;  /* 0x00007610ff097816 */ /* 0x000fe20000000009 */
[----:B----4-:R-:W-:Y:S02]  /*2b580*/  @!P0 IMAD.MOV.U32 R5, RZ, RZ, R40 ;  /* 0x000000ffff058224 */ /* 0x010fe400078e0028 */
[----:B--2---:R-:W-:Y:S02]  /*2b590*/  @!P0 IMAD.MOV.U32 R4, RZ, RZ, R39 ;  /* 0x000000ffff048224 */ /* 0x004fe400078e0027 */
[----:B------:R-:W2:Y:S04]  /*2b5a0*/  LDL R39, [R1+0x292c] ;  /* 0x00292c0001277983 */ /* 0x000ea80000100800 */
[----:B------:R0:W4:Y:S02]  /*2b5b0*/  @!P0 LDG.E.U16 R12, desc[UR36][R4.64] ;  /* 0x00000024040c8981 */ /* 0x000124000c1e1500 */
[----:B0-----:R-:W-:-:S02]  /*2b5c0*/  @!P0 IMAD.MOV.U32 R5, RZ, RZ, R38 ;  /* 0x000000ffff058224 */ /* 0x001fc400078e0026 */
[----:B------:R-:W4:Y:S01]  /*2b5d0*/  LDL R38, [R1+0x28f8] ;  /* 0x0028f80001267983 */ /* 0x000f220000100800 */
[----:B---3--:R-:W-:-:S03]  /*2b5e0*/  @!P0 IMAD.MOV.U32 R4, RZ, RZ, R37 ;  /* 0x000000ffff048224 */ /* 0x008fc600078e0025 */
[----:B------:R-:W3:Y:S04]  /*2b5f0*/  LDL R37, [R1+0x2934] ;  /* 0x0029340001257983 */ /* 0x000ee80000100800 */
[----:B------:R0:W3:Y:S02]  /*2b600*/  @!P0 LDG.E.U16 R11, desc[UR36][R4.64] ;  /* 0x00000024040b8981 */ /* 0x0000e4000c1e1500 */
[----:B0-----:R-:W-:Y:S02]  /*2b610*/  @!P0 IMAD.MOV.U32 R4, RZ, RZ, R35 ;  /* 0x000000ffff048224 */ /* 0x001fe400078e0023 */
[----:B------:R-:W-:Y:S01]  /*2b620*/  @!P0 IMAD.MOV.U32 R5, RZ, RZ, R36 ;  /* 0x000000ffff058224 */ /* 0x000fe200078e0024 */
[----:B------:R-:W3:Y:S04]  /*2b630*/  LDL R35, [R1+0x2944] ;  /* 0x0029440001237983 */ /* 0x000ee80000100800 */
[----:B------:R-:W3:Y:S04]  /*2b640*/  LDL R36, [R1+0x2930] ;  /* 0x0029300001247983 */ /* 0x000ee80000100800 */
        /* <DEDUP_REMOVED lines=17> */
[----:B------:R0:W4:Y:S04]  /*2b760*/  @!P0 LDG.E.U16 R10, desc[UR36][R4.64] ;  /* 0x00000024040a8981 */ /* 0x000128000c1e1500 */
[----:B------:R-:W4:Y:S04]  /*2b770*/  LDL.LU R60, [R1+0x1614] ;  /* 0x00161400013c7983 */ /* 0x000f280000300800 */
[----:B------:R-:W4:Y:S04]  /*2b780*/  LDL.LU R61, [R1+0x160c] ;  /* 0x00160c00013d7983 */ /* 0x000f280000300800 */
[----:B------:R-:W4:Y:S04]  /*2b790*/  LDL.LU R56, [R1+0x1604] ;  /* 0x0016040001387983 */ /* 0x000f280000300800 */
[----:B------:R-:W4:Y:S04]  /*2b7a0*/  LDL.LU R58, [R1+0x15fc] ;  /* 0x0015fc00013a7983 */ /* 0x000f280000300800 */
[----:B------:R-:W4:Y:S01]  /*2b7b0*/  LDL.LU R59, [R1+0x15f4] ;  /* 0x0015f400013b7983 */ /* 0x000f220000300800 */
[----:B0-----:R-:W-:-:S02]  /*2b7c0*/  @!P0 IMAD.MOV.U32 R4, RZ, RZ, R0 ;  /* 0x000000ffff048224 */ /* 0x001fc400078e0000 */
[----:B------:R-:W-:Y:S01]  /*2b7d0*/  @!P0 IMAD.MOV.U32 R5, RZ, RZ, R2 ;  /* 0x000000ffff058224 */ /* 0x000fe200078e0002 */
[----:B------:R-:W4:Y:S04]  /*2b7e0*/  LDL.LU R0, [R1+0x15ec] ;  /* 0x0015ec0001007983 */ /* 0x000f280000300800 */
[----:B------:R-:W4:Y:S04]  /*2b7f0*/  LDL.LU R2, [R1+0x15e4] ;  /* 0x0015e40001027983 */ /* 0x000f280000300800 */
[----:B------:R2:W4:Y:S04]  /*2b800*/  @!P0 LDG.E.U16 R9, desc[UR36][R4.64] ;  /* 0x0000002404098981 */ /* 0x000528000c1e1500 */
[----:B------:R-:W4:Y:S01]  /*2b810*/  LDL R5, [R1+0x28f0] ;  /* 0x0028f00001057983 */ /* 0x000f220000100800 */
[----:B------:R-:W-:-:S02]  /*2b820*/  PRMT R8, RZ, 0x7610, R8 ;  /* 0x00007610ff087816 */ /* 0x000fc40000000008 */
[----:B------:R-:W-:Y:S02]  /*2b830*/  PRMT R7, RZ, 0x7610, R7 ;  /* 0x00007610ff077816 */ /* 0x000fe40000000007 */
[----:B------:R-:W-:Y:S01]  /*2b840*/  PRMT R6, RZ, 0x7610, R6 ;  /* 0x00007610ff067816 */ /* 0x000fe20000000006 */
[----:B--2---:R-:W-:Y:S01]  /*2b850*/  @!P0 IMAD.MOV.U32 R4, RZ, RZ, R39 ;  /* 0x000000ffff048224 */ /* 0x004fe200078e0027 */
[----:B---3--:R0:W-:Y:S04]  /*2b860*/  STS.U16 [R3+UR5+0x1c00], R40 ;  /* 0x001c002803007988 */ /* 0x0081e80008000405 */
[----:B----4-:R1:W-:Y:S04]  /*2b870*/  STS.U16 [R3+UR5+0x1cc0], R41 ;  /* 0x001cc02903007988 */ /* 0x0103e80008000405 */
[----:B------:R2:W-:Y:S04]  /*2b880*/  STS.U16 [R3+UR5+0x1c80], R42 ;  /* 0x001c802a03007988 */ /* 0x0005e80008000405 */
        /* <DEDUP_REMOVED lines=10> */
[----:B------:R0:W4:Y:S02]  /*2b930*/  @!P0 LDG.E.U16 R8, desc[UR36][R4.64] ;  /* 0x0000002404088981 */ /* 0x000124000c1e1500 */
[----:B0-----:R-:W-:-:S02]  /*2b940*/  @!P0 IMAD.MOV.U32 R4, RZ, RZ, R37 ;  /* 0x000000ffff048224 */ /* 0x001fc400078e0025 */
[----:B------:R-:W-:-:S05]  /*2b950*/  @!P0 IMAD.MOV.U32 R5, RZ, RZ, R38 ;  /* 0x000000ffff058224 */ /* 0x000fca00078e0026 */
[----:B------:R0:W4:Y:S02]  /*2b960*/  @!P0 LDG.E.U16 R7, desc[UR36][R4.64] ;  /* 0x0000002404078981 */ /* 0x000124000c1e1500 */
[----:B0-----:R-:W-:Y:S02]  /*2b970*/  @!P0 IMAD.MOV.U32 R4, RZ, RZ, R35 ;  /* 0x000000ffff048224 */ /* 0x001fe400078e0023 */
[----:B------:R-:W-:-:S05]  /*2b980*/  @!P0 IMAD.MOV.U32 R5, RZ, RZ, R36 ;  /* 0x000000ffff058224 */ /* 0x000fca00078e0024 */
[----:B------:R-:W4:Y:S04]  /*2b990*/  @!P0 LDG.E.U16 R6, desc[UR36][R4.64] ;  /* 0x0000002404068981 */ /* 0x000f28000c1e1500 */
        /* <DEDUP_REMOVED lines=8> */
[----:B-1----:R-:W4:Y:S04]  /*2ba20*/  LDL.LU R41, [R1+0x1518] ;  /* 0x0015180001297983 */ /* 0x002f280000300800 */
[----:B--2---:R-:W2:Y:S04]  /*2ba30*/  LDL.LU R42, [R1+0x1510] ;  /* 0x00151000012a7983 */ /* 0x004ea80000300800 */
[----:B---3--:R-:W3:Y:S04]  /*2ba40*/  LDL.LU R43, [R1+0x1508] ;  /* 0x00150800012b7983 */ /* 0x008ee80000300800 */
[----:B----4-:R-:W4:Y:S04]  /*2ba50*/  LDL.LU R44, [R1+0x1500] ;  /* 0x00150000012c7983 */ /* 0x010f280000300800 */
[----:B------:R-:W2:Y:S04]  /*2ba60*/  LDL.LU R45, [R1+0x14f8] ;  /* 0x0014f800012d7983 */ /* 0x000ea80000300800 */
[----:B------:R-:W2:Y:S04]  /*2ba70*/  LDL.LU R46, [R1+0x14f0] ;  /* 0x0014f000012e7983 */ /* 0x000ea80000300800 */
[----:B------:R-:W2:Y:S04]  /*2ba80*/  LDL.LU R47, [R1+0x14e8] ;  /* 0x0014e800012f7983 */ /* 0x000ea80000300800 */
[----:B------:R-:W2:Y:S04]  /*2ba90*/  LDL.LU R48, [R1+0x14e0] ;  /* 0x0014e00001307983 */ /* 0x000ea80000300800 */
[----:B------:R-:W3:Y:S04]  /*2baa0*/  LDL.LU R49, [R1+0x14d8] ;  /* 0x0014d80001317983 */ /* 0x000ee80000300800 */
        /* <DEDUP_REMOVED lines=45> */
[----:B------:R-:W4:Y:S04]  /*2bd80*/  LDL.LU R41, [R1+0x131c] ;  /* 0x00131c0001297983 */ /* 0x000f280000300800 */
        /* <DEDUP_REMOVED lines=43> */
[----:B------:R0:W-:Y:S04]  /*2c040*/  STS.U16 [R3+UR5+0x4e80], R35 ;  /* 0x004e802303007988 */ /* 0x0001e80008000405 */
[----:B------:R1:W-:Y:S04]  /*2c050*/  STS.U16 [R3+UR5+0x4ec0], R36 ;  /* 0x004ec02403007988 */ /* 0x0003e80008000405 */
[----:B------:R0:W-:Y:S04]  /*2c060*/  STS.U16 [R3+UR5+0x4f00], R37 ;  /* 0x004f002503007988 */ /* 0x0001e80008000405 */
[----:B------:R1:W-:Y:S04]  /*2c070*/  STS.U16 [R3+UR5+0x4f40], R38 ;  /* 0x004f402603007988 */ /* 0x0003e80008000405 */
[----:B0-----:R-:W4:Y:S04]  /*2c080*/  LDL.LU R35, [R1+0x11e4] ;  /* 0x0011e40001237983 */ /* 0x001f280000300800 */
[----:B------:R0:W-:Y:S04]  /*2c090*/  STS.U16 [R3+UR5+0x4f80], R39 ;  /* 0x004f802703007988 */ /* 0x0001e80008000405 */
[----:B------:R0:W-:Y:S04]  /*2c0a0*/  STS.U16 [R3+UR5+0x4fc0], R40 ;  /* 0x004fc02803007988 */ /* 0x0001e80008000405 */
[----:B-1----:R-:W4:Y:S04]  /*2c0b0*/  LDL.LU R36, [R1+0x11dc] ;  /* 0x0011dc0001247983 */ /* 0x002f280000300800 */
[----:B------:R-:W4:Y:S04]  /*2c0c0*/  LDL.LU R37, [R1+0x11d4] ;  /* 0x0011d40001257983 */ /* 0x000f280000300800 */
[----:B------:R1:W-:Y:S04]  /*2c0d0*/  STS.U16 [R3+UR5+0x5c40], R41 ;  /* 0x005c402903007988 */ /* 0x0003e80008000405 */
[----:B--2---:R2:W-:Y:S04]  /*2c0e0*/  STS.U16 [R3+UR5+0x5c00], R42 ;  /* 0x005c002a03007988 */ /* 0x0045e80008000405 */
[----:B---3--:R3:W-:Y:S04]  /*2c0f0*/  STS.U16 [R3+UR5+0x5cc0], R43 ;  /* 0x005cc02b03007988 */ /* 0x0087e80008000405 */
[----:B------:R-:W4:Y:S04]  /*2c100*/  LDL.LU R38, [R1+0x11cc] ;  /* 0x0011cc0001267983 */ /* 0x000f280000300800 */
[----:B----4-:R4:W-:Y:S04]  /*2c110*/  STS.U16 [R3+UR5+0x5c80], R44 ;  /* 0x005c802c03007988 */ /* 0x0109e80008000405 */
[----:B0-----:R-:W4:Y:S04]  /*2c120*/  LDL.LU R39, [R1+0x11c4] ;  /* 0x0011c40001277983 */ /* 0x001f280000300800 */
[----:B------:R-:W4:Y:S04]  /*2c130*/  LDL.LU R40, [R1+0x11bc] ;  /* 0x0011bc0001287983 */ /* 0x000f280000300800 */
[----:B-1----:R-:W4:Y:S04]  /*2c140*/  LDL.LU R41, [R1+0x11b8] ;  /* 0x0011b80001297983 */ /* 0x002f280000300800 */
[----:B--2---:R-:W2:Y:S04]  /*2c150*/  LDL.LU R42, [R1+0x11b0] ;  /* 0x0011b000012a7983 */ /* 0x004ea80000300800 */
[----:B---3--:R-:W3:Y:S04]  /*2c160*/  LDL.LU R43, [R1+0x11a8] ;  /* 0x0011a800012b7983 */ /* 0x008ee80000300800 */
[----:B------:R0:W-:Y:S04]  /*2c170*/  STS.U16 [R3+UR5+0x5d40], R45 ;  /* 0x005d402d03007988 */ /* 0x0001e80008000405 */
[----:B------:R1:W-:Y:S04]  /*2c180*/  STS.U16 [R3+UR5+0x5d00], R46 ;  /* 0x005d002e03007988 */ /* 0x0003e80008000405 */
[----:B------:R0:W-:Y:S04]  /*2c190*/  STS.U16 [R3+UR5+0x5dc0], R47 ;  /* 0x005dc02f03007988 */ /* 0x0001e80008000405 */
[----:B----4-:R-:W4:Y:S04]  /*2c1a0*/  LDL.LU R44, [R1+0x1118] ;  /* 0x00111800012c7983 */ /* 0x010f280000300800 */
[----:B------:R0:W-:Y:S04]  /*2c1b0*/  STS.U16 [R3+UR5+0x5d80], R48 ;  /* 0x005d803003007988 */ /* 0x0001e80008000405 */
[----:B------:R1:W-:Y:S04]  /*2c1c0*/  STS.U16 [R3+UR5+0x5e40], R49 ;  /* 0x005e403103007988 */ /* 0x0003e80008000405 */
[----:B------:R1:W-:Y:S04]  /*2c1d0*/  STS.U16 [R3+UR5+0x5e00], R50 ;  /* 0x005e003203007988 */ /* 0x0003e80008000405 */
[----:B0-----:R-:W4:Y:S04]  /*2c1e0*/  LDL.LU R45, [R1+0x1110] ;  /* 0x00111000012d7983 */ /* 0x001f280000300800 */
[----:B-1----:R-:W4:Y:S04]  /*2c1f0*/  LDL.LU R46, [R1+0x1108] ;  /* 0x00110800012e7983 */ /* 0x002f280000300800 */
[----:B------:R-:W4:Y:S04]  /*2c200*/  LDL.LU R47, [R1+0x1100] ;  /* 0x00110000012f7983 */ /* 0x000f280000300800 */
[----:B------:R-:W4:Y:S04]  /*2c210*/  LDL.LU R48, [R1+0x10f8] ;  /* 0x0010f80001307983 */ /* 0x000f280000300800 */
[----:B------:R0:W-:Y:S04]  /*2c220*/  STS.U16 [R3+UR5+0x5ec0], R51 ;  /* 0x005ec03303007988 */ /* 0x0001e80008000405 */
[----:B------:R1:W-:Y:S04]  /*2c230*/  STS.U16 [R3+UR5+0x5e80], R52 ;  /* 0x005e803403007988 */ /* 0x0003e80008000405 */
[----:B------:R0:W-:Y:S04]  /*2c240*/  STS.U16 [R3+UR5+0x5f40], R53 ;  /* 0x005f403503007988 */ /* 0x0001e80008000405 */
        /* <DEDUP_REMOVED lines=11> */
[----:B------:R-:W-:Y:S04]  /*2c300*/  STS.U16 [R3+UR5+0x6c80], R56 ;  /* 0x006c803803007988 */ /* 0x000fe80008000405 */
[----:B------:R-:W4:Y:S04]  /*2c310*/  LDL.LU R55, [R1+0x10c0] ;  /* 0x0010c00001377983 */ /* 0x000f280000300800 */
[----:B------:R-:W4:Y:S04]  /*2c320*/  LDL.LU R57, [R1+0x10b8] ;  /* 0x0010b80001397983 */ /* 0x000f280000300800 */
[----:B------:R-:W-:Y:S04]  /*2c330*/  STS.U16 [R3+UR5+0x6cc0], R58 ;  /* 0x006cc03a03007988 */ /* 0x000fe80008000405 */
[----:B------:R-:W-:Y:S04]  /*2c340*/  STS.U16 [R3+UR5+0x6d00], R59 ;  /* 0x006d003b03007988 */ /* 0x000fe80008000405 */
[----:B------:R-:W-:Y:S04]  /*2c350*/  STS.U16 [R3+UR5+0x6d40], R0 ;  /* 0x006d400003007988 */ /* 0x000fe80008000405 */
[----:B0-----:R-:W4:Y:S04]  /*2c360*/  LDL.LU R60, [R1+0x10b0] ;  /* 0x0010b000013c7983 */ /* 0x001f280000300800 */
[----:B-1----:R-:W4:Y:S04]  /*2c370*/  LDL.LU R61, [R1+0x10a8] ;  /* 0x0010a800013d7983 */ /* 0x002f280000300800 */
[----:B------:R0:W-:Y:S04]  /*2c380*/  STS.U16 [R3+UR5+0x6d80], R2 ;  /* 0x006d800203007988 */ /* 0x0001e80008000405 */
[----:B0-----:R-:W4:Y:S04]  /*2c390*/  LDL.LU R2, [R1+0x10a0] ;  /* 0x0010a00001027983 */ /* 0x001f280000300800 */
        /* <DEDUP_REMOVED lines=15> */
[----:B------:R0:W-:Y:S04]  /*2c490*/  STS.U16 [R3+UR5+0x6f40], R41 ;  /* 0x006f402903007988 */ /* 0x0001e80008000405 */
[----:B--2---:R1:W-:Y:S04]  /*2c4a0*/  STS.U16 [R3+UR5+0x6f80], R42 ;  /* 0x006f802a03007988 */ /* 0x0043e80008000405 */
[----:B---3--:R2:W-:Y:S04]  /*2c4b0*/  STS.U16 [R3+UR5+0x6fc0], R43 ;  /* 0x006fc02b03007988 */ /* 0x0085e80008000405 */
[----:B------:R-:W3:Y:S04]  /*2c4c0*/  LDL.LU R38, [R1+0x3b38] ;  /* 0x003b380001267983 */ /* 0x000ee80000300800 */
[----:B------:R-:W3:Y:S04]  /*2c4d0*/  LDL.LU R39, [R1+0x3b34] ;  /* 0x003b340001277983 */ /* 0x000ee80000300800 */
[----:B------:R-:W3:Y:S04]  /*2c4e0*/  LDL.LU R40, [R1+0x3b30] ;  /* 0x003b300001287983 */ /* 0x000ee80000300800 */
[----:B----4-:R4:W-:Y:S04]  /*2c4f0*/  STS.U16 [R3+UR5+0x7c40], R44 ;  /* 0x007c402c03007988 */ /* 0x0109e80008000405 */
[----:B0-----:R-:W3:Y:S04]  /*2c500*/  LDL.LU R41, [R1+0x3b2c] ;  /* 0x003b2c0001297983 */ /* 0x001ee80000300800 */
[----:B-1----:R-:W3:Y:S04]  /*2c510*/  LDL.LU R42, [R1+0x3b28] ;  /* 0x003b2800012a7983 */ /* 0x002ee80000300800 */
[----:B--2---:R-:W2:Y:S04]  /*2c520*/  LDL.LU R43, [R1+0x3b24] ;  /* 0x003b2400012b7983 */ /* 0x004ea80000300800 */
[----:B------:R0:W-:Y:S04]  /*2c530*/  STS.U16 [R3+UR5+0x7c00], R45 ;  /* 0x007c002d03007988 */ /* 0x0001e80008000405 */
[----:B------:R1:W-:Y:S04]  /*2c540*/  STS.U16 [R3+UR5+0x7cc0], R46 ;  /* 0x007cc02e03007988 */ /* 0x0003e80008000405 */
[----:B------:R0:W-:Y:S04]  /*2c550*/  STS.U16 [R3+UR5+0x7c80], R47 ;  /* 0x007c802f03007988 */ /* 0x0001e80008000405 */
[----:B----4-:R-:W4:Y:S04]  /*2c560*/  LDL.LU R44, [R1+0x3b20] ;  /* 0x003b2000012c7983 */ /* 0x010f280000300800 */
[----:B------:R0:W-:Y:S04]  /*2c570*/  STS.U16 [R3+UR5+0x7d40], R48 ;  /* 0x007d403003007988 */ /* 0x0001e80008000405 */
[----:B------:R1:W-:Y:S04]  /*2c580*/  STS.U16 [R3+UR5+0x7d00], R49 ;  /* 0x007d003103007988 */ /* 0x0003e80008000405 */
[----:B------:R1:W-:Y:S04]  /*2c590*/  STS.U16 [R3+UR5+0x7dc0], R50 ;  /* 0x007dc03203007988 */ /* 0x0003e80008000405 */
[----:B0-----:R-:W2:Y:S04]  /*2c5a0*/  LDL.LU R45, [R1+0x3b1c] ;  /* 0x003b1c00012d7983 */ /* 0x001ea80000300800 */
[----:B-1----:R-:W2:Y:S04]  /*2c5b0*/  LDL.LU R46, [R1+0x3b18] ;  /* 0x003b1800012e7983 */ /* 0x002ea80000300800 */
[----:B------:R-:W2:Y:S04]  /*2c5c0*/  LDL.LU R47, [R1+0x3b14] ;  /* 0x003b1400012f7983 */ /* 0x000ea80000300800 */
[----:B------:R-:W2:Y:S04]  /*2c5d0*/  LDL.LU R48, [R1+0x3b10] ;  /* 0x003b100001307983 */ /* 0x000ea80000300800 */
[----:B------:R0:W-:Y:S04]  /*2c5e0*/  STS.U16 [R3+UR5+0x7d80], R51 ;  /* 0x007d803303007988 */ /* 0x0001e80008000405 */
[----:B------:R1:W-:Y:S04]  /*2c5f0*/  STS.U16 [R3+UR5+0x7e40], R52 ;  /* 0x007e403403007988 */ /* 0x0003e80008000405 */
[----:B------:R0:W-:Y:S04]  /*2c600*/  STS.U16 [R3+UR5+0x7e00], R53 ;  /* 0x007e003503007988 */ /* 0x0001e80008000405 */
[----:B------:R-:W2:Y:S04]  /*2c610*/  LDL.LU R49, [R1+0x3b0c] ;  /* 0x003b0c0001317983 */ /* 0x000ea80000300800 */
[----:B------:R0:W-:Y:S04]  /*2c620*/  STS.U16 [R3+UR5+0x7ec0], R54 ;  /* 0x007ec03603007988 */ /* 0x0001e80008000405 */
[----:B------:R-:W2:Y:S04]  /*2c630*/  LDL.LU R50, [R1+0x3b08] ;  /* 0x003b080001327983 */ /* 0x000ea80000300800 */
        /* <DEDUP_REMOVED lines=8> */
[----:B------:R-:W2:Y:S04]  /*2c6c0*/  LDL.LU R55, [R1+0x3af4] ;  /* 0x003af40001377983 */ /* 0x000ea80000300800 */
[----:B------:R-:W2:Y:S04]  /*2c6d0*/  LDL.LU R57, [R1+0x3af0] ;  /* 0x003af00001397983 */ /* 0x000ea80000300800 */
[----:B0-----:R-:W2:Y:S04]  /*2c6e0*/  LDL.LU R60, [R1+0x3aec] ;  /* 0x003aec00013c7983 */ /* 0x001ea80000300800 */
[----:B-1----:R-:W2:Y:S04]  /*2c6f0*/  LDL.LU R61, [R1+0x3ae8] ;  /* 0x003ae800013d7983 */ /* 0x002ea80000300800 */
[----:B------:R0:W-:Y:S02]  /*2c700*/  STS.U16 [R3+UR5+0x7f80], R2 ;  /* 0x007f800203007988 */ /* 0x0001e40008000405 */
[----:B0-----:R-:W0:Y:S02]  /*2c710*/  S2R R2, SR_TID.X ;  /* 0x0000000000027919 */ /* 0x001e240000002100 */
[----:B0-----:R-:W-:-:S05]  /*2c720*/  LOP3.LUT R2, R2, 0x1f, RZ, 0xc0, !PT ;  /* 0x0000001f02027812 */ /* 0x001fca00078ec0ff */
[----:B------:R-:W-:-:S05]  /*2c730*/  IMAD.SHL.U32 R2, R2, 0x2, RZ ;  /* 0x0000000202027824 */ /* 0x000fca00078e00ff */
[----:B------:R0:W-:Y:S04]  /*2c740*/  STS.U16 [R2+UR5+0x8000], R56 ;  /* 0x0080003802007988 */ /* 0x0001e80008000405 */
[----:B------:R1:W-:Y:S04]  /*2c750*/  STS.U16 [R2+UR5+0x8040], R58 ;  /* 0x0080403a02007988 */ /* 0x0003e80008000405 */
[----:B------:R1:W-:Y:S04]  /*2c760*/  STS.U16 [R2+UR5+0x8200], R59 ;  /* 0x0082003b02007988 */ /* 0x0003e80008000405 */
[----:B------:R1:W-:Y:S04]  /*2c770*/  STS.U16 [R2+UR5+0x8240], R0 ;  /* 0x0082400002007988 */ /* 0x0003e80008000405 */
[----:B0-----:R-:W2:Y:S04]  /*2c780*/  LDL.LU R56, [R1+0x3ae4] ;  /* 0x003ae40001387983 */ /* 0x001ea80000300800 */
[----:B-1----:R-:W2:Y:S04]  /*2c790*/  LDL.LU R58, [R1+0x3ae0] ;  /* 0x003ae000013a7983 */ /* 0x002ea80000300800 */
[----:B------:R-:W2:Y:S04]  /*2c7a0*/  LDL.LU R59, [R1+0x3adc] ;  /* 0x003adc00013b7983 */ /* 0x000ea80000300800 */
[----:B------:R-:W3:Y:S04]  /*2c7b0*/  LDL.LU R0, [R1+0x3ad8] ;  /* 0x003ad80001007983 */ /* 0x000ee80000300800 */
[----:B--2---:R-:W-:Y:S04]  /*2c7c0*/  STS.U16 [R2+UR5+0x8640], R59 ;  /* 0x0086403b02007988 */ /* 0x004fe80008000405 */
[----:B---3--:R0:W-:Y:S04]  /*2c7d0*/  STS.U16 [R2+UR5+0x8600], R0 ;  /* 0x0086000002007988 */ /* 0x0081e80008000405 */
[----:B0-----:R-:W2:Y:S04]  /*2c7e0*/  LDL.LU R0, [R1+0x3ad4] ;  /* 0x003ad40001007983 */ /* 0x001ea80000300800 */
[----:B------:R-:W3:Y:S04]  /*2c7f0*/  LDL.LU R59, [R1+0x3ad0] ;  /* 0x003ad000013b7983 */ /* 0x000ee80000300800 */
[----:B------:R0:W-:Y:S04]  /*2c800*/  STS.U16 [R2+UR5+0x8800], R58 ;  /* 0x0088003a02007988 */ /* 0x0001e80008000405 */
[----:B0-----:R-:W2:Y:S04]  /*2c810*/  LDL.LU R58, [R1+0x3acc] ;  /* 0x003acc00013a7983 */ /* 0x001ea80000300800 */
[----:B------:R-:W-:Y:S04]  /*2c820*/  STS.U16 [R2+UR5+0x8400], R4 ;  /* 0x0084000402007988 */ /* 0x000fe80008000405 */
[----:B------:R-:W-:Y:S04]  /*2c830*/  STS.U16 [R2+UR5+0x8440], R5 ;  /* 0x0084400502007988 */ /* 0x000fe80008000405 */
[----:B------:R0:W-:Y:S04]  /*2c840*/  STS.U16 [R2+UR5+0x8840], R56 ;  /* 0x0088403802007988 */ /* 0x0001e80008000405 */
[----:B------:R-:W-:Y:S04]  /*2c850*/  STS.U16 [R2+UR5+0x8a00], R61 ;  /* 0x008a003d02007988 */ /* 0x000fe80008000405 */
[----:B------:R-:W-:Y:S04]  /*2c860*/  STS.U16 [R2+UR5+0x8a40], R60 ;  /* 0x008a403c02007988 */ /* 0x000fe80008000405 */
[----:B------:R-:W-:Y:S04]  /*2c870*/  STS.U16 [R2+UR5+0x8c00], R57 ;  /* 0x008c003902007988 */ /* 0x000fe80008000405 */
[----:B------:R-:W-:Y:S04]  /*2c880*/  STS.U16 [R2+UR5+0x8c40], R55 ;  /* 0x008c403702007988 */ /* 0x000fe80008000405 */
[----:B------:R-:W-:Y:S04]  /*2c890*/  STS.U16 [R2+UR5+0x8e00], R54 ;  /* 0x008e003602007988 */ /* 0x000fe80008000405 */
[----:B------:R-:W-:Y:S04]  /*2c8a0*/  STS.U16 [R2+UR5+0x8e40], R53 ;  /* 0x008e403502007988 */ /* 0x000fe80008000405 */
[----:B0-----:R-:W2:Y:S04]  /*2c8b0*/  LDL.LU R56, [R1+0x3ac8] ;  /* 0x003ac80001387983 */ /* 0x001ea80000300800 */
        /* <DEDUP_REMOVED lines=16> */
[----:B--2---:R-:W-:Y:S04]  /*2c9c0*/  STS.U16 [R58+UR5+0x8100], R36 ;  /* 0x008100243a007988 */ /* 0x004fe80008000405 */
        /* <DEDUP_REMOVED lines=15> */
[----:B------:R0:W-:Y:S02]  /*2cac0*/  STS.U16 [R3+UR5+0x8fc0], R0 ;  /* 0x008fc00003007988 */ /* 0x0001e40008000405 */
[----:B0-----:R-:W0:Y:S01]  /*2cad0*/  S2R R0, SR_TID.X ;  /* 0x0000000000007919 */ /* 0x001e220000002100 */
[----:B------:R-:W1:Y:S01]  /*2cae0*/  S2R R58, SR_TID.X ;  /* 0x00000000003a7919 */ /* 0x000e620000002100 */
        /* <DEDUP_REMOVED lines=15> */
[----:B------:R-:W-:Y:S01]  /*2cbe0*/  BAR.SYNC.DEFER_BLOCKING 0x0 ;  /* 0x0000000000007b1d */ /* 0x000fe20000010000 */
[----:B0-----:R-:W-:Y:S01]  /*2cbf0*/  IMAD.SHL.U32 R59, R0, 0x8, RZ ;  /* 0x00000008003b7824 */ /* 0x001fe200078e00ff */
[----:B-1----:R-:W-:-:S04]  /*2cc00*/  LOP3.LUT R0, R58, 0x7, RZ, 0xc0, !PT ;  /* 0x000000073a007812 */ /* 0x002fc800078ec0ff */
[----:B------:R-:W-:Y:S01]  /*2cc10*/  LOP3.LUT R59, R59, 0x30, RZ, 0xc0, !PT ;  /* 0x000000303b3b7812 */ /* 0x000fe200078ec0ff */
[----:B------:R-:W-:Y:S01]  /*2cc20*/  IMAD.SHL.U32 R58, R58, 0x2, RZ ;  /* 0x000000023a3a7824 */ /* 0x000fe200078e00ff */
[----:B------:R-:W-:Y:S03]  /*2cc30*/  LDSM.16.MT88.4 R40, [R56+UR5] ;  /* 0x000000053828783b */ /* 0x000fe60008004200 */
[----:B------:R-:W-:Y:S01]  /*2cc40*/  IMAD R0, R0, 0x40, R59 ;  /* 0x0000004000007824 */ /* 0x000fe200078e023b */
[----:B------:R-:W-:Y:S04]  /*2cc50*/  LDSM.16.MT88.4 R48, [R56+UR5+0x100] ;  /* 0x000100053830783b */ /* 0x000fe80008004200 */
[----:B------:R-:W-:Y:S04]  /*2cc60*/  LDSM.16.MT88.4 R36, [R56+UR5+0x180] ;  /* 0x000180053824783b */ /* 0x000fe80008004200 */
[----:B------:R-:W-:Y:S01]  /*2cc70*/  LDSM.16.MT88.4 R44, [R56+UR5+0x80] ;  /* 0x00008005382c783b */ /* 0x000fe20008004200 */
[----:B------:R-:W-:-:S05]  /*2cc80*/  LOP3.LUT R0, R0, 0x30, R58, 0x78, !PT ;  /* 0x0000003000007812 */ /* 0x000fca00078e783a */
[----:B------:R-:W0:Y:S04]  /*2cc90*/  LDSM.16.M88.4 R32, [R0+UR5+0x8000] ;  /* 0x008000050020783b */ /* 0x000e280008000200 */
[----:B------:R-:W1:Y:S04]  /*2cca0*/  LDSM.16.M88.4 R28, [R0+UR5+0x8200] ;  /* 0x00820005001c783b */ /* 0x000e680008000200 */
[----:B------:R-:W2:Y:S04]  /*2ccb0*/  LDSM.16.M88.4 R24, [R0+UR5+0x8400] ;  /* 0x008400050018783b */ /* 0x000ea80008000200 */
[----:B------:R-:W3:Y:S04]  /*2ccc0*/  LDSM.16.M88.4 R20, [R0+UR5+0x8600] ;  /* 0x008600050014783b */ /* 0x000ee80008000200 */
[----:B------:R-:W4:Y:S04]  /*2ccd0*/  LDSM.16.M88.4 R4, [R0+UR5+0x8800] ;  /* 0x008800050004783b */ /* 0x000f280008000200 */
[----:B------:R-:W2:Y:S04]  /*2cce0*/  LDSM.16.M88.4 R8, [R0+UR5+0x8a00] ;  /* 0x008a00050008783b */ /* 0x000ea80008000200 */
[----:B------:R-:W2:Y:S04]  /*2ccf0*/  LDSM.16.M88.4 R12, [R0+UR5+0x8c00] ;  /* 0x008c0005000c783b */ /* 0x000ea80008000200 */
[----:B------:R-:W2:Y:S04]  /*2cd00*/  LDSM.16.M88.4 R16, [R0+UR5+0x8e00] ;  /* 0x008e00050010783b */ /* 0x000ea80008000200 */
[----:B0-----:R-:W-:Y:S04]  /*2cd10*/  STL [R1+0x33a4], R34 ;  /* 0x0033a42201007387 */ /* 0x001fe80000100800 */
[----:B------:R-:W-:Y:S04]  /*2cd20*/  STL [R1+0x33a0], R35 ;  /* 0x0033a02301007387 */ /* 0x000fe80000100800 */
[----:B-1----:R-:W-:Y:S04]  /*2cd30*/  STL [R1+0x339c], R30 ;  /* 0x00339c1e01007387 */ /* 0x002fe80000100800 */
[----:B------:R-:W-:Y:S04]  /*2cd40*/  STL [R1+0x3398], R31 ;  /* 0x0033981f01007387 */ /* 0x000fe80000100800 */
[----:B------:R0:W-:Y:S04]  /*2cd50*/  STL.64 [R1+0x3ac0], R28 ;  /* 0x003ac01c01007387 */ /* 0x0001e80000100a00 */
[----:B0-----:R-:W4:Y:S04]  /*2cd60*/  LDL.LU.64 R28, [R1+0x680] ;  /* 0x00068000011c7983 */ /* 0x001f280000300a00 */
[----:B------:R-:W4:Y:S04]  /*2cd70*/  LDL.LU.64 R30, [R1+0x688] ;  /* 0x00068800011e7983 */ /* 0x000f280000300a00 */
[----:B--2---:R-:W-:Y:S04]  /*2cd80*/  STL.64 [R1+0x3ab8], R26 ;  /* 0x003ab81a01007387 */ /* 0x004fe80000100a00 */
[----:B------:R0:W-:Y:S04]  /*2cd90*/  STL.64 [R1+0x3ab0], R24 ;  /* 0x003ab01801007387 */ /* 0x0001e80000100a00 */
[----:B---3--:R-:W-:Y:S04]  /*2cda0*/  STL [R1+0x338c], R22 ;  /* 0x00338c1601007387 */ /* 0x008fe80000100800 */
[----:B------:R-:W-:Y:S04]  /*2cdb0*/  STL [R1+0x3388], R23 ;  /* 0x0033881701007387 */ /* 0x000fe80000100800 */
[----:B------:R1:W-:Y:S04]  /*2cdc0*/  STL.64 [R1+0x3aa8], R20 ;  /* 0x003aa81401007387 */ /* 0x0003e80000100a00 */
[----:B----4-:R-:W-:Y:S04]  /*2cdd0*/  STL.64 [R1+0x3aa0], R6 ;  /* 0x003aa00601007387 */ /* 0x010fe80000100a00 */
[----:B------:R2:W-:Y:S04]  /*2cde0*/  STL.64 [R1+0x3a98], R4 ;  /* 0x003a980401007387 */ /* 0x0005e80000100a00 */
[----:B------:R-:W-:Y:S04]  /*2cdf0*/  STL.64 [R1+0x3a90], R10 ;  /* 0x003a900a01007387 */ /* 0x000fe80000100a00 */
[----:B------:R3:W-:Y:S04]  /*2ce00*/  STL.64 [R1+0x3a88], R8 ;  /* 0x003a880801007387 */ /* 0x0007e80000100a00 */
[----:B0-----:R-:W4:Y:S04]  /*2ce10*/  LDL.LU.64 R24, [R1+0x670] ;  /* 0x0006700001187983 */ /* 0x001f280000300a00 */
[----:B------:R-:W4:Y:S04]  /*2ce20*/  LDL.LU.64 R26, [R1+0x678] ;  /* 0x00067800011a7983 */ /* 0x000f280000300a00 */
[----:B-1----:R-:W4:Y:S04]  /*2ce30*/  LDL.LU.64 R20, [R1+0x660] ;  /* 0x0006600001147983 */ /* 0x002f280000300a00 */
[----:B------:R-:W4:Y:S04]  /*2ce40*/  LDL.LU.64 R22, [R1+0x668] ;  /* 0x0006680001167983 */ /* 0x000f280000300a00 */
[----:B--2---:R-:W2:Y:S04]  /*2ce50*/  LDL.LU.64 R4, [R1+0x650] ;  /* 0x0006500001047983 */ /* 0x004ea80000300a00 */
[----:B------:R-:W2:Y:S04]  /*2ce60*/  LDL.LU.64 R6, [R1+0x658] ;  /* 0x0006580001067983 */ /* 0x000ea80000300a00 */
[----:B---3--:R-:W3:Y:S04]  /*2ce70*/  LDL.LU.64 R8, [R1+0x640] ;  /* 0x0006400001087983 */ /* 0x008ee80000300a00 */
[----:B------:R-:W3:Y:S04]  /*2ce80*/  LDL.LU.64 R10, [R1+0x648] ;  /* 0x00064800010a7983 */ /* 0x000ee80000300a00 */
[----:B------:R-:W2:Y:S04]  /*2ce90*/  LDL.LU.64 R52, [R1+0x260] ;  /* 0x0002600001347983 */ /* 0x000ea80000300a00 */
[----:B------:R-:W2:Y:S04]  /*2cea0*/  LDL.LU.64 R54, [R1+0x268] ;  /* 0x0002680001367983 */ /* 0x000ea80000300a00 */
[----:B------:R-:W-:Y:S04]  /*2ceb0*/  STL.64 [R1+0x3a80], R50 ;  /* 0x003a803201007387 */ /* 0x000fe80000100a00 */
[----:B------:R0:W-:Y:S04]  /*2cec0*/  STL.64 [R1+0x3a78], R48 ;  /* 0x003a783001007387 */ /* 0x0001e80000100a00 */
[----:B0-----:R-:W2:Y:S04]  /*2ced0*/  LDL.LU.64 R48, [R1+0x2b0] ;  /* 0x0002b00001307983 */ /* 0x001ea80000300a00 */
[----:B------:R-:W2:Y:S04]  /*2cee0*/  LDL.LU.64 R50, [R1+0x2b8] ;  /* 0x0002b80001327983 */ /* 0x000ea80000300a00 */
[----:B------:R-:W-:Y:S04]  /*2cef0*/  STL.64 [R1+0x3a30], R38 ;  /* 0x003a302601007387 */ /* 0x000fe80000100a00 */
[----:B------:R0:W-:Y:S04]  /*2cf00*/  STL.64 [R1+0x3a28], R36 ;  /* 0x003a282401007387 */ /* 0x0001e80000100a00 */
[----:B0-----:R-:W2:Y:S04]  /*2cf10*/  LDL.LU.64 R36, [R1+0x620] ;  /* 0x0006200001247983 */ /* 0x001ea80000300a00 */
[----:B------:R-:W2:Y:S04]  /*2cf20*/  LDL.LU.64 R38, [R1+0x628] ;  /* 0x0006280001267983 */ /* 0x000ea80000300a00 */
[----:B------:R0:W-:Y:S04]  /*2cf30*/  STL [R1+0x3a20], R56 ;  /* 0x003a203801007387 */ /* 0x0001e80000100800 */
[----:B0-----:R-:W2:Y:S04]  /*2cf40*/  LDL.LU.64 R56, [R1+0x630] ;  /* 0x0006300001387983 */ /* 0x001ea80000300a00 */
[----:B------:R-:W2:Y:S01]  /*2cf50*/  LDL.LU.64 R58, [R1+0x638] ;  /* 0x00063800013a7983 */ /* 0x000ea20000300a00 */
[----:B------:R-:W-:-:S15]  /*2cf60*/  HMMA.16816.F32.BF16 R28, R40, R32, R28 ;  /* 0x00000020281c723c */ /* 0x000fde000004181c */
[----:B------:R-:W-:-:S04]  /*2cf70*/  NOP ;  /* 0x0000000000007918 */ /* 0x000fc80000000000 */
[----:B------:R0:W-:Y:S04]  /*2cf80*/  STL.64 [R1+0x680], R28 ;  /* 0x0006801c01007387 */ /* 0x0001e80000100a00 */
[----:B------:R-:W-:Y:S04]  /*2cf90*/  STL.64 [R1+0x688], R30 ;  /* 0x0006881e01007387 */ /* 0x000fe80000100a00 */
[----:B0-----:R-:W4:Y:S02]  /*2cfa0*/  LDL.LU.64 R28, [R1+0x3ac0] ;  /* 0x003ac000011c7983 */ /* 0x001f240000300a00 */
[----:B----4-:R-:W-:-:S15]  /*2cfb0*/  HMMA.16816.F32.BF16 R24, R40, R28, R24 ;  /* 0x0000001c2818723c */ /* 0x010fde0000041818 */
[----:B------:R-:W-:-:S04]  /*2cfc0*/  NOP ;  /* 0x0000000000007918 */ /* 0x000fc80000000000 */
[----:B------:R-:W-:Y:S04]  /*2cfd0*/  STL.64 [R1+0x670], R24 ;  /* 0x0006701801007387 */ /* 0x000fe80000100a00 */
[----:B------:R0:W-:Y:S04]  /*2cfe0*/  STL.64 [R1+0x678], R26 ;  /* 0x0006781a01007387 */ /* 0x0001e80000100a00 */
[----:B0-----:R-:W4:Y:S04]  /*2cff0*/  LDL.LU.64 R26, [R1+0x3ab8] ;  /* 0x003ab800011a7983 */ /* 0x001f280000300a00 */
[----:B------:R-:W2:Y:S02]  /*2d000*/  LDL.LU.64 R24, [R1+0x3ab0] ;  /* 0x003ab00001187983 */ /* 0x000ea40000300a00 */
[----:B--2---:R-:W-:-:S15]  /*2d010*/  HMMA.16816.F32.BF16 R20, R40, R24, R20 ;  /* 0x000000182814723c */ /* 0x004fde0000041814 */
[----:B------:R-:W-:-:S04]  /*2d020*/  NOP ;  /* 0x0000000000007918 */ /* 0x000fc80000000000 */
[----:B------:R0:W-:Y:S04]  /*2d030*/  STL.64 [R1+0x660], R20 ;  /* 0x0006601401007387 */ /* 0x0001e80000100a00 */
[----:B------:R-:W-:Y:S04]  /*2d040*/  STL.64 [R1+0x668], R22 ;  /* 0x0006681601007387 */ /* 0x000fe80000100a00 */
[----:B0-----:R-:W2:Y:S02]  /*2d050*/  LDL.LU.64 R20, [R1+0x3aa8] ;  /* 0x003aa80001147983 */ /* 0x001ea40000300a00 */
[----:B--2---:R-:W-:-:S15]  /*2d060*/  HMMA.16816.F32.BF16 R4, R40, R20, R4 ;  /* 0x000000142804723c */ /* 0x004fde0000041804 */
[----:B------:R-:W-:-:S04]  /*2d070*/  NOP ;  /* 0x0000000000007918 */ /* 0x000fc80000000000 */
[----:B------:R-:W-:Y:S04]  /*2d080*/  STL.64 [R1+0x650], R4 ;  /* 0x0006500401007387 */ /* 0x000fe80000100a00 */
[----:B------:R0:W-:Y:S04]  /*2d090*/  STL.64 [R1+0x658], R6 ;  /* 0x0006580601007387 */ /* 0x0001e80000100a00 */
[----:B0-----:R-:W2:Y:S04]  /*2d0a0*/  LDL.LU.64 R6, [R1+0x3aa0] ;  /* 0x003aa00001067983 */ /* 0x001ea80000300a00 */
[----:B------:R-:W3:Y:S02]  /*2d0b0*/  LDL.LU.64 R4, [R1+0x3a98] ;  /* 0x003a980001047983 */ /* 0x000ee40000300a00 */
[----:B---3--:R-:W-:-:S15]  /*2d0c0*/  HMMA.16816.F32.BF16 R8, R40, R4, R8 ;  /* 0x000000042808723c */ /* 0x008fde0000041808 */
[----:B------:R-:W-:-:S04]  /*2d0d0*/  NOP ;  /* 0x0000000000007918 */ /* 0x000fc80000000000 */
[----:B------:R-:W-:Y:S04]  /*2d0e0*/  STL.64 [R1+0x640], R8 ;  /* 0x0006400801007387 */ /* 0x000fe80000100a00 */
[----:B------:R0:W-:Y:S04]  /*2d0f0*/  STL.64 [R1+0x648], R10 ;  /* 0x0006480a01007387 */ /* 0x0001e80000100a00 */
[----:B0-----:R-:W3:Y:S04]  /*2d100*/  LDL.LU.64 R10, [R1+0x3a90] ;  /* 0x003a9000010a7983 */ /* 0x001ee80000300a00 */
[----:B------:R-:W2:Y:S01]  /*2d110*/  LDL.LU.64 R8, [R1+0x3a88] ;  /* 0x003a880001087983 */ /* 0x000ea20000300a00 */
[----:B------:R-:W-:Y:S08]  /*2d120*/  HMMA.16816.F32.BF16 R52, R44, R32, R52 ;  /* 0x000000202c34723c */ /* 0x000ff00000041834 */
[----:B--2---:R-:W-:-:S15]  /*2d130*/  HMMA.16816.F32.BF16 R56, R40, R8, R56 ;  /* 0x000000082838723c */ /* 0x004fde0000041838 */
[----:B------:R-:W-:-:S04]  /*2d140*/  NOP ;  /* 0x0000000000007918 */ /* 0x000fc80000000000 */
[----:B------:R-:W-:Y:S04]  /*2d150*/  STL.64 [R1+0x630], R56 ;  /* 0x0006303801007387 */ /* 0x000fe80000100a00 */
[----:B------:R0:W-:Y:S02]  /*2d160*/  STL.64 [R1+0x638], R58 ;  /* 0x0006383a01007387 */ /* 0x0001e40000100a00 */
[C---:B0-----:R-:W-:Y:S02]  /*2d170*/  HMMA.16816.F32.BF16 R56, R40.reuse, R12, R36 ;  /* 0x0000000c2838723c */ /* 0x041fe40000041824 */
[----:B------:R-:W2:Y:S04]  /*2d180*/  LDL.LU.64 R36, [R1+0x250] ;  /* 0x0002500001247983 */ /* 0x000ea80000300a00 */
[----:B------:R-:W2:Y:S02]  /*2d190*/  LDL.LU.64 R38, [R1+0x258] ;  /* 0x0002580001267983 */ /* 0x000ea40000300a00 */
[----:B------:R-:W-:Y:S11]  /*2d1a0*/  HMMA.16816.F32.BF16 R40, R40, R16, R48 ;  /* 0x000000102828723c */ /* 0x000ff60000041830 */
[----:B------:R0:W-:Y:S04]  /*2d1b0*/  STL.64 [R1+0x620], R56 ;  /* 0x0006203801007387 */ /* 0x0001e80000100a00 */
[----:B------:R1:W-:Y:S04]  /*2d1c0*/  STL.64 [R1+0x628], R58 ;  /* 0x0006283a01007387 */ /* 0x0003e80000100a00 */
[----:B------:R-:W3:Y:S04]  /*2d1d0*/  LDL.LU.64 R48, [R1+0x240] ;  /* 0x0002400001307983 */ /* 0x000ee80000300a00 */
[----:B------:R-:W3:Y:S04]  /*2d1e0*/  LDL.LU.64 R50, [R1+0x248] ;  /* 0x0002480001327983 */ /* 0x000ee80000300a00 */
[----:B------:R-:W-:Y:S04]  /*2d1f0*/  STL.64 [R1+0x2b0], R40 ;  /* 0x0002b02801007387 */ /* 0x000fe80000100a00 */
[----:B------:R-:W-:Y:S04]  /*2d200*/  STL.64 [R1+0x2b8], R42 ;  /* 0x0002b82a01007387 */ /* 0x000fe80000100a00 */
[----:B------:R1:W-:Y:S01]  /*2d210*/  STL [R1+0x260], R52 ;  /* 0x0002603401007387 */ /* 0x0003e20000100800 */
[----:B------:R-:W-:-:S02]  /*2d220*/  IMAD.MOV.U32 R34, RZ, RZ, R53 ;  /* 0x000000ffff227224 */ /* 0x000fc400078e0035 */
[----:B------:R-:W-:Y:S02]  /*2d230*/  IMAD.MOV.U32 R35, RZ, RZ, R54 ;  /* 0x000000ffff237224 */ /* 0x000fe400078e0036 */
[----:B------:R-:W-:Y:S01]  /*2d240*/  IMAD.MOV.U32 R30, RZ, RZ, R55 ;  /* 0x000000ffff1e7224 */ /* 0x000fe200078e0037 */
[----:B0-----:R-:W4:Y:S04]  /*2d250*/  LDL.LU.64 R56, [R1+0x230] ;  /* 0x0002300001387983 */ /* 0x001f280000300a00 */
[----:B-1----:R-:W4:Y:S04]  /*2d260*/  LDL.LU.64 R58, [R1+0x238] ;  /* 0x00023800013a7983 */ /* 0x002f280000300a00 */
[----:B------:R-:W4:Y:S04]  /*2d270*/  LDL.LU.64 R52, [R1+0x5f0] ;  /* 0x0005f00001347983 */ /* 0x000f280000300a00 */
[----:B------:R-:W4:Y:S04]  /*2d280*/  LDL.LU.64 R54, [R1+0x5f8] ;  /* 0x0005f80001367983 */ /* 0x000f280000300a00 */
[----:B------:R-:W4:Y:S04]  /*2d290*/  LDL.LU.64 R40, [R1+0x950] ;  /* 0x0009500001287983 */ /* 0x000f280000300a00 */
[----:B------:R-:W4:Y:S04]  /*2d2a0*/  LDL.LU.64 R42, [R1+0x958] ;  /* 0x00095800012a7983 */ /* 0x000f280000300a00 */
[----:B------:R-:W-:Y:S04]  /*2d2b0*/  STL [R1+0x33b0], R30 ;  /* 0x0033b01e01007387 */ /* 0x000fe80000100800 */
[----:B------:R-:W-:Y:S04]  /*2d2c0*/  STL [R1+0x33ac], R35 ;  /* 0x0033ac2301007387 */ /* 0x000fe80000100800 */
[----:B------:R-:W-:Y:S01]  /*2d2d0*/  STL [R1+0x33a8], R34 ;  /* 0x0033a82201007387 */ /* 0x000fe20000100800 */
[----:B--2---:R-:W-:-:S15]  /*2d2e0*/  HMMA.16816.F32.BF16 R36, R44, R28, R36 ;  /* 0x0000001c2c24723c */ /* 0x004fde0000041824 */
[----:B------:R-:W-:-:S04]  /*2d2f0*/  NOP ;  /* 0x0000000000007918 */ /* 0x000fc80000000000 */
[----:B------:R0:W-:Y:S04]  /*2d300*/  STL.64 [R1+0x250], R36 ;  /* 0x0002502401007387 */ /* 0x0001e80000100a00 */
[----:B------:R1:W-:Y:S04]  /*2d310*/  STL.64 [R1+0x258], R38 ;  /* 0x0002582601007387 */ /* 0x0003e80000100a00 */
[----:B0-----:R-:W2:Y:S04]  /*2d320*/  LDL.LU.64 R36, [R1+0xcc0] ;  /* 0x000cc00001247983 */ /* 0x001ea80000300a00 */
[----:B-1----:R-:W2:Y:S01]  /*2d330*/  LDL.LU.64 R38, [R1+0xcc8] ;  /* 0x000cc80001267983 */ /* 0x002ea20000300a00 */
[C---:B---3--:R-:W-:Y:S08]  /*2d340*/  HMMA.16816.F32.BF16 R48, R44.reuse, R24, R48 ;  /* 0x000000182c30723c */ /* 0x048ff00000041830 */
[----:B----4-:R-:W-:Y:S11]  /*2d350*/  HMMA.16816.F32.BF16 R56, R44, R20, R56 ;  /* 0x000000142c38723c */ /* 0x010ff60000041838 */
[----:B------:R-:W-:Y:S01]  /*2d360*/  IMAD.MOV.U32 R35, RZ, RZ, R50 ;  /* 0x000000ffff237224 */ /* 0x000fe200078e0032 */
[----:B------:R0:W-:Y:S01]  /*2d370*/  STL [R1+0x240], R48 ;  /* 0x0002403001007387 */ /* 0x0001e20000100800 */
[----:B------:R-:W-:-:S02]  /*2d380*/  IMAD.MOV.U32 R34, RZ, RZ, R51 ;  /* 0x000000ffff227224 */ /* 0x000fc400078e0033 */
[----:B------:R-:W-:Y:S01]  /*2d390*/  IMAD.MOV.U32 R30, RZ, RZ, R49 ;  /* 0x000000ffff1e7224 */ /* 0x000fe200078e0031 */
[----:B------:R-:W3:Y:S04]  /*2d3a0*/  LDL.LU.64 R50, [R1+0x3a80] ;  /* 0x003a800001327983 */ /* 0x000ee80000300a00 */
[----:B0-----:R-:W3:Y:S04]  /*2d3b0*/  LDL.LU.64 R48, [R1+0x3a78] ;  /* 0x003a780001307983 */ /* 0x001ee80000300a00 */
[----:B------:R-:W-:Y:S04]  /*2d3c0*/  STL.64 [R1+0x3a70], R26 ;  /* 0x003a701a01007387 */ /* 0x000fe80000100a00 */
[----:B------:R0:W-:Y:S02]  /*2d3d0*/  STL.64 [R1+0x3a68], R24 ;  /* 0x003a681801007387 */ /* 0x0001e40000100a00 */
[----:B0-----:R-:W-:-:S15]  /*2d3e0*/  HMMA.16816.F32.BF16 R24, R44, R4, R52 ;  /* 0x000000042c18723c */ /* 0x001fde0000041834 */
[----:B------:R-:W-:-:S04]  /*2d3f0*/  NOP ;  /* 0x0000000000007918 */ /* 0x000fc80000000000 */
[----:B------:R-:W-:Y:S04]  /*2d400*/  STL [R1+0x5f4], R25 ;  /* 0x0005f41901007387 */ /* 0x000fe80000100800 */
[----:B------:R-:W-:Y:S04]  /*2d410*/  STL.64 [R1+0x230], R56 ;  /* 0x0002303801007387 */ /* 0x000fe80000100a00 */
[----:B------:R-:W-:Y:S04]  /*2d420*/  STL.64 [R1+0x238], R58 ;  /* 0x0002383a01007387 */ /* 0x000fe80000100a00 */
[----:B------:R0:W-:Y:S01]  /*2d430*/  STL.64 [R1+0x5f8], R26 ;  /* 0x0005f81a01007387 */ /* 0x0001e20000100a00 */
[----:B------:R-:W-:-:S03]  /*2d440*/  IMAD.MOV.U32 R31, RZ, RZ, R24 ;  /* 0x000000ffff1f7224 */ /* 0x000fc600078e0018 */
[----:B------:R-:W-:Y:S04]  /*2d450*/  STL.64 [R1+0x3a60], R6 ;  /* 0x003a600601007387 */ /* 0x000fe80000100a00 */
[----:B------:R2:W-:Y:S01]  /*2d460*/  STL.64 [R1+0x3a58], R4 ;  /* 0x003a580401007387 */ /* 0x0005e20000100a00 */
[----:B0-----:R-:W-:-:S15]  /*2d470*/  HMMA.16816.F32.BF16 R24, R44, R8, R40 ;  /* 0x000000082c18723c */ /* 0x001fde0000041828 */
[----:B------:R-:W-:-:S04]  /*2d480*/  NOP ;  /* 0x0000000000007918 */ /* 0x000fc80000000000 */
[----:B------:R0:W-:Y:S04]  /*2d490*/  STL.64 [R1+0x950], R24 ;  /* 0x0009501801007387 */ /* 0x0001e80000100a00 */
[----:B------:R-:W-:Y:S04]  /*2d4a0*/  STL.64 [R1+0x3a50], R10 ;  /* 0x003a500a01007387 */ /* 0x000fe80000100a00 */
[----:B------:R-:W-:Y:S04]  /*2d4b0*/  STL.64 [R1+0x3a48], R8 ;  /* 0x003a480801007387 */ /* 0x000fe80000100a00 */
[----:B------:R-:W4:Y:S04]  /*2d4c0*/  LDL.LU.64 R56, [R1+0xcb0] ;  /* 0x000cb00001387983 */ /* 0x000f280000300a00 */
[----:B------:R-:W4:Y:S01]  /*2d4d0*/  LDL.LU.64 R58, [R1+0xcb8] ;  /* 0x000cb800013a7983 */ /* 0x000f220000300a00 */
[----:B------:R-:W-:-:S02]  /*2d4e0*/  IMAD.MOV.U32 R22, RZ, RZ, R26 ;  /* 0x000000ffff167224 */ /* 0x000fc400078e001a */
[----:B------:R-:W-:Y:S01]  /*2d4f0*/  IMAD.MOV.U32 R23, RZ, RZ, R27 ;  /* 0x000000ffff177224 */ /* 0x000fe200078e001b */
[----:B--2---:R-:W-:-:S15]  /*2d500*/  HMMA.16816.F32.BF16 R4, R44, R12, R36 ;  /* 0x0000000c2c04723c */ /* 0x004fde0000041824 */
[----:B------:R-:W-:-:S04]  /*2d510*/  NOP ;  /* 0x0000000000007918 */ /* 0x000fc80000000000 */
[----:B------:R1:W-:Y:S04]  /*2d520*/  STL.64 [R1+0xcc0], R4 ;  /* 0x000cc00401007387 */ /* 0x0003e80000100a00 */
[----:B------:R2:W-:Y:S04]  /*2d530*/  STL.64 [R1+0xcc8], R6 ;  /* 0x000cc80601007387 */ /* 0x0005e80000100a00 */
[----:B0-----:R-:W3:Y:S04]  /*2d540*/  LDL.LU.64 R24, [R1+0xf80] ;  /* 0x000f800001187983 */ /* 0x001ee80000300a00 */
[----:B------:R-:W3:Y:S04]  /*2d550*/  LDL.LU.64 R26, [R1+0xf88] ;  /* 0x000f8800011a7983 */ /* 0x000ee80000300a00 */
[----:B------:R-:W3:Y:S04]  /*2d560*/  LDL.LU.64 R52, [R1+0xf70] ;  /* 0x000f700001347983 */ /* 0x000ee80000300a00 */
[----:B------:R-:W3:Y:S04]  /*2d570*/  LDL.LU.64 R54, [R1+0xf78] ;  /* 0x000f780001367983 */ /* 0x000ee80000300a00 */
[----:B------:R-:W3:Y:S04]  /*2d580*/  LDL.LU.64 R40, [R1+0xf60] ;  /* 0x000f600001287983 */ /* 0x000ee80000300a00 */
[----:B------:R-:W3:Y:S04]  /*2d590*/  LDL.LU.64 R42, [R1+0xf68] ;  /* 0x000f6800012a7983 */ /* 0x000ee80000300a00 */
[----:B-1----:R-:W3:Y:S04]  /*2d5a0*/  LDL.LU.64 R4, [R1+0xf50] ;  /* 0x000f500001047983 */ /* 0x002ee80000300a00 */
[----:B--2---:R-:W2:Y:S04]  /*2d5b0*/  LDL.LU.64 R6, [R1+0xf58] ;  /* 0x000f580001067983 */ /* 0x004ea80000300a00 */
[----:B------:R-:W2:Y:S04]  /*2d5c0*/  LDL.LU.64 R8, [R1+0xf40] ;  /* 0x000f400001087983 */ /* 0x000ea80000300a00 */
[----:B------:R-:W2:Y:S04]  /*2d5d0*/  LDL.LU.64 R10, [R1+0xf48] ;  /* 0x000f4800010a7983 */ /* 0x000ea80000300a00 */
[----:B------:R-:W-:Y:S04]  /*2d5e0*/  STL.64 [R1+0x3a40], R14 ;  /* 0x003a400e01007387 */ /* 0x000fe80000100a00 */
[----:B------:R0:W-:Y:S04]  /*2d5f0*/  STL.64 [R1+0x3a38], R12 ;  /* 0x003a380c01007387 */ /* 0x0001e80000100a00 */
[----:B0-----:R-:W2:Y:S04]  /*2d600*/  LDL.LU.64 R12, [R1+0xf30] ;  /* 0x000f3000010c7983 */ /* 0x001ea80000300a00 */
[----:B------:R-:W2:Y:S04]  /*2d610*/  LDL.LU.64 R14, [R1+0xf38] ;  /* 0x000f3800010e7983 */ /* 0x000ea80000300a00 */
[----:B------:R-:W2:Y:S04]  /*2d620*/  LDL.LU.64 R36, [R1+0xc90] ;  /* 0x000c900001247983 */ /* 0x000ea80000300a00 */
[----:B------:R-:W2:Y:S01]  /*2d630*/  LDL.LU.64 R38, [R1+0xc98] ;  /* 0x000c980001267983 */ /* 0x000ea20000300a00 */
[----:B----4-:R-:W-:Y:S03]  /*2d640*/  HMMA.16816.F32.BF16 R56, R44, R16, R56 ;  /* 0x000000102c38723c */ /* 0x010fe60000041838 */
[----:B------:R-:W4:Y:S04]  /*2d650*/  LDL.LU.64 R44, [R1+0xf20] ;  /* 0x000f2000012c7983 */ /* 0x000f280000300a00 */
[----:B------:R-:W4:-:S12]  /*2d660*/  LDL.LU.64 R46, [R1+0xf28] ;  /* 0x000f2800012e7983 */ /* 0x000f180000300a00 */
[----:B------:R0:W-:Y:S04]  /*2d670*/  STL.64 [R1+0xcb0], R56 ;  /* 0x000cb03801007387 */ /* 0x0001e80000100a00 */
[----:B------:R1:W-:Y:S04]  /*2d680*/  STL.64 [R1+0xcb8], R58 ;  /* 0x000cb83a01007387 */ /* 0x0003e80000100a00 */
[----:B0-----:R-:W4:Y:S04]  /*2d690*/  LDL.LU.64 R56, [R1+0xbf0] ;  /* 0x000bf00001387983 */ /* 0x001f280000300a00 */
[----:B-1----:R-:W4:Y:S01]  /*2d6a0*/  LDL.LU.64 R58, [R1+0xbf8] ;  /* 0x000bf800013a7983 */ /* 0x002f220000300a00 */
[----:B---3--:R-:W-:-:S15]  /*2d6b0*/  HMMA.16816.F32.BF16 R24, R48, R32, R24 ;  /* 0x000000203018723c */ /* 0x008fde0000041818 */
[----:B------:R-:W-:-:S04]  /*2d6c0*/  NOP ;  /* 0x0000000000007918 */ /* 0x000fc80000000000 */
[----:B------:R-:W-:Y:S04]  /*2d6d0*/  STL.64 [R1+0xf80], R24 ;  /* 0x000f801801007387 */ /* 0x000fe80000100a00 */
[----:B------:R0:W-:Y:S04]  /*2d6e0*/  STL.64 [R1+0xf88], R26 ;  /* 0x000f881a01007387 */ /* 0x0001e80000100a00 */
[----:B0-----:R-:W3:Y:S04]  /*2d6f0*/  LDL.LU.64 R26, [R1+0x3a70] ;  /* 0x003a7000011a7983 */ /* 0x001ee80000300a00 */
[----:B------:R-:W3:Y:S01]  /*2d700*/  LDL.LU.64 R24, [R1+0x3a68] ;  /* 0x003a680001187983 */ /* 0x000ee20000300a00 */
[C---:B------:R-:W-:Y:S08]  /*2d710*/  HMMA.16816.F32.BF16 R52, R48.reuse, R28, R52 ;  /* 0x0000001c3034723c */ /* 0x040ff00000041834 */
[C---:B--2---:R-:W-:Y:S11]  /*2d720*/  HMMA.16816.F32.BF16 R4, R48.reuse, R20, R4 ;  /* 0x000000143004723c */ /* 0x044ff60000041804 */
[----:B------:R0:W-:Y:S04]  /*2d730*/  STL.64 [R1+0xf70], R52 ;  /* 0x000f703401007387 */ /* 0x0001e80000100a00 */
[----:B------:R1:W-:Y:S04]  /*2d740*/  STL.64 [R1+0xf78], R54 ;  /* 0x000f783601007387 */ /* 0x0003e80000100a00 */
[----:B0-----:R-:W2:Y:S04]  /*2d750*/  LDL.LU.64 R52, [R1+0xbd0] ;  /* 0x000bd00001347983 */ /* 0x001ea80000300a00 */
[----:B-1----:R-:W2:Y:S01]  /*2d760*/  LDL.LU.64 R54, [R1+0xbd8] ;  /* 0x000bd80001367983 */ /* 0x002ea20000300a00 */
[----:B---3--:R-:W-:-:S15]  /*2d770*/  HMMA.16816.F32.BF16 R40, R48, R24, R40 ;  /* 0x000000183028723c */ /* 0x008fde0000041828 */
[----:B------:R-:W-:-:S04]  /*2d780*/  NOP ;  /* 0x0000000000007918 */ /* 0x000fc80000000000 */
[----:B------:R0:W-:Y:S04]  /*2d790*/  STL.64 [R1+0xf60], R40 ;  /* 0x000f602801007387 */ /* 0x0001e80000100a00 */
[----:B------:R1:W-:Y:S04]  /*2d7a0*/  STL.64 [R1+0xf68], R42 ;  /* 0x000f682a01007387 */ /* 0x0003e80000100a00 */
[----:B0-----:R-:W3:Y:S04]  /*2d7b0*/  LDL.LU.64 R40, [R1+0xbc0] ;  /* 0x000bc00001287983 */ /* 0x001ee80000300a00 */
[----:B-1----:R-:W3:Y:S04]  /*2d7c0*/  LDL.LU.64 R42, [R1+0xbc8] ;  /* 0x000bc800012a7983 */ /* 0x002ee80000300a00 */
[----:B------:R-:W-:Y:S04]  /*2d7d0*/  STL.64 [R1+0xf50], R4 ;  /* 0x000f500401007387 */ /* 0x000fe80000100a00 */
[----:B------:R0:W-:Y:S04]  /*2d7e0*/  STL.64 [R1+0xf58], R6 ;  /* 0x000f580601007387 */ /* 0x0001e80000100a00 */
[----:B0-----:R-:W2:Y:S04]  /*2d7f0*/  LDL.LU.64 R6, [R1+0x3a60] ;  /* 0x003a600001067983 */ /* 0x001ea80000300a00 */
[----:B------:R-:W2:Y:S02]  /*2d800*/  LDL.LU.64 R4, [R1+0x3a58] ;  /* 0x003a580001047983 */ /* 0x000ea40000300a00 */
[----:B--2---:R-:W-:-:S15]  /*2d810*/  HMMA.16816.F32.BF16 R8, R48, R4, R8 ;  /* 0x000000043008723c */ /* 0x004fde0000041808 */
[----:B------:R-:W-:-:S04]  /*2d820*/  NOP ;  /* 0x0000000000007918 */ /* 0x000fc80000000000 */
        /* <DEDUP_REMOVED lines=9> */
[----:B------:R-:W4:Y:S02]  /*2d8c0*/  LDL.LU.64 R12, [R1+0x3a38] ;  /* 0x003a3800010c7983 */ /* 0x000f240000300a00 */
[C---:B----4-:R-:W-:Y:S08]  /*2d8d0*/  HMMA.16816.F32.BF16 R44, R48.reuse, R12, R44 ;  /* 0x0000000c302c723c */ /* 0x050ff0000004182c */
[----:B------:R-:W-:Y:S11]  /*2d8e0*/  HMMA.16816.F32.BF16 R48, R48, R16, R36 ;  /* 0x000000103030723c */ /* 0x000ff60000041824 */
[----:B------:R0:W-:Y:S04]  /*2d8f0*/  STL.64 [R1+0xf20], R44 ;  /* 0x000f202c01007387 */ /* 0x0001e80000100a00 */
[----:B------:R1:W-:Y:S04]  /*2d900*/  STL.64 [R1+0xf28], R46 ;  /* 0x000f282e01007387 */ /* 0x0003e80000100a00 */
[----:B0-----:R-:W4:Y:S04]  /*2d910*/  LDL.LU.64 R44, [R1+0xbb0] ;  /* 0x000bb000012c7983 */ /* 0x001f280000300a00 */
[----:B-1----:R-:W4:Y:S04]  /*2d920*/  LDL.LU.64 R46, [R1+0xbb8] ;  /* 0x000bb800012e7983 */ /* 0x002f280000300a00 */
[----:B------:R-:W2:Y:S04]  /*2d930*/  LDL.LU.64 R38, [R1+0x3a30] ;  /* 0x003a300001267983 */ /* 0x000ea80000300a00 */
[----:B------:R-:W2:Y:S04]  /*2d940*/  LDL.LU.64 R36, [R1+0x3a28] ;  /* 0x003a280001247983 */ /* 0x000ea80000300a00 */
[----:B------:R0:W-:Y:S04]  /*2d950*/  STL.64 [R1+0xc90], R48 ;  /* 0x000c903001007387 */ /* 0x0001e80000100a00 */
[----:B------:R1:W-:Y:S04]  /*2d960*/  STL.64 [R1+0xc98], R50 ;  /* 0x000c983201007387 */ /* 0x0003e80000100a00 */
[----:B0-----:R-:W3:Y:S04]  /*2d970*/  LDL.LU.64 R48, [R1+0xbe0] ;  /* 0x000be00001307983 */ /* 0x001ee80000300a00 */
[----:B-1----:R-:W3:Y:S01]  /*2d980*/  LDL.LU.64 R50, [R1+0xbe8] ;  /* 0x000be80001327983 */ /* 0x002ee20000300a00 */
[C---:B--2---:R-:W-:Y:S08]  /*2d990*/  HMMA.16816.F32.BF16 R56, R36.reuse, R32, R56 ;  /* 0x000000202438723c */ /* 0x044ff00000041838 */
[C---:B---3--:R-:W-:Y:S11]  /*2d9a0*/  HMMA.16816.F32.BF16 R48, R36.reuse, R28, R48 ;  /* 0x0000001c2430723c */ /* 0x048ff60000041830 */
[----:B------:R0:W-:Y:S04]  /*2d9b0*/  STL.64 [R1+0xbf0], R56 ;  /* 0x000bf03801007387 */ /* 0x0001e80000100a00 */
[----:B------:R-:W-:Y:S04]  /*2d9c0*/  STL.64 [R1+0xbf8], R58 ;  /* 0x000bf83a01007387 */ /* 0x000fe80000100a00 */
[----:B0-----:R-:W2:Y:S04]  /*2d9d0*/  LDL.LU R56, [R1+0x3a20] ;  /* 0x003a200001387983 */ /* 0x001ea80000300800 */
[----:B------:R0:W-:Y:S04]  /*2d9e0*/  STL.64 [R1+0xbe0], R48 ;  /* 0x000be03001007387 */ /* 0x0001e80000100a00 */
[----:B------:R1:W-:Y:S04]  /*2d9f0*/  STL.64 [R1+0xbe8], R50 ;  /* 0x000be83201007387 */ /* 0x0003e80000100a00 */
[----:B0-----:R-:W3:Y:S04]  /*2da00*/  LDL.LU.64 R48, [R1+0xba0] ;  /* 0x000ba00001307983 */ /* 0x001ee80000300a00 */
[----:B-1----:R-:W3:Y:S04]  /*2da10*/  LDL.LU.64 R50, [R1+0xba8] ;  /* 0x000ba80001327983 */ /* 0x002ee80000300a00 */
[----:B------:R-:W-:Y:S04]  /*2da20*/  STL.64 [R1+0x3a18], R30 ;  /* 0x003a181e01007387 */ /* 0x000fe80000100a00 */
[----:B------:R0:W-:Y:S02]  /*2da30*/  STL.64 [R1+0x3a10], R28 ;  /* 0x003a101c01007387 */ /* 0x0001e40000100a00 */
[----:B0-----:R-:W-:Y:S02]  /*2da40*/  HMMA.16816.F32.BF16 R28, R36, R24, R52 ;  /* 0x00000018241c723c */ /* 0x001fe40000041834 */
[----:B------:R-:W-:Y:S04]  /*2da50*/  STL.64 [R1+0x3a08], R26 ;  /* 0x003a081a01007387 */ /* 0x000fe80000100a00 */
[----:B------:R0:W-:-:S13]  /*2da60*/  STL.64 [R1+0x3a00], R24 ;  /* 0x003a001801007387 */ /* 0x0001da0000100a00 */
[----:B------:R-:W-:Y:S04]  /*2da70*/  STL.64 [R1+0xbd0], R28 ;  /* 0x000bd01c01007387 */ /* 0x000fe80000100a00 */
[----:B------:R1:W-:Y:S04]  /*2da80*/  STL.64 [R1+0xbd8], R30 ;  /* 0x000bd81e01007387 */ /* 0x0003e80000100a00 */
[----:B0-----:R-:W3:Y:S04]  /*2da90*/  LDL.LU.64 R24, [R1+0xb90] ;  /* 0x000b900001187983 */ /* 0x001ee80000300a00 */
[----:B------:R-:W3:Y:S01]  /*2daa0*/  LDL.LU.64 R26, [R1+0xb98] ;  /* 0x000b9800011a7983 */ /* 0x000ee20000300a00 */
[----:B-1----:R-:W-:-:S15]  /*2dab0*/  HMMA.16816.F32.BF16 R28, R36, R20, R40 ;  /* 0x00000014241c723c */ /* 0x002fde0000041828 */
[----:B------:R-:W-:-:S04]  /*2dac0*/  NOP ;  /* 0x0000000000007918 */ /* 0x000fc80000000000 */
[----:B------:R-:W-:Y:S04]  /*2dad0*/  STL.64 [R1+0xbc0], R28 ;  /* 0x000bc01c01007387 */ /* 0x000fe80000100a00 */
[----:B------:R-:W-:Y:S04]  /*2dae0*/  STL.64 [R1+0xbc8], R30 ;  /* 0x000bc81e01007387 */ /* 0x000fe80000100a00 */
[----:B------:R-:W-:Y:S04]  /*2daf0*/  STL.64 [R1+0x39f8], R22 ;  /* 0x0039f81601007387 */ /* 0x000fe80000100a00 */
[----:B------:R4:W-:Y:S04]  /*2db00*/  STL.64 [R1+0x39f0], R20 ;  /* 0x0039f01401007387 */ /* 0x0009e80000100a00 */
[----:B------:R-:W-:Y:S04]  /*2db10*/  STL.64 [R1+0x39e8], R6 ;  /* 0x0039e80601007387 */ /* 0x000fe80000100a00 */
[----:B------:R3:W-:Y:S01]  /*2db20*/  STL.64 [R1+0x39e0], R4 ;  /* 0x0039e00401007387 */ /* 0x0007e20000100a00 */
[----:B----4-:R-:W-:-:S15]  /*2db30*/  HMMA.16816.F32.BF16 R20, R36, R4, R44 ;  /* 0x000000042414723c */ /* 0x010fde000004182c */
[----:B------:R-:W-:-:S04]  /*2db40*/  NOP ;  /* 0x0000000000007918 */ /* 0x000fc80000000000 */
[----:B------:R-:W-:Y:S04]  /*2db50*/  STL.64 [R1+0xbb0], R20 ;  /* 0x000bb01401007387 */ /* 0x000fe80000100a00 */
[----:B------:R-:W-:Y:S04]  /*2db60*/  STL.64 [R1+0xbb8], R22 ;  /* 0x000bb81601007387 */ /* 0x000fe80000100a00 */
[----:B--2---:R-:W0:Y:S04]  /*2db70*/  LDSM.16.MT88.4 R44, [R56+UR5+0x280] ;  /* 0x00028005382c783b */ /* 0x004e280008004200 */
[----:B------:R-:W-:Y:S04]  /*2db80*/  LDSM.16.MT88.4 R52, [R56+UR5+0x380] ;  /* 0x000380053834783b */ /* 0x000fe80008004200 */
[----:B------:R-:W-:Y:S01]  /*2db90*/  LDSM.16.MT88.4 R40, [R56+UR5+0x200] ;  /* 0x000200053828783b */ /* 0x000fe20008004200 */
[C---:B---3--:R-:W-:Y:S03]  /*2dba0*/  HMMA.16816.F32.BF16 R4, R36.reuse, R8, R48 ;  /* 0x000000082404723c */ /* 0x048fe60000041830 */
[----:B------:R-:W1:Y:S04]  /*2dbb0*/  LDSM.16.MT88.4 R48, [R56+UR5+0x300] ;  /* 0x000300053830783b */ /* 0x000e680008004200 */
[----:B0-----:R-:W-:Y:S04]  /*2dbc0*/  STL.64 [R1+0x39d8], R46 ;  /* 0x0039d82e01007387 */ /* 0x001fe80000100a00 */
[----:B------:R-:W-:Y:S04]  /*2dbd0*/  STL.64 [R1+0x39d0], R44 ;  /* 0x0039d02c01007387 */ /* 0x000fe80000100a00 */
[----:B-1----:R-:W-:Y:S04]  /*2dbe0*/  STL.64 [R1+0x3988], R50 ;  /* 0x0039883201007387 */ /* 0x002fe80000100a00 */
[----:B------:R-:W-:Y:S04]  /*2dbf0*/  STL.64 [R1+0xba0], R4 ;  /* 0x000ba00401007387 */ /* 0x000fe80000100a00 */
[----:B------:R-:W-:Y:S04]  /*2dc00*/  STL.64 [R1+0xba8], R6 ;  /* 0x000ba80601007387 */ /* 0x000fe80000100a00 */
[----:B------:R0:W-:Y:S04]  /*2dc10*/  STL.64 [R1+0x3980], R48 ;  /* 0x0039803001007387 */ /* 0x0001e80000100a00 */
[----:B0-----:R-:W2:Y:S04]  /*2dc20*/  LDL.LU.64 R48, [R1+0x8b0] ;  /* 0x0008b00001307983 */ /* 0x001ea80000300a00 */
[----:B------:R-:W2:Y:S04]  /*2dc30*/  LDL.LU.64 R50, [R1+0x8b8] ;  /* 0x0008b80001327983 */ /* 0x000ea80000300a00 */
[----:B------:R-:W3:Y:S04]  /*2dc40*/  LDL.LU.64 R28, [R1+0x820] ;  /* 0x00082000011c7983 */ /* 0x000ee80000300a00 */
[----:B------:R-:W3:Y:S01]  /*2dc50*/  LDL.LU.64 R30, [R1+0x828] ;  /* 0x00082800011e7983 */ /* 0x000ee20000300a00 */
[----:B------:R-:W-:Y:S01]  /*2dc60*/  HMMA.16816.F32.BF16 R4, R36, R12, R24 ;  /* 0x0000000c2404723c */ /* 0x000fe20000041818 */
[----:B------:R-:W-:-:S15]  /*2dc70*/  LOP3.LUT R2, R56, 0x20, RZ, 0x3c, !PT ;  /* 0x0000002038027812 */ /* 0x000fde00078e3cff */
[----:B------:R-:W-:-:S03]  /*2dc80*/  NOP ;  /* 0x0000000000007918 */ /* 0x000fc60000000000 */
[----:B------:R0:W-:Y:S04]  /*2dc90*/  STL.64 [R1+0xb90], R4 ;  /* 0x000b900401007387 */ /* 0x0001e80000100a00 */
[----:B------:R1:W-:Y:S04]  /*2dca0*/  STL.64 [R1+0xb98], R6 ;  /* 0x000b980601007387 */ /* 0x0003e80000100a00 */
[----:B------:R-:W4:Y:S04]  /*2dcb0*/  LDL.LU.64 R24, [R1+0x810] ;  /* 0x0008100001187983 */ /* 0x000f280000300a00 */
[----:B------:R-:W4:Y:S04]  /*2dcc0*/  LDL.LU.64 R26, [R1+0x818] ;  /* 0x00081800011a7983 */ /* 0x000f280000300a00 */
[----:B------:R-:W4:Y:S04]  /*2dcd0*/  LDL.LU.64 R20, [R1+0x800] ;  /* 0x0008000001147983 */ /* 0x000f280000300a00 */
[----:B------:R-:W4:Y:S04]  /*2dce0*/  LDL.LU.64 R22, [R1+0x808] ;  /* 0x0008080001167983 */ /* 0x000f280000300a00 */
[----:B0-----:R-:W4:Y:S04]  /*2dcf0*/  LDL.LU.64 R4, [R1+0x7f0] ;  /* 0x0007f00001047983 */ /* 0x001f280000300a00 */
[----:B-1----:R-:W4:Y:S04]  /*2dd00*/  LDL.LU.64 R6, [R1+0x7f8] ;  /* 0x0007f80001067983 */ /* 0x002f280000300a00 */
[----:B------:R-:W4:Y:S04]  /*2dd10*/  LDL.LU.64 R44, [R1+0x7e0] ;  /* 0x0007e000012c7983 */ /* 0x000f280000300a00 */
[----:B------:R-:W4:Y:S04]  /*2dd20*/  LDL.LU.64 R46, [R1+0x7e8] ;  /* 0x0007e800012e7983 */ /* 0x000f280000300a00 */
[----:B------:R-:W-:Y:S04]  /*2dd30*/  STL.64 [R1+0x3968], R54 ;  /* 0x0039683601007387 */ /* 0x000fe80000100a00 */
[----:B------:R-:W-:Y:S04]  /*2dd40*/  STL.64 [R1+0x3960], R52 ;  /* 0x0039603401007387 */ /* 0x000fe80000100a00 */
[----:B------:R0:W-:Y:S04]  /*2dd50*/  STL [R1+0x38f8], R56 ;  /* 0x0038f83801007387 */ /* 0x0001e80000100800 */
[----:B0-----:R-:W4:Y:S04]  /*2dd60*/  LDL.LU.64 R56, [R1+0x7c0] ;  /* 0x0007c00001387983 */ /* 0x001f280000300a00 */
[----:B------:R-:W4:Y:S01]  /*2dd70*/  LDL.LU.64 R58, [R1+0x7c8] ;  /* 0x0007c800013a7983 */ /* 0x000f220000300a00 */
[----:B--2---:R-:W-:-:S15]  /*2dd80*/  HMMA.16816.F32.BF16 R36, R36, R16, R48 ;  /* 0x000000102424723c */ /* 0x004fde0000041830 */
[----:B------:R-:W-:-:S04]  /*2dd90*/  NOP ;  /* 0x0000000000007918 */ /* 0x000fc80000000000 */
[----:B------:R-:W-:Y:S04]  /*2dda0*/  STL.64 [R1+0x8b0], R36 ;  /* 0x0008b02401007387 */ /* 0x000fe80000100a00 */
[----:B------:R-:W-:Y:S04]  /*2ddb0*/  STL.64 [R1+0x8b8], R38 ;  /* 0x0008b82601007387 */ /* 0x000fe80000100a00 */
[----:B------:R-:W0:Y:S01]  /*2ddc0*/  LDSM.16.MT88.4 R36, [R2+UR5] ;  /* 0x000000050224783b */ /* 0x000e220008004200 */
[C---:B---3--:R-:W-:Y:S03]  /*2ddd0*/  HMMA.16816.F32.BF16 R28, R40.reuse, R32, R28 ;  /* 0x00000020281c723c */ /* 0x048fe6000004181c */
[----:B------:R-:W2:Y:S04]  /*2dde0*/  LDL.LU.64 R52, [R1+0x4c0] ;  /* 0x0004c00001347983 */ /* 0x000ea80000300a00 */
[----:B------:R-:W2:Y:S04]  /*2ddf0*/  LDL.LU.64 R54, [R1+0x4c8] ;  /* 0x0004c80001367983 */ /* 0x000ea80000300a00 */
[----:B------:R-:W3:Y:S04]  /*2de00*/  LDL.LU.64 R48, [R1+0x440] ;  /* 0x0004400001307983 */ /* 0x000ee80000300a00 */
[----:B------:R-:W3:Y:S04]  /*2de10*/  LDL.LU.64 R50, [R1+0x448] ;  /* 0x0004480001327983 */ /* 0x000ee80000300a00 */
[----:B0-----:R-:W-:Y:S04]  /*2de20*/  STL.64 [R1+0x3908], R38 ;  /* 0x0039082601007387 */ /* 0x001fe80000100a00 */
[----:B------:R0:W-:Y:S04]  /*2de30*/  STL.64 [R1+0x3900], R36 ;  /* 0x0039002401007387 */ /* 0x0001e80000100a00 */
[----:B0-----:R-:W2:Y:S04]  /*2de40*/  LDL.LU.64 R36, [R1+0x7d0] ;  /* 0x0007d00001247983 */ /* 0x001ea80000300a00 */
[----:B------:R-:W2:Y:S04]  /*2de50*/  LDL.LU.64 R38, [R1+0x7d8] ;  /* 0x0007d80001267983 */ /* 0x000ea80000300a00 */
[----:B------:R-:W-:Y:S04]  /*2de60*/  STL.64 [R1+0x820], R28 ;  /* 0x0008201c01007387 */ /* 0x000fe80000100a00 */
[----:B------:R0:W-:Y:S04]  /*2de70*/  STL.64 [R1+0x828], R30 ;  /* 0x0008281e01007387 */ /* 0x0001e80000100a00 */
[----:B0-----:R-:W2:Y:S04]  /*2de80*/  LDL.LU.64 R30, [R1+0x3a18] ;  /* 0x003a1800011e7983 */ /* 0x001ea80000300a00 */
[----:B------:R-:W4:Y:S02]  /*2de90*/  LDL.LU.64 R28, [R1+0x3a10] ;  /* 0x003a1000011c7983 */ /* 0x000f240000300a00 */
        /* <DEDUP_REMOVED lines=22> */
[----:B0-----:R-:W3:Y:S04]  /*2e000*/  LDL.LU.64 R46, [R1+0x39d8] ;  /* 0x0039d800012e7983 */ /* 0x001ee80000300a00 */
[----:B------:R-:W3:Y:S04]  /*2e010*/  LDL.LU.64 R44, [R1+0x39d0] ;  /* 0x0039d000012c7983 */ /* 0x000ee80000300a00 */
[----:B------:R-:W-:Y:S04]  /*2e020*/  STL.64 [R1+0x39c8], R6 ;  /* 0x0039c80601007387 */ /* 0x000fe80000100a00 */
[----:B------:R0:W-:Y:S02]  /*2e030*/  STL.64 [R1+0x39c0], R4 ;  /* 0x0039c00401007387 */ /* 0x0001e40000100a00 */
[----:B0-----:R-:W-:Y:S02]  /*2e040*/  HMMA.16816.F32.BF16 R4, R40, R8, R36 ;  /* 0x000000082804723c */ /* 0x001fe40000041824 */
[----:B------:R-:W-:Y:S04]  /*2e050*/  STL.64 [R1+0x39b8], R10 ;  /* 0x0039b80a01007387 */ /* 0x000fe80000100a00 */
[----:B------:R-:W-:-:S13]  /*2e060*/  STL.64 [R1+0x39b0], R8 ;  /* 0x0039b00801007387 */ /* 0x000fda0000100a00 */
        /* <DEDUP_REMOVED lines=11> */
[----:B------:R3:W-:Y:S04]  /*2e120*/  STL.64 [R1+0x4c8], R6 ;  /* 0x0004c80601007387 */ /* 0x0007e80000100a00 */
[----:B------:R-:W2:Y:S04]  /*2e130*/  LDL.LU.64 R40, [R1+0x430] ;  /* 0x0004300001287983 */ /* 0x000ea80000300a00 */
[----:B------:R-:W2:Y:S01]  /*2e140*/  LDL.LU.64 R42, [R1+0x438] ;  /* 0x00043800012a7983 */ /* 0x000ea20000300a00 */
[----:B---3--:R-:W-:-:S15]  /*2e150*/  HMMA.16816.F32.BF16 R4, R44, R32, R48 ;  /* 0x000000202c04723c */ /* 0x008fde0000041830 */
[----:B------:R-:W-:-:S04]  /*2e160*/  NOP ;  /* 0x0000000000007918 */ /* 0x000fc80000000000 */
[----:B------:R0:W-:Y:S04]  /*2e170*/  STL.64 [R1+0x440], R4 ;  /* 0x0004400401007387 */ /* 0x0001e80000100a00 */
[----:B------:R1:W-:Y:S04]  /*2e180*/  STL.64 [R1+0x448], R6 ;  /* 0x0004480601007387 */ /* 0x0003e80000100a00 */
[----:B------:R-:W3:Y:S04]  /*2e190*/  LDL.LU.64 R36, [R1+0x420] ;  /* 0x0004200001247983 */ /* 0x000ee80000300a00 */
[----:B------:R-:W3:Y:S04]  /*2e1a0*/  LDL.LU.64 R38, [R1+0x428] ;  /* 0x0004280001267983 */ /* 0x000ee80000300a00 */
[----:B0-----:R-:W4:Y:S04]  /*2e1b0*/  LDL.LU.64 R4, [R1+0x410] ;  /* 0x0004100001047983 */ /* 0x001f280000300a00 */
[----:B-1----:R-:W4:Y:S04]  /*2e1c0*/  LDL.LU.64 R6, [R1+0x418] ;  /* 0x0004180001067983 */ /* 0x002f280000300a00 */
[----:B------:R-:W4:Y:S04]  /*2e1d0*/  LDL.LU.64 R8, [R1+0x400] ;  /* 0x0004000001087983 */ /* 0x000f280000300a00 */
        /* <DEDUP_REMOVED lines=8> */
[----:B------:R-:W4:Y:S01]  /*2e260*/  LDL.LU.64 R54, [R1+0x1068] ;  /* 0x0010680001367983 */ /* 0x000f220000300a00 */
[C---:B--2---:R-:W-:Y:S08]  /*2e270*/  HMMA.16816.F32.BF16 R40, R44.reuse, R28, R40 ;  /* 0x0000001c2c28723c */ /* 0x044ff00000041828 */
[C---:B---3--:R-:W-:Y:S08]  /*2e280*/  HMMA.16816.F32.BF16 R36, R44.reuse, R24, R36 ;  /* 0x000000182c24723c */ /* 0x048ff00000041824 */
[C---:B----4-:R-:W-:Y:S01]  /*2e290*/  HMMA.16816.F32.BF16 R4, R44.reuse, R20, R4 ;  /* 0x000000142c04723c */ /* 0x050fe20000041804 */
[----:B------:R-:W-:Y:S04]  /*2e2a0*/  STL.64 [R1+0x3978], R54 ;  /* 0x0039783601007387 */ /* 0x000fe80000100a00 */
[----:B------:R0:W-:Y:S04]  /*2e2b0*/  STL.64 [R1+0x3970], R52 ;  /* 0x0039703401007387 */ /* 0x0001e80000100a00 */
[----:B0-----:R-:W2:Y:S04]  /*2e2c0*/  LDL.LU.64 R52, [R1+0x1070] ;  /* 0x0010700001347983 */ /* 0x001ea80000300a00 */
[----:B------:R-:W2:Y:S04]  /*2e2d0*/  LDL.LU.64 R54, [R1+0x1078] ;  /* 0x0010780001367983 */ /* 0x000ea80000300a00 */
[----:B------:R-:W3:Y:S04]  /*2e2e0*/  LDL.LU.64 R56, [R1+0xf0] ;  /* 0x0000f00001387983 */ /* 0x000ee80000300a00 */
[----:B------:R-:W3:Y:S04]  /*2e2f0*/  LDL.LU.64 R58, [R1+0xf8] ;  /* 0x0000f800013a7983 */ /* 0x000ee80000300a00 */
[----:B------:R0:W-:Y:S04]  /*2e300*/  STL.64 [R1+0x430], R40 ;  /* 0x0004302801007387 */ /* 0x0001e80000100a00 */
[----:B------:R1:W-:Y:S04]  /*2e310*/  STL.64 [R1+0x438], R42 ;  /* 0x0004382a01007387 */ /* 0x0003e80000100a00 */
[----:B0-----:R-:W4:Y:S04]  /*2e320*/  LDL.LU.64 R40, [R1+0x3b0] ;  /* 0x0003b00001287983 */ /* 0x001f280000300a00 */
[----:B-1----:R-:W4:Y:S04]  /*2e330*/  LDL.LU.64 R42, [R1+0x3b8] ;  /* 0x0003b800012a7983 */ /* 0x002f280000300a00 */
[----:B------:R0:W-:Y:S04]  /*2e340*/  STL.64 [R1+0x420], R36 ;  /* 0x0004202401007387 */ /* 0x0001e80000100a00 */
[----:B------:R1:W-:Y:S04]  /*2e350*/  STL.64 [R1+0x428], R38 ;  /* 0x0004282601007387 */ /* 0x0003e80000100a00 */
[----:B0-----:R-:W2:Y:S04]  /*2e360*/  LDL.LU.64 R36, [R1+0x710] ;  /* 0x0007100001247983 */ /* 0x001ea80000300a00 */
[----:B-1----:R-:W2:Y:S04]  /*2e370*/  LDL.LU.64 R38, [R1+0x718] ;  /* 0x0007180001267983 */ /* 0x002ea80000300a00 */
        /* <DEDUP_REMOVED lines=22> */
[----:B--2---:R-:W-:Y:S02]  /*2e4e0*/  HMMA.16816.F32.BF16 R44, R44, R16, R48 ;  /* 0x000000102c2c723c */ /* 0x004fe40000041830 */
[----:B------:R-:W2:Y:S04]  /*2e4f0*/  LDL.LU.64 R50, [R1+0x3988] ;  /* 0x0039880001327983 */ /* 0x000ea80000300a00 */
[----:B------:R-:W2:-:S13]  /*2e500*/  LDL.LU.64 R48, [R1+0x3980] ;  /* 0x0039800001307983 */ /* 0x000e9a0000300a00 */
[----:B------:R0:W-:Y:S04]  /*2e510*/  STL.64 [R1+0x170], R44 ;  /* 0x0001702c01007387 */ /* 0x0001e80000100a00 */
[----:B------:R1:W-:Y:S04]  /*2e520*/  STL.64 [R1+0x178], R46 ;  /* 0x0001782e01007387 */ /* 0x0003e80000100a00 */
[----:B0-----:R-:W3:Y:S04]  /*2e530*/  LDL.LU.64 R44, [R1+0x100] ;  /* 0x00010000012c7983 */ /* 0x001ee80000300a00 */
[----:B-1----:R-:W3:Y:S01]  /*2e540*/  LDL.LU.64 R46, [R1+0x108] ;  /* 0x00010800012e7983 */ /* 0x002ee20000300a00 */
        /* <DEDUP_REMOVED lines=11> */
[----:B------:R-:W2:Y:S04]  /*2e600*/  LDL.LU.64 R52, [R1+0x3960] ;  /* 0x0039600001347983 */ /* 0x000ea80000300a00 */
[----:B------:R-:W-:Y:S04]  /*2e610*/  STL.64 [R1+0x3958], R30 ;  /* 0x0039581e01007387 */ /* 0x000fe80000100a00 */
[----:B------:R3:W-:Y:S02]  /*2e620*/  STL.64 [R1+0x3950], R28 ;  /* 0x0039501c01007387 */ /* 0x0007e40000100a00 */
[----:B---3--:R-:W-:Y:S02]  /*2e630*/  HMMA.16816.F32.BF16 R28, R48, R24, R44 ;  /* 0x00000018301c723c */ /* 0x008fe4000004182c */
[----:B------:R-:W-:Y:S04]  /*2e640*/  STL.64 [R1+0x3948], R26 ;  /* 0x0039481a01007387 */ /* 0x000fe80000100a00 */
[----:B------:R-:W-:-:S13]  /*2e650*/  STL.64 [R1+0x3940], R24 ;  /* 0x0039401801007387 */ /* 0x000fda0000100a00 */
[----:B------:R-:W-:Y:S04]  /*2e660*/  STL.64 [R1+0x100], R28 ;  /* 0x0001001c01007387 */ /* 0x000fe80000100a00 */
[----:B------:R0:W-:Y:S02]  /*2e670*/  STL.64 [R1+0x108], R30 ;  /* 0x0001081e01007387 */ /* 0x0001e40000100a00 */
[C---:B0-----:R-:W-:Y:S08]  /*2e680*/  HMMA.16816.F32.BF16 R28, R48.reuse, R20, R56 ;  /* 0x00000014301c723c */ /* 0x041ff00000041838 */
[C---:B----4-:R-:W-:Y:S01]  /*2e690*/  HMMA.16816.F32.BF16 R24, R48.reuse, R4, R40 ;  /* 0x000000043018723c */ /* 0x050fe20000041828 */
[----:B------:R-:W-:Y:S10]  /*2e6a0*/  STL.64 [R1+0x3938], R6 ;  /* 0x0039380601007387 */ /* 0x000ff40000100a00 */
[----:B------:R-:W-:Y:S04]  /*2e6b0*/  STL.64 [R1+0xf0], R28 ;  /* 0x0000f01c01007387 */ /* 0x000fe80000100a00 */
[----:B------:R-:W-:Y:S04]  /*2e6c0*/  STL.64 [R1+0xf8], R30 ;  /* 0x0000f81e01007387 */ /* 0x000fe80000100a00 */
[----:B------:R0:W-:Y:S02]  /*2e6d0*/  STL.64 [R1+0x3930], R4 ;  /* 0x0039300401007387 */ /* 0x0001e40000100a00 */
[C---:B0-----:R-:W-:Y:S02]  /*2e6e0*/  HMMA.16816.F32.BF16 R4, R48.reuse, R8, R36 ;  /* 0x000000083004723c */ /* 0x041fe40000041824 */
[----:B------:R0:W-:Y:S04]  /*2e6f0*/  STL.64 [R1+0x3b0], R24 ;  /* 0x0003b01801007387 */ /* 0x0001e80000100a00 */
[----:B------:R1:W-:Y:S04]  /*2e700*/  STL.64 [R1+0x3b8], R26 ;  /* 0x0003b81a01007387 */ /* 0x0003e80000100a00 */
[----:B------:R-:W3:Y:S04]  /*2e710*/  LDL.LU.64 R36, [R1+0xa60] ;  /* 0x000a600001247983 */ /* 0x000ee80000300a00 */
[----:B------:R-:W3:Y:S05]  /*2e720*/  LDL.LU.64 R38, [R1+0xa68] ;  /* 0x000a680001267983 */ /* 0x000eea0000300a00 */
[----:B------:R4:W-:Y:S04]  /*2e730*/  STL.64 [R1+0x710], R4 ;  /* 0x0007100401007387 */ /* 0x0009e80000100a00 */
[----:B------:R0:W-:Y:S04]  /*2e740*/  STL.64 [R1+0x718], R6 ;  /* 0x0007180601007387 */ /* 0x0001e80000100a00 */
[----:B------:R-:W2:Y:S04]  /*2e750*/  LDL.LU.64 R56, [R1+0xa50] ;  /* 0x000a500001387983 */ /* 0x000ea80000300a00 */
[----:B------:R-:W2:Y:S04]  /*2e760*/  LDL.LU.64 R58, [R1+0xa58] ;  /* 0x000a5800013a7983 */ /* 0x000ea80000300a00 */
[----:B------:R-:W2:Y:S04]  /*2e770*/  LDL.LU.64 R28, [R1+0xdc0] ;  /* 0x000dc000011c7983 */ /* 0x000ea80000300a00 */
[----:B------:R-:W2:Y:S04]  /*2e780*/  LDL.LU.64 R30, [R1+0xdc8] ;  /* 0x000dc800011e7983 */ /* 0x000ea80000300a00 */
[----:B0-----:R-:W2:Y:S04]  /*2e790*/  LDL.LU.64 R24, [R1+0xdb0] ;  /* 0x000db00001187983 */ /* 0x001ea80000300a00 */
[----:B-1----:R-:W2:Y:S04]  /*2e7a0*/  LDL.LU.64 R26, [R1+0xdb8] ;  /* 0x000db800011a7983 */ /* 0x002ea80000300a00 */
[----:B------:R-:W2:Y:S04]  /*2e7b0*/  LDL.LU.64 R40, [R1+0xda0] ;  /* 0x000da00001287983 */ /* 0x000ea80000300a00 */
[----:B------:R-:W2:Y:S04]  /*2e7c0*/  LDL.LU.64 R42, [R1+0xda8] ;  /* 0x000da800012a7983 */ /* 0x000ea80000300a00 */
[----:B----4-:R-:W4:Y:S04]  /*2e7d0*/  LDL.LU.64 R4, [R1+0xd90] ;  /* 0x000d900001047983 */ /* 0x010f280000300a00 */
[----:B------:R-:W4:Y:S04]  /*2e7e0*/  LDL.LU.64 R6, [R1+0xd98] ;  /* 0x000d980001067983 */ /* 0x000f280000300a00 */
[----:B------:R-:W-:Y:S04]  /*2e7f0*/  STL.64 [R1+0x3928], R10 ;  /* 0x0039280a01007387 */ /* 0x000fe80000100a00 */
[----:B------:R0:W-:Y:S04]  /*2e800*/  STL.64 [R1+0x3920], R8 ;  /* 0x0039200801007387 */ /* 0x0001e80000100a00 */
[----:B0-----:R-:W4:Y:S04]  /*2e810*/  LDL.LU.64 R8, [R1+0xd80] ;  /* 0x000d800001087983 */ /* 0x001f280000300a00 */
[----:B------:R-:W4:Y:S04]  /*2e820*/  LDL.LU.64 R10, [R1+0xd88] ;  /* 0x000d8800010a7983 */ /* 0x000f280000300a00 */
[----:B------:R-:W4:Y:S04]  /*2e830*/  LDL.LU.64 R44, [R1+0xd60] ;  /* 0x000d6000012c7983 */ /* 0x000f280000300a00 */
[----:B------:R-:W4:Y:S01]  /*2e840*/  LDL.LU.64 R46, [R1+0xd68] ;  /* 0x000d6800012e7983 */ /* 0x000f220000300a00 */
[C---:B---3--:R-:W-:Y:S08]  /*2e850*/  HMMA.16816.F32.BF16 R36, R48.reuse, R12, R36 ;  /* 0x0000000c3024723c */ /* 0x048ff00000041824 */
[----:B--2---:R-:W-:Y:S08]  /*2e860*/  HMMA.16816.F32.BF16 R48, R48, R16, R56 ;  /* 0x000000103030723c */ /* 0x004ff00000041838 */
[C---:B------:R-:W-:Y:S01]  /*2e870*/  HMMA.16816.F32.BF16 R28, R52.reuse, R32, R28 ;  /* 0x00000020341c723c */ /* 0x040fe2000004181c */
[----:B----4-:R-:W-:Y:S04]  /*2e880*/  STL.64 [R1+0x3918], R46 ;  /* 0x0039182e01007387 */ /* 0x010fe80000100a00 */
[----:B------:R0:W-:Y:S04]  /*2e890*/  STL.64 [R1+0x3910], R44 ;  /* 0x0039102c01007387 */ /* 0x0001e80000100a00 */
[----:B0-----:R-:W2:Y:S04]  /*2e8a0*/  LDL.LU.64 R44, [R1+0xd70] ;  /* 0x000d7000012c7983 */ /* 0x001ea80000300a00 */
[----:B------:R-:W2:Y:S04]  /*2e8b0*/  LDL.LU.64 R46, [R1+0xd78] ;  /* 0x000d7800012e7983 */ /* 0x000ea80000300a00 */
[----:B------:R0:W-:Y:S04]  /*2e8c0*/  STL.64 [R1+0xa60], R36 ;  /* 0x000a602401007387 */ /* 0x0001e80000100a00 */
[----:B------:R1:W-:Y:S04]  /*2e8d0*/  STL.64 [R1+0xa68], R38 ;  /* 0x000a682601007387 */ /* 0x0003e80000100a00 */
[----:B0-----:R-:W3:Y:S04]  /*2e8e0*/  LDL.LU.64 R36, [R1+0x10] ;  /* 0x0000100001247983 */ /* 0x001ee80000300a00 */
[----:B-1----:R-:W3:Y:S04]  /*2e8f0*/  LDL.LU.64 R38, [R1+0x18] ;  /* 0x0000180001267983 */ /* 0x002ee80000300a00 */
[----:B------:R-:W4:Y:S04]  /*2e900*/  LDL.LU.64 R56, [R1+0xd50] ;  /* 0x000d500001387983 */ /* 0x000f280000300a00 */
[----:B------:R-:W4:Y:S04]  /*2e910*/  LDL.LU.64 R58, [R1+0xd58] ;  /* 0x000d5800013a7983 */ /* 0x000f280000300a00 */
        /* <DEDUP_REMOVED lines=13> */
[----:B------:R-:W2:Y:S01]  /*2e9f0*/  LDL.LU.64 R24, [R1+0x3940] ;  /* 0x0039400001187983 */ /* 0x000ea20000300a00 */
[C---:B------:R-:W-:Y:S08]  /*2ea00*/  HMMA.16816.F32.BF16 R4, R52.reuse, R20, R4 ;  /* 0x000000143404723c */ /* 0x040ff00000041804 */
[----:B--2---:R-:W-:-:S15]  /*2ea10*/  HMMA.16816.F32.BF16 R40, R52, R24, R40 ;  /* 0x000000183428723c */ /* 0x004fde0000041828 */
[----:B------:R-:W-:-:S04]  /*2ea20*/  NOP ;  /* 0x0000000000007918 */ /* 0x000fc80000000000 */
        /* <DEDUP_REMOVED lines=20> */
[C---:B--2---:R-:W-:Y:S08]  /*2eb70*/  HMMA.16816.F32.BF16 R44, R52.reuse, R12, R44 ;  /* 0x0000000c342c723c */ /* 0x044ff0000004182c */
[----:B---3--:R-:W-:Y:S11]  /*2eb80*/  HMMA.16816.F32.BF16 R52, R52, R16, R36 ;  /* 0x000000103434723c */ /* 0x008ff60000041824 */
[----:B------:R0:W-:Y:S04]  /*2eb90*/  STL.64 [R1+0xd60], R44 ;  /* 0x000d602c01007387 */ /* 0x0001e80000100a00 */
[----:B------:R1:W-:Y:S04]  /*2eba0*/  STL.64 [R1+0xd68], R46 ;  /* 0x000d682e01007387 */ /* 0x0003e80000100a00 */
[----:B0-----:R-:W2:Y:S04]  /*2ebb0*/  LDL.LU.64 R44, [R1+0xd10] ;  /* 0x000d1000012c7983 */ /* 0x001ea80000300a00 */
[----:B-1----:R-:W2:Y:S04]  /*2ebc0*/  LDL.LU.64 R46, [R1+0xd18] ;  /* 0x000d1800012e7983 */ /* 0x002ea80000300a00 */
[----:B------:R-:W4:Y:S04]  /*2ebd0*/  LDL.LU.64 R38, [R1+0x3908] ;  /* 0x0039080001267983 */ /* 0x000f280000300a00 */
[----:B------:R-:W4:Y:S04]  /*2ebe0*/  LDL.LU.64 R36, [R1+0x3900] ;  /* 0x0039000001247983 */ /* 0x000f280000300a00 */
[----:B------:R0:W-:Y:S04]  /*2ebf0*/  STL.64 [R1+0x10], R52 ;  /* 0x0000103401007387 */ /* 0x0001e80000100a00 */
[----:B------:R1:W-:Y:S04]  /*2ec00*/  STL.64 [R1+0x18], R54 ;  /* 0x0000183601007387 */ /* 0x0003e80000100a00 */
[----:B0-----:R-:W3:Y:S04]  /*2ec10*/  LDL.LU.64 R52, [R1+0xd40] ;  /* 0x000d400001347983 */ /* 0x001ee80000300a00 */
[----:B-1----:R-:W3:Y:S01]  /*2ec20*/  LDL.LU.64 R54, [R1+0xd48] ;  /* 0x000d480001367983 */ /* 0x002ee20000300a00 */
[C---:B----4-:R-:W-:Y:S08]  /*2ec30*/  HMMA.16816.F32.BF16 R56, R36.reuse, R32, R56 ;  /* 0x000000202438723c */ /* 0x050ff00000041838 */
[C---:B---3--:R-:W-:Y:S11]  /*2ec40*/  HMMA.16816.F32.BF16 R52, R36.reuse, R28, R52 ;  /* 0x0000001c2434723c */ /* 0x048ff60000041834 */
[----:B------:R0:W-:Y:S04]  /*2ec50*/  STL.64 [R1+0xd50], R56 ;  /* 0x000d503801007387 */ /* 0x0001e80000100a00 */
[----:B------:R-:W-:Y:S01]  /*2ec60*/  STL.64 [R1+0xd58], R58 ;  /* 0x000d583a01007387 */ /* 0x000fe20000100a00 */
[C---:B------:R-:W-:Y:S03]  /*2ec70*/  HMMA.16816.F32.BF16 R48, R36.reuse, R24, R48 ;  /* 0x000000182430723c */ /* 0x040fe60000041830 */
[----:B0-----:R-:W3:Y:S04]  /*2ec80*/  LDL.LU R56, [R1+0x38f8] ;  /* 0x0038f80001387983 */ /* 0x001ee80000300800 */
[----:B------:R-:W-:Y:S04]  /*2ec90*/  STL.64 [R1+0x38f0], R30 ;  /* 0x0038f01e01007387 */ /* 0x000fe80000100a00 */
[----:B------:R0:W-:Y:S04]  /*2eca0*/  STL.64 [R1+0x38e8], R28 ;  /* 0x0038e81c01007387 */ /* 0x0001e80000100a00 */
[----:B------:R-:W-:Y:S04]  /*2ecb0*/  STL.64 [R1+0xd40], R52 ;  /* 0x000d403401007387 */ /* 0x000fe80000100a00 */
[----:B------:R-:W-:Y:S01]  /*2ecc0*/  STL.64 [R1+0xd48], R54 ;  /* 0x000d483601007387 */ /* 0x000fe20000100a00 */
[C---:B------:R-:W-:Y:S08]  /*2ecd0*/  HMMA.16816.F32.BF16 R40, R36.reuse, R20, R40 ;  /* 0x000000142428723c */ /* 0x040ff00000041828 */
[----:B--2---:R-:W-:Y:S01]  /*2ece0*/  HMMA.16816.F32.BF16 R44, R36, R4, R44 ;  /* 0x00000004242c723c */ /* 0x004fe2000004182c */
[----:B------:R-:W-:Y:S04]  /*2ecf0*/  LDSM.16.MT88.4 R52, [R2+UR5+0x200] ;  /* 0x000200050234783b */ /* 0x000fe80008004200 */
[----:B0-----:R-:W2:Y:S04]  /*2ed00*/  LDL.LU.64 R28, [R1+0xd00] ;  /* 0x000d0000011c7983 */ /* 0x001ea80000300a00 */
[----:B------:R-:W2:Y:S04]  /*2ed10*/  LDL.LU.64 R30, [R1+0xd08] ;  /* 0x000d0800011e7983 */ /* 0x000ea80000300a00 */
[----:B------:R-:W-:Y:S04]  /*2ed20*/  STL.64 [R1+0xd30], R48 ;  /* 0x000d303001007387 */ /* 0x000fe80000100a00 */
[----:B------:R-:W-:Y:S04]  /*2ed30*/  STL.64 [R1+0xd38], R50 ;  /* 0x000d383201007387 */ /* 0x000fe80000100a00 */
[----:B------:R-:W-:Y:S04]  /*2ed40*/  STL.64 [R1+0x38e0], R26 ;  /* 0x0038e01a01007387 */ /* 0x000fe80000100a00 */
[----:B------:R0:W-:Y:S04]  /*2ed50*/  STL.64 [R1+0x38d8], R24 ;  /* 0x0038d81801007387 */ /* 0x0001e80000100a00 */
[----:B------:R-:W1:Y:S04]  /*2ed60*/  LDSM.16.MT88.4 R48, [R2+UR5+0x180] ;  /* 0x000180050230783b */ /* 0x000e680008004200 */
[----:B0-----:R-:W4:Y:S04]  /*2ed70*/  LDL.LU.64 R24, [R1+0xcf0] ;  /* 0x000cf00001187983 */ /* 0x001f280000300a00 */
[----:B------:R-:W4:Y:S04]  /*2ed80*/  LDL.LU.64 R26, [R1+0xcf8] ;  /* 0x000cf800011a7983 */ /* 0x000f280000300a00 */
[----:B------:R-:W-:Y:S04]  /*2ed90*/  STL.64 [R1+0xd20], R40 ;  /* 0x000d202801007387 */ /* 0x000fe80000100a00 */
[----:B------:R-:W-:Y:S04]  /*2eda0*/  STL.64 [R1+0xd28], R42 ;  /* 0x000d282a01007387 */ /* 0x000fe80000100a00 */
[----:B------:R-:W-:Y:S04]  /*2edb0*/  STL.64 [R1+0x38d0], R22 ;  /* 0x0038d01601007387 */ /* 0x000fe80000100a00 */
[----:B------:R-:W-:Y:S04]  /*2edc0*/  STL.64 [R1+0x38c8], R20 ;  /* 0x0038c81401007387 */ /* 0x000fe80000100a00 */
[----:B------:R-:W-:Y:S04]  /*2edd0*/  STL [R1+0xd10], R44 ;  /* 0x000d102c01007387 */ /* 0x000fe80000100800 */
[----:B------:R-:W-:Y:S04]  /*2ede0*/  STL.64 [R1+0x38c0], R6 ;  /* 0x0038c00601007387 */ /* 0x000fe80000100a00 */
[----:B------:R2:W-:Y:S01]  /*2edf0*/  STL.64 [R1+0x38b8], R4 ;  /* 0x0038b80401007387 */ /* 0x0005e20000100a00 */
[----:B------:R-:W-:-:S02]  /*2ee00*/  IMAD.MOV.U32 R57, RZ, RZ, R47 ;  /* 0x000000ffff397224 */ /* 0x000fc400078e002f */
[----:B------:R-:W-:Y:S02]  /*2ee10*/  IMAD.MOV.U32 R59, RZ, RZ, R46 ;  /* 0x000000ffff3b7224 */ /* 0x000fe400078e002e */
[----:B------:R-:W-:Y:S01]  /*2ee20*/  IMAD.MOV.U32 R58, RZ, RZ, R45 ;  /* 0x000000ffff3a7224 */ /* 0x000fe200078e002d */
[----:B------:R-:W0:Y:S04]  /*2ee30*/  LDSM.16.MT88.4 R40, [R2+UR5+0x80] ;  /* 0x000080050228783b */ /* 0x000e280008004200 */
[----:B------:R-:W-:Y:S04]  /*2ee40*/  STL [R1+0x3190], R57 ;  /* 0x0031903901007387 */ /* 0x000fe80000100800 */
[----:B------:R-:W-:Y:S04]  /*2ee50*/  STL [R1+0x318c], R59 ;  /* 0x00318c3b01007387 */ /* 0x000fe80000100800 */
[----:B------:R-:W-:Y:S04]  /*2ee60*/  STL [R1+0x3188], R58 ;  /* 0x0031883a01007387 */ /* 0x000fe80000100800 */
[----:B------:R-:W-:Y:S04]  /*2ee70*/  LDSM.16.MT88.4 R44, [R2+UR5+0x100] ;  /* 0x00010005022c783b */ /* 0x000fe80008004200 */
[----:B-1----:R-:W-:Y:S01]  /*2ee80*/  STL.64 [R1+0x3860], R50 ;  /* 0x0038603201007387 */ /* 0x002fe20000100a00 */
[----:B--2---:R-:W-:-:S15]  /*2ee90*/  HMMA.16816.F32.BF16 R4, R36, R8, R28 ;  /* 0x000000082404723c */ /* 0x004fde000004181c */
[----:B------:R-:W-:-:S04]  /*2eea0*/  NOP ;  /* 0x0000000000007918 */ /* 0x000fc80000000000 */
[----:B------:R-:W-:Y:S04]  /*2eeb0*/  STL.64 [R1+0xd00], R4 ;  /* 0x000d000401007387 */ /* 0x000fe80000100a00 */
[----:B------:R4:W-:Y:S02]  /*2eec0*/  STL.64 [R1+0xd08], R6 ;  /* 0x000d080601007387 */ /* 0x0009e40000100a00 */
[----:B----4-:R-:W-:Y:S02]  /*2eed0*/  HMMA.16816.F32.BF16 R4, R36, R12, R24 ;  /* 0x0000000c2404723c */ /* 0x010fe40000041818 */
[----:B------:R1:W-:-:S15]  /*2eee0*/  STL.64 [R1+0x3858], R48 ;  /* 0x0038583001007387 */ /* 0x0003de0000100a00 */
[----:B------:R-:W-:Y:S02]  /*2eef0*/  NOP ;  /* 0x0000000000007918 */ /* 0x000fe40000000000 */
[----:B------:R2:W-:Y:S04]  /*2ef00*/  STL [R1+0xcf0], R4 ;  /* 0x000cf00401007387 */ /* 0x0005e80000100800 */
[----:B-1----:R-:W4:Y:S04]  /*2ef10*/  LDL.LU.64 R48, [R1+0x9e0] ;  /* 0x0009e00001307983 */ /* 0x002f280000300a00 */
[----:B------:R-:W4:Y:S04]  /*2ef20*/  LDL.LU.64 R50, [R1+0x9e8] ;  /* 0x0009e80001327983 */ /* 0x000f280000300a00 */
[----:B------:R-:W0:Y:S04]  /*2ef30*/  LDL.LU.64 R28, [R1+0x940] ;  /* 0x00094000011c7983 */ /* 0x000e280000300a00 */
[----:B------:R-:W0:Y:S04]  /*2ef40*/  LDL.LU.64 R30, [R1+0x948] ;  /* 0x00094800011e7983 */ /* 0x000e280000300a00 */
[----:B------:R-:W4:Y:S01]  /*2ef50*/  LDL.LU.64 R24, [R1+0x930] ;  /* 0x0009300001187983 */ /* 0x000f220000300a00 */
[----:B------:R-:W-:-:S02]  /*2ef60*/  IMAD.MOV.U32 R59, RZ, RZ, R6 ;  /* 0x000000ffff3b7224 */ /* 0x000fc400078e0006 */
[----:B------:R-:W-:Y:S01]  /*2ef70*/  IMAD.MOV.U32 R58, RZ, RZ, R7 ;  /* 0x000000ffff3a7224 */ /* 0x000fe200078e0007 */
[----:B------:R-:W4:Y:S01]  /*2ef80*/  LDL.LU.64 R26, [R1+0x938] ;  /* 0x00093800011a7983 */ /* 0x000f220000300a00 */
[----:B------:R-:W-:-:S03]  /*2ef90*/  IMAD.MOV.U32 R57, RZ, RZ, R5 ;  /* 0x000000ffff397224 */ /* 0x000fc600078e0005 */
[----:B------:R-:W4:Y:S04]  /*2efa0*/  LDL.LU.64 R20, [R1+0x920] ;  /* 0x0009200001147983 */ /* 0x000f280000300a00 */
[----:B------:R-:W4:Y:S04]  /*2efb0*/  LDL.LU.64 R22, [R1+0x928] ;  /* 0x0009280001167983 */ /* 0x000f280000300a00 */
[----:B--2---:R-:W2:Y:S04]  /*2efc0*/  LDL.LU.64 R4, [R1+0x910] ;  /* 0x0009100001047983 */ /* 0x004ea80000300a00 */
[----:B------:R-:W2:Y:S04]  /*2efd0*/  LDL.LU.64 R6, [R1+0x918] ;  /* 0x0009180001067983 */ /* 0x000ea80000300a00 */
[----:B------:R-:W-:Y:S04]  /*2efe0*/  STL.64 [R1+0x3580], R58 ;  /* 0x0035803a01007387 */ /* 0x000fe80000100a00 */
[----:B---3--:R1:W-:Y:S04]  /*2eff0*/  STL.64 [R1+0x3578], R56 ;  /* 0x0035783801007387 */ /* 0x0083e80000100a00 */
[----:B------:R-:W-:Y:S04]  /*2f000*/  STL.64 [R1+0x3840], R54 ;  /* 0x0038403601007387 */ /* 0x000fe80000100a00 */
[----:B------:R3:W-:Y:S04]  /*2f010*/  STL.64 [R1+0x3838], R52 ;  /* 0x0038383401007387 */ /* 0x0007e80000100a00 */
[----:B-1----:R-:W2:Y:S04]  /*2f020*/  LDL.LU.64 R56, [R1+0x8f0] ;  /* 0x0008f00001387983 */ /* 0x002ea80000300a00 */
[----:B------:R-:W2:Y:S01]  /*2f030*/  LDL.LU.64 R58, [R1+0x8f8] ;  /* 0x0008f800013a7983 */ /* 0x000ea20000300a00 */
[----:B----4-:R-:W-:-:S15]  /*2f040*/  HMMA.16816.F32.BF16 R36, R36, R16, R48 ;  /* 0x000000102424723c */ /* 0x010fde0000041830 */
[----:B------:R-:W-:-:S04]  /*2f050*/  NOP ;  /* 0x0000000000007918 */ /* 0x000fc80000000000 */
[----:B------:R-:W-:Y:S04]  /*2f060*/  STL.64 [R1+0x9e0], R36 ;  /* 0x0009e02401007387 */ /* 0x000fe80000100a00 */
[----:B------:R-:W-:Y:S04]  /*2f070*/  STL.64 [R1+0x9e8], R38 ;  /* 0x0009e82601007387 */ /* 0x000fe80000100a00 */
[----:B------:R-:W1:Y:S01]  /*2f080*/  LDSM.16.MT88.4 R36, [R2+UR5+0x280] ;  /* 0x000280050224783b */ /* 0x000e620008004200 */
[C---:B0-----:R-:W-:Y:S03]  /*2f090*/  HMMA.16816.F32.BF16 R28, R40.reuse, R32, R28 ;  /* 0x00000020281c723c */ /* 0x041fe6000004181c */
[----:B---3--:R-:W3:Y:S04]  /*2f0a0*/  LDL.LU.64 R52, [R1+0x8e0] ;  /* 0x0008e00001347983 */ /* 0x008ee80000300a00 */
[----:B------:R-:W3:Y:S04]  /*2f0b0*/  LDL.LU.64 R54, [R1+0x8e8] ;  /* 0x0008e80001367983 */ /* 0x000ee80000300a00 */
[----:B------:R-:W4:Y:S04]  /*2f0c0*/  LDL.LU.64 R48, [R1+0x5e0] ;  /* 0x0005e00001307983 */ /* 0x000f280000300a00 */
[----:B------:R-:W4:Y:S04]  /*2f0d0*/  LDL.LU.64 R50, [R1+0x5e8] ;  /* 0x0005e80001327983 */ /* 0x000f280000300a00 */
[----:B-1----:R-:W-:Y:S04]  /*2f0e0*/  STL.64 [R1+0x37d0], R38 ;  /* 0x0037d02601007387 */ /* 0x002fe80000100a00 */
[----:B------:R0:W-:Y:S04]  /*2f0f0*/  STL.64 [R1+0x37c8], R36 ;  /* 0x0037c82401007387 */ /* 0x0001e80000100a00 */
[----:B0-----:R-:W2:Y:S04]  /*2f100*/  LDL.LU.64 R36, [R1+0x900] ;  /* 0x0009000001247983 */ /* 0x001ea80000300a00 */
[----:B------:R-:W2:Y:S04]  /*2f110*/  LDL.LU.64 R38, [R1+0x908] ;  /* 0x0009080001267983 */ /* 0x000ea80000300a00 */
        /* <DEDUP_REMOVED lines=24> */
[C---:B--2---:R-:W-:Y:S02]  /*2f2a0*/  HMMA.16816.F32.BF16 R20, R40.reuse, R4, R36 ;  /* 0x000000042814723c */ /* 0x044fe40000041824 */
[----:B------:R-:W-:Y:S04]  /*2f2b0*/  STL.64 [R1+0x38a0], R6 ;  /* 0x0038a00601007387 */ /* 0x000fe80000100a00 */
[----:B------:R0:W-:Y:S02]  /*2f2c0*/  STL.64 [R1+0x3898], R4 ;  /* 0x0038980401007387 */ /* 0x0001e40000100a00 */
[C---:B0-----:R-:W-:Y:S11]  /*2f2d0*/  HMMA.16816.F32.BF16 R4, R40.reuse, R8, R56 ;  /* 0x000000082804723c */ /* 0x041ff60000041838 */
[----:B------:R-:W-:Y:S04]  /*2f2e0*/  STL.64 [R1+0x900], R20 ;  /* 0x0009001401007387 */ /* 0x000fe80000100a00 */
[----:B------:R-:W-:Y:S04]  /*2f2f0*/  STL.64 [R1+0x908], R22 ;  /* 0x0009081601007387 */ /* 0x000fe80000100a00 */
[----:B------:R-:W-:Y:S04]  /*2f300*/  STL.64 [R1+0x3890], R10 ;  /* 0x0038900a01007387 */ /* 0x000fe80000100a00 */
[----:B------:R-:W-:Y:S04]  /*2f310*/  STL.64 [R1+0x3888], R8 ;  /* 0x0038880801007387 */ /* 0x000fe80000100a00 */
[----:B------:R-:W-:Y:S04]  /*2f320*/  STL.64 [R1+0x8f0], R4 ;  /* 0x0008f00401007387 */ /* 0x000fe80000100a00 */
[----:B------:R3:W-:Y:S02]  /*2f330*/  STL.64 [R1+0x8f8], R6 ;  /* 0x0008f80601007387 */ /* 0x0007e40000100a00 */
[----:B---3--:R-:W-:Y:S02]  /*2f340*/  HMMA.16816.F32.BF16 R4, R40, R12, R52 ;  /* 0x0000000c2804723c */ /* 0x008fe40000041834 */
[----:B------:R-:W-:Y:S04]  /*2f350*/  STL.64 [R1+0x3880], R14 ;  /* 0x0038800e01007387 */ /* 0x000fe80000100a00 */
[----:B------:R-:W-:-:S13]  /*2f360*/  STL.64 [R1+0x3878], R12 ;  /* 0x0038780c01007387 */ /* 0x000fda0000100a00 */
[----:B------:R-:W-:Y:S04]  /*2f370*/  STL.64 [R1+0x8e0], R4 ;  /* 0x0008e00401007387 */ /* 0x000fe80000100a00 */
[----:B------:R4:W-:Y:S02]  /*2f380*/  STL.64 [R1+0x8e8], R6 ;  /* 0x0008e80601007387 */ /* 0x0009e40000100a00 */
[----:B----4-:R-:W-:Y:S02]  /*2f390*/  HMMA.16816.F32.BF16 R4, R40, R16, R48 ;  /* 0x000000102804723c */ /* 0x010fe40000041830 */
[----:B------:R-:W2:Y:S04]  /*2f3a0*/  LDL.LU.64 R40, [R1+0x560] ;  /* 0x0005600001287983 */ /* 0x000ea80000300a00 */
[----:B------:R-:W2:-:S13]  /*2f3b0*/  LDL.LU.64 R42, [R1+0x568] ;  /* 0x00056800012a7983 */ /* 0x000e9a0000300a00 */
[----:B------:R0:W-:Y:S04]  /*2f3c0*/  STL.64 [R1+0x5e0], R4 ;  /* 0x0005e00401007387 */ /* 0x0001e80000100a00 */
[----:B------:R1:W-:Y:S04]  /*2f3d0*/  STL.64 [R1+0x5e8], R6 ;  /* 0x0005e80601007387 */ /* 0x0003e80000100a00 */
[----:B------:R-:W3:Y:S04]  /*2f3e0*/  LDL.LU.64 R36, [R1+0x550] ;  /* 0x0005500001247983 */ /* 0x000ee80000300a00 */
[----:B------:R-:W3:Y:S04]  /*2f3f0*/  LDL.LU.64 R38, [R1+0x558] ;  /* 0x0005580001267983 */ /* 0x000ee80000300a00 */
[----:B------:R-:W4:Y:S04]  /*2f400*/  LDL.LU.64 R20, [R1+0x540] ;  /* 0x0005400001147983 */ /* 0x000f280000300a00 */
[----:B------:R-:W4:Y:S04]  /*2f410*/  LDL.LU.64 R22, [R1+0x548] ;  /* 0x0005480001167983 */ /* 0x000f280000300a00 */
[----:B0-----:R-:W4:Y:S04]  /*2f420*/  LDL.LU.64 R4, [R1+0x530] ;  /* 0x0005300001047983 */ /* 0x001f280000300a00 */
[----:B-1----:R-:W4:Y:S04]  /*2f430*/  LDL.LU.64 R6, [R1+0x538] ;  /* 0x0005380001067983 */ /* 0x002f280000300a00 */
[----:B------:R-:W4:Y:S04]  /*2f440*/  LDL.LU.64 R8, [R1+0x520] ;  /* 0x0005200001087983 */ /* 0x000f280000300a00 */
[----:B------:R-:W4:Y:S04]  /*2f450*/  LDL.LU.64 R10, [R1+0x528] ;  /* 0x00052800010a7983 */ /* 0x000f280000300a00 */
[----:B------:R-:W4:Y:S04]  /*2f460*/  LDL.LU.64 R12, [R1+0x510] ;  /* 0x00051000010c7983 */ /* 0x000f280000300a00 */
[----:B------:R-:W4:Y:S04]  /*2f470*/  LDL.LU.64 R14, [R1+0x518] ;  /* 0x00051800010e7983 */ /* 0x000f280000300a00 */
[----:B------:R-:W-:Y:S04]  /*2f480*/  STL.64 [R1+0x3870], R18 ;  /* 0x0038701201007387 */ /* 0x000fe80000100a00 */
[----:B------:R0:W-:Y:S04]  /*2f490*/  STL.64 [R1+0x3868], R16 ;  /* 0x0038681001007387 */ /* 0x0001e80000100a00 */
[----:B0-----:R-:W4:Y:S04]  /*2f4a0*/  LDL.LU.64 R16, [R1+0x500] ;  /* 0x0005000001107983 */ /* 0x001f280000300a00 */
        /* <DEDUP_REMOVED lines=9> */
[C---:B----4-:R-:W-:Y:S03]  /*2f540*/  HMMA.16816.F32.BF16 R20, R44.reuse, R24, R20 ;  /* 0x000000182c14723c */ /* 0x050fe60000041814 */
[----:B------:R0:W-:Y:S04]  /*2f550*/  STL.64 [R1+0x560], R40 ;  /* 0x0005602801007387 */ /* 0x0001e80000100a00 */
[----:B------:R1:W-:Y:S04]  /*2f560*/  STL.64 [R1+0x568], R42 ;  /* 0x0005682a01007387 */ /* 0x0003e80000100a00 */
[----:B0-----:R-:W2:Y:S04]  /*2f570*/  LDL.LU.64 R40, [R1+0x190] ;  /* 0x0001900001287983 */ /* 0x001ea80000300a00 */
[----:B-1----:R-:W2:Y:S04]  /*2f580*/  LDL.LU.64 R42, [R1+0x198] ;  /* 0x00019800012a7983 */ /* 0x002ea80000300a00 */
[----:B------:R0:W-:Y:S04]  /*2f590*/  STL.64 [R1+0x550], R36 ;  /* 0x0005502401007387 */ /* 0x0001e80000100a00 */
[----:B------:R1:W-:Y:S04]  /*2f5a0*/  STL.64 [R1+0x558], R38 ;  /* 0x0005582601007387 */ /* 0x0003e80000100a00 */
[----:B0-----:R-:W3:Y:S04]  /*2f5b0*/  LDL.LU.64 R36, [R1+0x4e0] ;  /* 0x0004e00001247983 */ /* 0x001ee80000300a00 */
[----:B-1----:R-:W3:Y:S04]  /*2f5c0*/  LDL.LU.64 R38, [R1+0x4e8] ;  /* 0x0004e80001267983 */ /* 0x002ee80000300a00 */
        /* <DEDUP_REMOVED lines=29> */
[----:B------:R0:W-:Y:S04]  /*2f7a0*/  STL.64 [R1+0x3848], R12 ;  /* 0x0038480c01007387 */ /* 0x0001e80000100a00 */
[----:B0-----:R-:W3:Y:S04]  /*2f7b0*/  LDL.LU.64 R12, [R1+0x1c0] ;  /* 0x0001c000010c7983 */ /* 0x001ee80000300a00 */
[----:B------:R-:W3:Y:S01]  /*2f7c0*/  LDL.LU.64 R14, [R1+0x1c8] ;  /* 0x0001c800010e7983 */ /* 0x000ee20000300a00 */
[----:B--2---:R-:W-:Y:S03]  /*2f7d0*/  HMMA.16816.F32.BF16 R44, R44, R16, R48 ;  /* 0x000000102c2c723c */ /* 0x004fe60000041830 */
[----:B------:R-:W3:Y:S04]  /*2f7e0*/  LDL.LU.64 R50, [R1+0x3860] ;  /* 0x0038600001327983 */ /* 0x000ee80000300a00 */
[----:B------:R-:W3:-:S12]  /*2f7f0*/  LDL.LU.64 R48, [R1+0x3858] ;  /* 0x0038580001307983 */ /* 0x000ed80000300a00 */
[----:B------:R-:W-:Y:S04]  /*2f800*/  STL.64 [R1+0x210], R44 ;  /* 0x0002102c01007387 */ /* 0x000fe80000100a00 */
[----:B------:R0:W-:Y:S01]  /*2f810*/  STL.64 [R1+0x218], R46 ;  /* 0x0002182e01007387 */ /* 0x0001e20000100a00 */
[C---:B---3--:R-:W-:Y:S08]  /*2f820*/  HMMA.16816.F32.BF16 R12, R48.reuse, R32, R12 ;  /* 0x00000020300c723c */ /* 0x048ff0000004180c */
[C---:B0-----:R-:W-:Y:S11]  /*2f830*/  HMMA.16816.F32.BF16 R44, R48.reuse, R28, R56 ;  /* 0x0000001c302c723c */ /* 0x041ff60000041838 */
[----:B------:R-:W-:Y:S04]  /*2f840*/  STL.64 [R1+0x1c0], R12 ;  /* 0x0001c00c01007387 */ /* 0x000fe80000100a00 */
[----:B------:R0:W-:Y:S02]  /*2f850*/  STL.64 [R1+0x1c8], R14 ;  /* 0x0001c80e01007387 */ /* 0x0001e40000100a00 */
[C---:B0-----:R-:W-:Y:S02]  /*2f860*/  HMMA.16816.F32.BF16 R12, R48.reuse, R24, R52 ;  /* 0x00000018300c723c */ /* 0x041fe40000041834 */
[----:B------:R-:W-:Y:S04]  /*2f870*/  STL.64 [R1+0x3830], R26 ;  /* 0x0038301a01007387 */ /* 0x000fe80000100a00 */
[----:B------:R-:W-:Y:S04]  /*2f880*/  STL.64 [R1+0x1b0], R44 ;  /* 0x0001b02c01007387 */ /* 0x000fe80000100a00 */
[----:B------:R-:W-:Y:S04]  /*2f890*/  STL.64 [R1+0x1b8], R46 ;  /* 0x0001b82e01007387 */ /* 0x000fe80000100a00 */
[----:B------:R-:W-:Y:S05]  /*2f8a0*/  STL.64 [R1+0x3828], R24 ;  /* 0x0038281801007387 */ /* 0x000fea0000100a00 */
[----:B------:R-:W-:Y:S04]  /*2f8b0*/  STL.64 [R1+0x1a0], R12 ;  /* 0x0001a00c01007387 */ /* 0x000fe80000100a00 */
[----:B------:R0:W-:Y:S04]  /*2f8c0*/  STL.64 [R1+0x1a8], R14 ;  /* 0x0001a80e01007387 */ /* 0x0001e80000100a00 */
[----:B----4-:R-:W-:Y:S04]  /*2f8d0*/  STL.64 [R1+0x3820], R22 ;  /* 0x0038201601007387 */ /* 0x010fe80000100a00 */
[----:B------:R1:W-:Y:S01]  /*2f8e0*/  STL.64 [R1+0x3818], R20 ;  /* 0x0038181401007387 */ /* 0x0003e20000100a00 */
[C---:B0-----:R-:W-:Y:S08]  /*2f8f0*/  HMMA.16816.F32.BF16 R12, R48.reuse, R20, R40 ;  /* 0x00000014300c723c */ /* 0x041ff00000041828 */
[C---:B-1----:R-:W-:Y:S11]  /*2f900*/  HMMA.16816.F32.BF16 R20, R48.reuse, R4, R36 ;  /* 0x000000043014723c */ /* 0x042ff60000041824 */
[----:B------:R0:W-:Y:S04]  /*2f910*/  STL.64 [R1+0x190], R12 ;  /* 0x0001900c01007387 */ /* 0x0001e80000100a00 */
[----:B------:R1:W-:Y:S04]  /*2f920*/  STL.64 [R1+0x198], R14 ;  /* 0x0001980e01007387 */ /* 0x0003e80000100a00 */
[----:B0-----:R-:W2:Y:S04]  /*2f930*/  LDL.LU.64 R12, [R1+0x8a0] ;  /* 0x0008a000010c7983 */ /* 0x001ea80000300a00 */
[----:B-1----:R-:W2:Y:S04]  /*2f940*/  LDL.LU.64 R14, [R1+0x8a8] ;  /* 0x0008a800010e7983 */ /* 0x002ea80000300a00 */
[----:B------:R0:W-:Y:S04]  /*2f950*/  STL.64 [R1+0x4e0], R20 ;  /* 0x0004e01401007387 */ /* 0x0001e80000100a00 */
[----:B------:R1:W-:Y:S04]  /*2f960*/  STL.64 [R1+0x4e8], R22 ;  /* 0x0004e81601007387 */ /* 0x0003e80000100a00 */
[----:B------:R-:W3:Y:S04]  /*2f970*/  LDL.LU.64 R52, [R1+0xb80] ;  /* 0x000b800001347983 */ /* 0x000ee80000300a00 */
[----:B------:R-:W3:Y:S04]  /*2f980*/  LDL.LU.64 R54, [R1+0xb88] ;  /* 0x000b880001367983 */ /* 0x000ee80000300a00 */
[----:B------:R-:W4:Y:S04]  /*2f990*/  LDL.LU.64 R56, [R1+0xb70] ;  /* 0x000b700001387983 */ /* 0x000f280000300a00 */
[----:B------:R-:W4:Y:S04]  /*2f9a0*/  LDL.LU.64 R58, [R1+0xb78] ;  /* 0x000b7800013a7983 */ /* 0x000f280000300a00 */
[----:B------:R-:W2:Y:S04]  /*2f9b0*/  LDL.LU.64 R40, [R1+0xea0] ;  /* 0x000ea00001287983 */ /* 0x000ea80000300a00 */
[----:B------:R-:W2:Y:S04]  /*2f9c0*/  LDL.LU.64 R42, [R1+0xea8] ;  /* 0x000ea800012a7983 */ /* 0x000ea80000300a00 */
[----:B------:R-:W2:Y:S04]  /*2f9d0*/  LDL.LU.64 R24, [R1+0xe90] ;  /* 0x000e900001187983 */ /* 0x000ea80000300a00 */
[----:B------:R-:W2:Y:S04]  /*2f9e0*/  LDL.LU.64 R26, [R1+0xe98] ;  /* 0x000e9800011a7983 */ /* 0x000ea80000300a00 */
[----:B0-----:R-:W2:Y:S04]  /*2f9f0*/  LDL.LU.64 R20, [R1+0xe80] ;  /* 0x000e800001147983 */ /* 0x001ea80000300a00 */
[----:B-1----:R-:W2:Y:S04]  /*2fa00*/  LDL.LU.64 R22, [R1+0xe88] ;  /* 0x000e880001167983 */ /* 0x002ea80000300a00 */
[----:B------:R-:W-:Y:S04]  /*2fa10*/  STL.64 [R1+0x3810], R6 ;  /* 0x0038100601007387 */ /* 0x000fe80000100a00 */
[----:B------:R0:W-:Y:S04]  /*2fa20*/  STL.64 [R1+0x3808], R4 ;  /* 0x0038080401007387 */ /* 0x0001e80000100a00 */
[----:B0-----:R-:W2:Y:S04]  /*2fa30*/  LDL.LU.64 R4, [R1+0xe70] ;  /* 0x000e700001047983 */ /* 0x001ea80000300a00 */
[----:B------:R-:W2:Y:S04]  /*2fa40*/  LDL.LU.64 R6, [R1+0xe78] ;  /* 0x000e780001067983 */ /* 0x000ea80000300a00 */
[----:B------:R-:W2:Y:S04]  /*2fa50*/  LDL.LU.64 R36, [R1+0xb50] ;  /* 0x000b500001247983 */ /* 0x000ea80000300a00 */
[----:B------:R-:W2:Y:S04]  /*2fa60*/  LDL.LU.64 R38, [R1+0xb58] ;  /* 0x000b580001267983 */ /* 0x000ea80000300a00 */
[----:B--2---:R-:W-:Y:S04]  /*2fa70*/  STL.64 [R1+0x37e0], R38 ;  /* 0x0037e02601007387 */ /* 0x004fe80000100a00 */
[----:B------:R0:W-:Y:S04]  /*2fa80*/  STL.64 [R1+0x37d8], R36 ;  /* 0x0037d82401007387 */ /* 0x0001e80000100a00 */
[----:B0-----:R-:W2:Y:S04]  /*2fa90*/  LDL.LU.64 R36, [R1+0xe40] ;  /* 0x000e400001247983 */ /* 0x001ea80000300a00 */
[----:B------:R-:W2:Y:S01]  /*2faa0*/  LDL.LU.64 R38, [R1+0xe48] ;  /* 0x000e480001267983 */ /* 0x000ea20000300a00 */
[C---:B------:R-:W-:Y:S03]  /*2fab0*/  HMMA.16816.F32.BF16 R12, R48.reuse, R8, R12 ;  /* 0x00000008300c723c */ /* 0x040fe6000004180c */
[----:B--2---:R-:W-:Y:S04]  /*2fac0*/  STL.64 [R1+0x37f0], R38 ;  /* 0x0037f02601007387 */ /* 0x004fe80000100a00 */
[----:B------:R0:W-:Y:S04]  /*2fad0*/  STL.64 [R1+0x37e8], R36 ;  /* 0x0037e82401007387 */ /* 0x0001e80000100a00 */
[----:B0-----:R-:W2:Y:S04]  /*2fae0*/  LDL.LU.64 R36, [R1+0xe50] ;  /* 0x000e500001247983 */ /* 0x001ea80000300a00 */
[----:B------:R-:W2:Y:S04]  /*2faf0*/  LDL.LU.64 R38, [R1+0xe58] ;  /* 0x000e580001267983 */ /* 0x000ea80000300a00 */
[----:B--2---:R-:W-:Y:S04]  /*2fb00*/  STL.64 [R1+0x3800], R38 ;  /* 0x0038002601007387 */ /* 0x004fe80000100a00 */
[----:B------:R0:W-:Y:S04]  /*2fb10*/  STL.64 [R1+0x37f8], R36 ;  /* 0x0037f82401007387 */ /* 0x0001e80000100a00 */
[----:B0-----:R-:W2:Y:S04]  /*2fb20*/  LDL.LU.64 R36, [R1+0xe60] ;  /* 0x000e600001247983 */ /* 0x001ea80000300a00 */
[----:B------:R-:W2:Y:S04]  /*2fb30*/  LDL.LU.64 R38, [R1+0xe68] ;  /* 0x000e680001267983 */ /* 0x000ea80000300a00 */
[----:B------:R-:W2:Y:S04]  /*2fb40*/  LDL.LU.64 R44, [R1+0xad0] ;  /* 0x000ad000012c7983 */ /* 0x000ea80000300a00 */
[----:B------:R-:W2:Y:S04]  /*2fb50*/  LDL.LU.64 R46, [R1+0xad8] ;  /* 0x000ad800012e7983 */ /* 0x000ea80000300a00 */
        /* <DEDUP_REMOVED lines=9> */
[----:B------:R-:W3:Y:S01]  /*2fbf0*/  LDL.LU.64 R52, [R1+0x3838] ;  /* 0x0038380001347983 */ /* 0x000ee20000300a00 */
[----:B----4-:R-:W-:Y:S03]  /*2fc00*/  HMMA.16816.F32.BF16 R56, R48, R16, R56 ;  /* 0x000000103038723c */ /* 0x010fe60000041838 */
[----:B------:R-:W4:Y:S04]  /*2fc10*/  LDL.LU.64 R48, [R1+0xae0] ;  /* 0x000ae00001307983 */ /* 0x000f280000300a00 */
[----:B------:R-:W4:-:S12]  /*2fc20*/  LDL.LU.64 R50, [R1+0xae8] ;  /* 0x000ae80001327983 */ /* 0x000f180000300a00 */
[----:B------:R0:W-:Y:S04]  /*2fc30*/  STL.64 [R1+0xb70], R56 ;  /* 0x000b703801007387 */ /* 0x0001e80000100a00 */
[----:B------:R1:W-:Y:S04]  /*2fc40*/  STL.64 [R1+0xb78], R58 ;  /* 0x000b783a01007387 */ /* 0x0003e80000100a00 */
[----:B0-----:R-:W2:Y:S04]  /*2fc50*/  LDL.LU.64 R56, [R1+0xac0] ;  /* 0x000ac00001387983 */ /* 0x001ea80000300a00 */
[----:B-1----:R-:W2:Y:S01]  /*2fc60*/  LDL.LU.64 R58, [R1+0xac8] ;  /* 0x000ac800013a7983 */ /* 0x002ea20000300a00 */
[C---:B---3--:R-:W-:Y:S08]  /*2fc70*/  HMMA.16816.F32.BF16 R40, R52.reuse, R32, R40 ;  /* 0x000000203428723c */ /* 0x048ff00000041828 */
[C---:B------:R-:W-:Y:S11]  /*2fc80*/  HMMA.16816.F32.BF16 R24, R52.reuse, R28, R24 ;  /* 0x0000001c3418723c */ /* 0x040ff60000041818 */
        /* <DEDUP_REMOVED lines=39> */
[----:B------:R-:W4:Y:S04]  /*2ff00*/  LDL.LU.64 R38, [R1+0x37d0] ;  /* 0x0037d00001267983 */ /* 0x000f280000300a00 */
[----:B------:R-:W4:-:S13]  /*2ff10*/  LDL.LU.64 R36, [R1+0x37c8] ;  /* 0x0037c80001247983 */ /* 0x000f1a0000300a00 */
[----:B------:R-:W-:Y:S04]  /*2ff20*/  STL.64 [R1+0xb50], R52 ;  /* 0x000b503401007387 */ /* 0x000fe80000100a00 */
[----:B------:R4:W-:Y:S02]  /*2ff30*/  STL.64 [R1+0xb58], R54 ;  /* 0x000b583601007387 */ /* 0x0009e40000100a00 */
[C---:B----4-:R-:W-:Y:S08]  /*2ff40*/  HMMA.16816.F32.BF16 R52, R36.reuse, R32, R48 ;  /* 0x000000202434723c */ /* 0x050ff00000041830 */
[C---:B------:R-:W-:Y:S01]  /*2ff50*/  HMMA.16816.F32.BF16 R48, R36.reuse, R28, R44 ;  /* 0x0000001c2430723c */ /* 0x040fe2000004182c */
[----:B------:R-:W2:Y:S10]  /*2ff60*/  LDL.LU.64 R44, [R1+0xab0] ;  /* 0x000ab000012c7983 */ /* 0x000eb40000300a00 */
[----:B------:R-:W-:Y:S04]  /*2ff70*/  STL.64 [R1+0xae0], R52 ;  /* 0x000ae03401007387 */ /* 0x000fe80000100a00 */
[----:B------:R-:W-:Y:S04]  /*2ff80*/  STL.64 [R1+0xae8], R54 ;  /* 0x000ae83601007387 */ /* 0x000fe80000100a00 */
[----:B------:R-:W2:Y:S04]  /*2ff90*/  LDL.LU.64 R46, [R1+0xab8] ;  /* 0x000ab800012e7983 */ /* 0x000ea80000300a00 */
[----:B------:R-:W-:Y:S04]  /*2ffa0*/  STL.64 [R1+0xad0], R48 ;  /* 0x000ad03001007387 */ /* 0x000fe80000100a00 */
[----:B------:R-:W-:Y:S04]  /*2ffb0*/  STL.64 [R1+0xad8], R50 ;  /* 0x000ad83201007387 */ /* 0x000fe80000100a00 */
[----:B------:R-:W-:Y:S04]  /*2ffc0*/  STL.64 [R1+0x37c0], R30 ;  /* 0x0037c01e01007387 */ /* 0x000fe80000100a00 */
[----:B------:R0:W-:Y:S04]  /*2ffd0*/  STL.64 [R1+0x37b8], R28 ;  /* 0x0037b81c01007387 */ /* 0x0001e80000100a00 */
[----:B------:R-:W-:Y:S04]  /*2ffe0*/  STL.64 [R1+0x37b0], R26 ;  /* 0x0037b01a01007387 */ /* 0x000fe80000100a00 */
[----:B------:R3:W-:Y:S01]  /*2fff0*/  STL.64 [R1+0x37a8], R24 ;  /* 0x0037a81801007387 */ /* 0x0007e20000100a00 */
[C---:B0-----:R-:W-:Y:S08]  /*30000*/  HMMA.16816.F32.BF16 R28, R36.reuse, R24, R56 ;  /* 0x00000018241c723c */ /* 0x041ff00000041838 */
[----:B---3--:R-:W-:Y:S01]  /*30010*/  HMMA.16816.F32.BF16 R24, R36, R20, R40 ;  /* 0x000000142418723c */ /* 0x008fe20000041828 */
[----:B------:R-:W0:Y:S01]  /*30020*/  S2R R0, SR_TID.X ;  /* 0x0000000000007919 */ /* 0x000e220000002100 */
[----:B------:R-:W1:Y:S01]  /*30030*/  S2R R3, SR_TID.X ;  /* 0x0000000000037919 */ /* 0x000e620000002100 */
[----:B------:R-:W-:Y:S08]  /*30040*/  LDSM.16.MT88.4 R40, [R2+UR5+0x300] ;  /* 0x000300050228783b */ /* 0x000ff00008004200 */
[----:B------:R3:W-:Y:S04]  /*30050*/  STL.64 [R1+0xac0], R28 ;  /* 0x000ac01c01007387 */ /* 0x0007e80000100a00 */
[----:B------:R4:W-:Y:S04]  /*30060*/  STL.64 [R1+0xac8], R30 ;  /* 0x000ac81e01007387 */ /* 0x0009e80000100a00 */
[----:B---3--:R-:W3:Y:S04]  /*30070*/  LDL.LU.64 R28, [R1+0xaa0] ;  /* 0x000aa000011c7983 */ /* 0x008ee80000300a00 */
[----:B------:R0:W-:Y:S04]  /*30080*/  STL.64 [R1+0x30], R24 ;  /* 0x0000301801007387 */ /* 0x0001e80000100a00 */
[----:B------:R0:W-:Y:S04]  /*30090*/  STL.64 [R1+0x38], R26 ;  /* 0x0000381a01007387 */ /* 0x0001e80000100a00 */
[----:B----4-:R-:W3:Y:S04]  /*300a0*/  LDL.LU.64 R30, [R1+0xaa8] ;  /* 0x000aa800011e7983 */ /* 0x010ee80000300a00 */
[----:B------:R-:W-:Y:S04]  /*300b0*/  STL.64 [R1+0x37a0], R22 ;  /* 0x0037a01601007387 */ /* 0x000fe80000100a00 */
[----:B------:R4:W-:Y:S04]  /*300c0*/  STL.64 [R1+0x3798], R20 ;  /* 0x0037981401007387 */ /* 0x0009e80000100a00 */
[----:B0-----:R-:W3:Y:S04]  /*300d0*/  LDL.LU.64 R24, [R1+0xa90] ;  /* 0x000a900001187983 */ /* 0x001ee80000300a00 */
[----:B------:R-:W3:Y:S01]  /*300e0*/  LDL.LU.64 R26, [R1+0xa98] ;  /* 0x000a9800011a7983 */ /* 0x000ee20000300a00 */
[----:B------:R-:W-:-:S03]  /*300f0*/  LOP3.LUT R0, R0, 0x7, RZ, 0xc0, !PT ;  /* 0x0000000700007812 */ /* 0x000fc600078ec0ff */
[----:B----4-:R-:W4:Y:S04]  /*30100*/  LDL.LU.64 R20, [R1+0x7a0] ;  /* 0x0007a00001147983 */ /* 0x010f280000300a00 */
[----:B------:R-:W4:Y:S01]  /*30110*/  LDL.LU.64 R22, [R1+0x7a8] ;  /* 0x0007a80001167983 */ /* 0x000f220000300a00 */
[C---:B-1----:R-:W-:Y:S02]  /*30120*/  IMAD.SHL.U32 R60, R3.reuse, 0x2, RZ ;  /* 0x00000002033c7824 */ /* 0x042fe400078e00ff */
[----:B------:R-:W-:Y:S02]  /*30130*/  IMAD R0, R0, 0x410, RZ ;  /* 0x0000041000007824 */ /* 0x000fe400078e02ff */
[----:B------:R-:W-:-:S03]  /*30140*/  IMAD.SHL.U32 R3, R3, 0x200, RZ ;  /* 0x0000020003037824 */ /* 0x000fc600078e00ff */
[----:B------:R-:W-:-:S04]  /*30150*/  LOP3.LUT R0, R0, 0x10, R60, 0x78, !PT ;  /* 0x0000001000007812 */ /* 0x000fc800078e783c */
[----:B------:R-:W-:-:S04]  /*30160*/  LOP3.LUT R0, R0, 0x2000, R3, 0xf8, !PT ;  /* 0x0000200000007812 */ /* 0x000fc800078ef803 */
[----:B------:R-:W-:-:S05]  /*30170*/  LOP3.LUT R0, R0, 0x40, RZ, 0x3c, !PT ;  /* 0x0000004000007812 */ /* 0x000fca00078e3cff */
[----:B------:R-:W-:Y:S04]  /*30180*/  LDSM.16.MT88.4 R48, [R0+UR5] ;  /* 0x000000050030783b */ /* 0x000fe80008004200 */
[----:B------:R-:W-:Y:S01]  /*30190*/  LDSM.16.MT88.4 R52, [R0+UR5+0x80] ;  /* 0x000080050034783b */ /* 0x000fe20008004200 */
[----:B--2---:R-:W-:-:S15]  /*301a0*/  HMMA.16816.F32.BF16 R44, R36, R4, R44 ;  /* 0x00000004242c723c */ /* 0x004fde000004182c */
[----:B------:R-:W-:-:S04]  /*301b0*/  NOP ;  /* 0x0000000000007918 */ /* 0x000fc80000000000 */
[----:B------:R-:W-:Y:S04]  /*301c0*/  STL.64 [R1+0xab0], R44 ;  /* 0x000ab02c01007387 */ /* 0x000fe80000100a00 */
[----:B------:R-:W-:Y:S04]  /*301d0*/  STL.64 [R1+0xab8], R46 ;  /* 0x000ab82e01007387 */ /* 0x000fe80000100a00 */
[----:B------:R-:W0:Y:S04]  /*301e0*/  LDSM.16.MT88.4 R44, [R2+UR5+0x380] ;  /* 0x00038005022c783b */ /* 0x000e280008004200 */
[----:B------:R-:W-:Y:S04]  /*301f0*/  STL.64 [R1+0x3790], R6 ;  /* 0x0037900601007387 */ /* 0x000fe80000100a00 */
[----:B------:R3:W-:Y:S02]  /*30200*/  STL.64 [R1+0x3788], R4 ;  /* 0x0037880401007387 */ /* 0x0007e40000100a00 */
[C---:B---3--:R-:W-:Y:S02]  /*30210*/  HMMA.16816.F32.BF16 R4, R36.reuse, R8, R28 ;  /* 0x000000082404723c */ /* 0x048fe4000004181c */
[----:B0-----:R-:W-:Y:S04]  /*30220*/  STL.64 [R1+0x3760], R46 ;  /* 0x0037602e01007387 */ /* 0x001fe80000100a00 */
[----:B------:R-:W-:Y:S04]  /*30230*/  STL.64 [R1+0x3758], R44 ;  /* 0x0037582c01007387 */ /* 0x000fe80000100a00 */
[----:B------:R-:W-:Y:S04]  /*30240*/  STL.64 [R1+0x3780], R10 ;  /* 0x0037800a01007387 */ /* 0x000fe80000100a00 */
[----:B------:R-:W-:Y:S05]  /*30250*/  STL.64 [R1+0x3778], R8 ;  /* 0x0037780801007387 */ /* 0x000fea0000100a00 */
        /* <DEDUP_REMOVED lines=9> */
[----:B------:R-:W-:Y:S04]  /*302f0*/  STL.64 [R1+0x3710], R54 ;  /* 0x0037103601007387 */ /* 0x000fe80000100a00 */
[----:B------:R-:W-:Y:S04]  /*30300*/  STL.64 [R1+0x3708], R52 ;  /* 0x0037083401007387 */ /* 0x000fe80000100a00 */
[----:B------:R-:W2:Y:S04]  /*30310*/  LDL.LU.64 R28, [R1+0x700] ;  /* 0x00070000011c7983 */ /* 0x000ea80000300a00 */
[----:B------:R-:W2:Y:S01]  /*30320*/  LDL.LU.64 R30, [R1+0x708] ;  /* 0x00070800011e7983 */ /* 0x000ea20000300a00 */
[----:B----4-:R-:W-:Y:S03]  /*30330*/  HMMA.16816.F32.BF16 R4, R36, R16, R20 ;  /* 0x000000102404723c */ /* 0x010fe60000041814 */
[----:B------:R-:W0:-:S15]  /*30340*/  LDSM.16.MT88.4 R36, [R0+UR5+0x100] ;  /* 0x000100050024783b */ /* 0x000e1e0008004200 */
[----:B------:R-:W-:Y:S01]  /*30350*/  NOP ;  /* 0x0000000000007918 */ /* 0x000fe20000000000 */
[----:B------:R1:W-:Y:S04]  /*30360*/  STL.64 [R1+0x7a0], R4 ;  /* 0x0007a00401007387 */ /* 0x0003e80000100a00 */
[----:B------:R3:W-:Y:S04]  /*30370*/  STL.64 [R1+0x7a8], R6 ;  /* 0x0007a80601007387 */ /* 0x0007e80000100a00 */
[----:B------:R-:W4:Y:S04]  /*30380*/  LDL.LU.64 R24, [R1+0x6f0] ;  /* 0x0006f00001187983 */ /* 0x000f280000300a00 */
[----:B------:R-:W4:Y:S04]  /*30390*/  LDL.LU.64 R26, [R1+0x6f8] ;  /* 0x0006f800011a7983 */ /* 0x000f280000300a00 */
[----:B------:R-:W4:Y:S04]  /*303a0*/  LDL.LU.64 R20, [R1+0x6e0] ;  /* 0x0006e00001147983 */ /* 0x000f280000300a00 */
[----:B------:R-:W4:Y:S04]  /*303b0*/  LDL.LU.64 R22, [R1+0x6e8] ;  /* 0x0006e80001167983 */ /* 0x000f280000300a00 */
[----:B-1----:R-:W4:Y:S04]  /*303c0*/  LDL.LU.64 R4, [R1+0x6d0] ;  /* 0x0006d00001047983 */ /* 0x002f280000300a00 */
[----:B---3--:R-:W3:Y:S04]  /*303d0*/  LDL.LU.64 R6, [R1+0x6d8] ;  /* 0x0006d80001067983 */ /* 0x008ee80000300a00 */
[----:B------:R-:W3:Y:S04]  /*303e0*/  LDL.LU.64 R8, [R1+0x6c0] ;  /* 0x0006c00001087983 */ /* 0x000ee80000300a00 */
        /* <DEDUP_REMOVED lines=11> */
[----:B0-----:R-:W-:Y:S04]  /*304a0*/  STL.64 [R1+0x36a0], R38 ;  /* 0x0036a02601007387 */ /* 0x001fe80000100a00 */
[----:B------:R0:W-:Y:S04]  /*304b0*/  STL.64 [R1+0x3698], R36 ;  /* 0x0036982401007387 */ /* 0x0001e80000100a00 */
[----:B0-----:R-:W3:Y:S04]  /*304c0*/  LDL.LU.64 R36, [R1+0x3a0] ;  /* 0x0003a00001247983 */ /* 0x001ee80000300a00 */
[----:B------:R-:W3:Y:S01]  /*304d0*/  LDL.LU.64 R38, [R1+0x3a8] ;  /* 0x0003a80001267983 */ /* 0x000ee20000300a00 */
[----:B--2---:R-:W-:-:S15]  /*304e0*/  HMMA.16816.F32.BF16 R28, R40, R32, R28 ;  /* 0x00000020281c723c */ /* 0x004fde000004181c */
[----:B------:R-:W-:-:S04]  /*304f0*/  NOP ;  /* 0x0000000000007918 */ /* 0x000fc80000000000 */
        /* <DEDUP_REMOVED lines=40> */
[----:B------:R-:W-:Y:S03]  /*30780*/  HMMA.16816.F32.BF16 R36, R40, R16, R36 ;  /* 0x000000102824723c */ /* 0x000fe60000041824 */
[----:B------:R-:W-:Y:S04]  /*30790*/  STL.64 [R1+0x3750], R18 ;  /* 0x0037501201007387 */ /* 0x000fe80000100a00 */
[----:B------:R-:W-:-:S12]  /*307a0*/  STL.64 [R1+0x3748], R16 ;  /* 0x0037481001007387 */ /* 0x000fd80000100a00 */
[----:B------:R-:W-:Y:S04]  /*307b0*/  STL.64 [R1+0x3a0], R36 ;  /* 0x0003a02401007387 */ /* 0x000fe80000100a00 */
[----:B------:R2:W-:Y:S02]  /*307c0*/  STL.64 [R1+0x3a8], R38 ;  /* 0x0003a82601007387 */ /* 0x0005e40000100a00 */
[C---:B--2---:R-:W-:Y:S08]  /*307d0*/  HMMA.16816.F32.BF16 R36, R44.reuse, R32, R56 ;  /* 0x000000202c24723c */ /* 0x044ff00000041838 */
[C---:B------:R-:W-:Y:S01]  /*307e0*/  HMMA.16816.F32.BF16 R16, R44.reuse, R28, R52 ;  /* 0x0000001c2c10723c */ /* 0x040fe20000041834 */
[----:B------:R-:W2:Y:S10]  /*307f0*/  LDL.LU.64 R52, [R1+0x2f0] ;  /* 0x0002f00001347983 */ /* 0x000eb40000300a00 */
[----:B------:R-:W-:Y:S04]  /*30800*/  STL.64 [R1+0x320], R36 ;  /* 0x0003202401007387 */ /* 0x000fe80000100a00 */
[----:B------:R-:W-:Y:S04]  /*30810*/  STL.64 [R1+0x328], R38 ;  /* 0x0003282601007387 */ /* 0x000fe80000100a00 */
[----:B------:R-:W2:Y:S04]  /*30820*/  LDL.LU.64 R54, [R1+0x2f8] ;  /* 0x0002f80001367983 */ /* 0x000ea80000300a00 */
[----:B------:R-:W-:Y:S04]  /*30830*/  STL.64 [R1+0x310], R16 ;  /* 0x0003101001007387 */ /* 0x000fe80000100a00 */
[----:B------:R0:W-:Y:S02]  /*30840*/  STL.64 [R1+0x318], R18 ;  /* 0x0003181201007387 */ /* 0x0001e40000100a00 */
[C---:B0-----:R-:W-:Y:S02]  /*30850*/  HMMA.16816.F32.BF16 R16, R44.reuse, R24, R48 ;  /* 0x000000182c10723c */ /* 0x041fe40000041830 */
[----:B------:R-:W-:Y:S04]  /*30860*/  STL.64 [R1+0x3730], R30 ;  /* 0x0037301e01007387 */ /* 0x000fe80000100a00 */
[----:B------:R-:W-:Y:S04]  /*30870*/  STL.64 [R1+0x3728], R28 ;  /* 0x0037281c01007387 */ /* 0x000fe80000100a00 */
[----:B------:R-:W3:Y:S04]  /*30880*/  LDL.LU.64 R40, [R1+0x2e0] ;  /* 0x0002e00001287983 */ /* 0x000ee80000300a00 */
[----:B------:R-:W3:Y:S05]  /*30890*/  LDL.LU.64 R42, [R1+0x2e8] ;  /* 0x0002e800012a7983 */ /* 0x000eea0000300a00 */
[----:B------:R0:W-:Y:S04]  /*308a0*/  STL.64 [R1+0x300], R16 ;  /* 0x0003001001007387 */ /* 0x0001e80000100a00 */
[----:B------:R1:W-:Y:S04]  /*308b0*/  STL.64 [R1+0x308], R18 ;  /* 0x0003081201007387 */ /* 0x0003e80000100a00 */
[----:B------:R-:W3:Y:S04]  /*308c0*/  LDL.LU.64 R36, [R1+0x2d0] ;  /* 0x0002d00001247983 */ /* 0x000ee80000300a00 */
[----:B------:R-:W3:Y:S04]  /*308d0*/  LDL.LU.64 R38, [R1+0x2d8] ;  /* 0x0002d80001267983 */ /* 0x000ee80000300a00 */
[----:B0-----:R-:W3:Y:S04]  /*308e0*/  LDL.LU.64 R16, [R1+0x2c0] ;  /* 0x0002c00001107983 */ /* 0x001ee80000300a00 */
[----:B-1----:R-:W3:Y:S04]  /*308f0*/  LDL.LU.64 R18, [R1+0x2c8] ;  /* 0x0002c80001127983 */ /* 0x002ee80000300a00 */
[----:B------:R-:W3:Y:S04]  /*30900*/  LDL.LU.64 R48, [R1+0xd0] ;  /* 0x0000d00001307983 */ /* 0x000ee80000300a00 */
[----:B------:R-:W3:Y:S04]  /*30910*/  LDL.LU.64 R50, [R1+0xd8] ;  /* 0x0000d80001327983 */ /* 0x000ee80000300a00 */
[----:B------:R-:W3:Y:S04]  /*30920*/  LDL.LU.64 R28, [R1+0x2a0] ;  /* 0x0002a000011c7983 */ /* 0x000ee80000300a00 */
[----:B------:R-:W3:Y:S04]  /*30930*/  LDL.LU.64 R30, [R1+0x2a8] ;  /* 0x0002a800011e7983 */ /* 0x000ee80000300a00 */
[----:B----4-:R-:W-:Y:S04]  /*30940*/  STL.64 [R1+0x3720], R26 ;  /* 0x0037201a01007387 */ /* 0x010fe80000100a00 */
[----:B------:R0:W-:Y:S04]  /*30950*/  STL.64 [R1+0x3718], R24 ;  /* 0x0037181801007387 */ /* 0x0001e80000100a00 */
[----:B0-----:R-:W4:Y:S04]  /*30960*/  LDL.LU.64 R24, [R1+0x290] ;  /* 0x0002900001187983 */ /* 0x001f280000300a00 */
[----:B------:R-:W4:Y:S04]  /*30970*/  LDL.LU.64 R26, [R1+0x298] ;  /* 0x00029800011a7983 */ /* 0x000f280000300a00 */
[----:B------:R-:W4:Y:S04]  /*30980*/  LDL.LU.64 R56, [R1+0x270] ;  /* 0x0002700001387983 */ /* 0x000f280000300a00 */
[----:B------:R-:W4:Y:S01]  /*30990*/  LDL.LU.64 R58, [R1+0x278] ;  /* 0x00027800013a7983 */ /* 0x000f220000300a00 */
[C---:B--2---:R-:W-:Y:S08]  /*309a0*/  HMMA.16816.F32.BF16 R52, R44.reuse, R20, R52 ;  /* 0x000000142c34723c */ /* 0x044ff00000041834 */
[C---:B---3--:R-:W-:Y:S11]  /*309b0*/  HMMA.16816.F32.BF16 R40, R44.reuse, R4, R40 ;  /* 0x000000042c28723c */ /* 0x048ff60000041828 */
[----:B------:R0:W-:Y:S04]  /*309c0*/  STL.64 [R1+0x2f0], R52 ;  /* 0x0002f03401007387 */ /* 0x0001e80000100a00 */
[----:B------:R1:W-:Y:S04]  /*309d0*/  STL.64 [R1+0x2f8], R54 ;  /* 0x0002f83601007387 */ /* 0x0003e80000100a00 */
[----:B0-----:R-:W2:Y:S04]  /*309e0*/  LDL.LU.64 R52, [R1+0x610] ;  /* 0x0006100001347983 */ /* 0x001ea80000300a00 */
[----:B-1----:R-:W2:Y:S01]  /*309f0*/  LDL.LU.64 R54, [R1+0x618] ;  /* 0x0006180001367983 */ /* 0x002ea20000300a00 */
[C---:B------:R-:W-:Y:S08]  /*30a00*/  HMMA.16816.F32.BF16 R36, R44.reuse, R8, R36 ;  /* 0x000000082c24723c */ /* 0x040ff00000041824 */
[C---:B------:R-:W-:Y:S01]  /*30a10*/  HMMA.16816.F32.BF16 R16, R44.reuse, R12, R16 ;  /* 0x0000000c2c10723c */ /* 0x040fe20000041810 */
[----:B------:R0:W-:Y:S04]  /*30a20*/  STL.64 [R1+0x2e0], R40 ;  /* 0x0002e02801007387 */ /* 0x0001e80000100a00 */
[----:B------:R1:W-:Y:S04]  /*30a30*/  STL.64 [R1+0x2e8], R42 ;  /* 0x0002e82a01007387 */ /* 0x0003e80000100a00 */
[----:B0-----:R-:W3:Y:S04]  /*30a40*/  LDL.LU.64 R40, [R1+0x9d0] ;  /* 0x0009d00001287983 */ /* 0x001ee80000300a00 */
[----:B-1----:R-:W3:Y:S04]  /*30a50*/  LDL.LU.64 R42, [R1+0x9d8] ;  /* 0x0009d800012a7983 */ /* 0x002ee80000300a00 */
        /* <DEDUP_REMOVED lines=26> */
[----:B------:R-:W3:Y:S04]  /*30c00*/  LDL.LU.64 R24, [R1+0x3718] ;  /* 0x0037180001187983 */ /* 0x000ee80000300a00 */
[----:B--2---:R-:W-:Y:S04]  /*30c10*/  STL.64 [R1+0x3700], R30 ;  /* 0x0037001e01007387 */ /* 0x004fe80000100a00 */
[----:B------:R3:W-:Y:S02]  /*30c20*/  STL.64 [R1+0x36f8], R28 ;  /* 0x0036f81c01007387 */ /* 0x0007e40000100a00 */
[----:B---3--:R-:W-:Y:S02]  /*30c30*/  HMMA.16816.F32.BF16 R28, R48, R24, R44 ;  /* 0x00000018301c723c */ /* 0x008fe4000004182c */
[----:B----4-:R-:W-:Y:S04]  /*30c40*/  STL.64 [R1+0x36f0], R26 ;  /* 0x0036f01a01007387 */ /* 0x010fe80000100a00 */
[----:B------:R-:W-:-:S13]  /*30c50*/  STL.64 [R1+0x36e8], R24 ;  /* 0x0036e81801007387 */ /* 0x000fda0000100a00 */
[----:B------:R-:W-:Y:S04]  /*30c60*/  STL.64 [R1+0x280], R28 ;  /* 0x0002801c01007387 */ /* 0x000fe80000100a00 */
[----:B------:R0:W-:Y:S02]  /*30c70*/  STL.64 [R1+0x288], R30 ;  /* 0x0002881e01007387 */ /* 0x0001e40000100a00 */
[C---:B0-----:R-:W-:Y:S08]  /*30c80*/  HMMA.16816.F32.BF16 R28, R48.reuse, R20, R56 ;  /* 0x00000014301c723c */ /* 0x041ff00000041838 */
[C---:B------:R-:W-:Y:S01]  /*30c90*/  HMMA.16816.F32.BF16 R24, R48.reuse, R4, R52 ;  /* 0x000000043018723c */ /* 0x040fe20000041834 */
[----:B------:R-:W-:Y:S10]  /*30ca0*/  STL.64 [R1+0x36e0], R6 ;  /* 0x0036e00601007387 */ /* 0x000ff40000100a00 */
[----:B------:R-:W-:Y:S04]  /*30cb0*/  STL.64 [R1+0x270], R28 ;  /* 0x0002701c01007387 */ /* 0x000fe80000100a00 */
        /* <DEDUP_REMOVED lines=9> */
[----:B------:R-:W2:Y:S04]  /*30d50*/  LDL.LU.64 R52, [R1+0xcd0] ;  /* 0x000cd00001347983 */ /* 0x000ea80000300a00 */
[----:B------:R-:W2:Y:S01]  /*30d60*/  LDL.LU.64 R54, [R1+0xcd8] ;  /* 0x000cd80001367983 */ /* 0x000ea20000300a00 */
[----:B0-----:R-:W-:-:S15]  /*30d70*/  HMMA.16816.F32.BF16 R4, R48, R12, R36 ;  /* 0x0000000c3004723c */ /* 0x001fde0000041824 */
[----:B------:R-:W-:-:S04]  /*30d80*/  NOP ;  /* 0x0000000000007918 */ /* 0x000fc80000000000 */
[----:B------:R0:W-:Y:S04]  /*30d90*/  STL.64 [R1+0xce0], R4 ;  /* 0x000ce00401007387 */ /* 0x0001e80000100a00 */
[----:B------:R1:W-:Y:S04]  /*30da0*/  STL.64 [R1+0xce8], R6 ;  /* 0x000ce80601007387 */ /* 0x0003e80000100a00 */
[----:B------:R-:W3:Y:S04]  /*30db0*/  LDL.LU.64 R28, [R1+0xff0] ;  /* 0x000ff000011c7983 */ /* 0x000ee80000300a00 */
[----:B------:R-:W3:Y:S04]  /*30dc0*/  LDL.LU.64 R30, [R1+0xff8] ;  /* 0x000ff800011e7983 */ /* 0x000ee80000300a00 */
[----:B------:R-:W4:Y:S04]  /*30dd0*/  LDL.LU.64 R24, [R1+0xfe0] ;  /* 0x000fe00001187983 */ /* 0x000f280000300a00 */
[----:B------:R-:W4:Y:S04]  /*30de0*/  LDL.LU.64 R26, [R1+0xfe8] ;  /* 0x000fe800011a7983 */ /* 0x000f280000300a00 */
[----:B------:R-:W3:Y:S04]  /*30df0*/  LDL.LU.64 R44, [R1+0xfd0] ;  /* 0x000fd000012c7983 */ /* 0x000ee80000300a00 */
[----:B------:R-:W3:Y:S04]  /*30e00*/  LDL.LU.64 R46, [R1+0xfd8] ;  /* 0x000fd800012e7983 */ /* 0x000ee80000300a00 */
[----:B0-----:R-:W3:Y:S04]  /*30e10*/  LDL.LU.64 R4, [R1+0xfc0] ;  /* 0x000fc00001047983 */ /* 0x001ee80000300a00 */
[----:B-1----:R-:W3:Y:S04]  /*30e20*/  LDL.LU.64 R6, [R1+0xfc8] ;  /* 0x000fc80001067983 */ /* 0x002ee80000300a00 */
[----:B------:R-:W3:Y:S04]  /*30e30*/  LDL.LU.64 R8, [R1+0xfb0] ;  /* 0x000fb00001087983 */ /* 0x000ee80000300a00 */
[----:B------:R-:W3:Y:S04]  /*30e40*/  LDL.LU.64 R10, [R1+0xfb8] ;  /* 0x000fb800010a7983 */ /* 0x000ee80000300a00 */
[----:B------:R-:W-:Y:S04]  /*30e50*/  STL.64 [R1+0x36c0], R14 ;  /* 0x0036c00e01007387 */ /* 0x000fe80000100a00 */
[----:B------:R0:W-:Y:S04]  /*30e60*/  STL.64 [R1+0x36b8], R12 ;  /* 0x0036b80c01007387 */ /* 0x0001e80000100a00 */
[----:B0-----:R-:W3:Y:S04]  /*30e70*/  LDL.LU.64 R12, [R1+0xfa0] ;  /* 0x000fa000010c7983 */ /* 0x001ee80000300a00 */
[----:B------:R-:W3:Y:S04]  /*30e80*/  LDL.LU.64 R14, [R1+0xfa8] ;  /* 0x000fa800010e7983 */ /* 0x000ee80000300a00 */
[----:B------:R-:W3:Y:S04]  /*30e90*/  LDL.LU.64 R36, [R1+0xca0] ;  /* 0x000ca00001247983 */ /* 0x000ee80000300a00 */
[----:B------:R-:W3:Y:S01]  /*30ea0*/  LDL.LU.64 R38, [R1+0xca8] ;  /* 0x000ca80001267983 */ /* 0x000ee20000300a00 */
[----:B--2---:R-:W-:Y:S03]  /*30eb0*/  HMMA.16816.F32.BF16 R48, R48, R16, R52 ;  /* 0x000000103030723c */ /* 0x004fe60000041834 */
[----:B---3--:R-:W-:Y:S04]  /*30ec0*/  STL.64 [R1+0x36b0], R38 ;  /* 0x0036b02601007387 */ /* 0x008fe80000100a00 */
[----:B------:R0:W-:Y:S04]  /*30ed0*/  STL.64 [R1+0x36a8], R36 ;  /* 0x0036a82401007387 */ /* 0x0001e80000100a00 */
[----:B0-----:R-:W2:Y:S04]  /*30ee0*/  LDL.LU.64 R36, [R1+0xf90] ;  /* 0x000f900001247983 */ /* 0x001ea80000300a00 */
[----:B------:R-:W2:Y:S04]  /*30ef0*/  LDL.LU.64 R38, [R1+0xf98] ;  /* 0x000f980001267983 */ /* 0x000ea80000300a00 */
[----:B------:R-:W3:Y:S04]  /*30f00*/  LDL.LU.64 R56, [R1+0xc60] ;  /* 0x000c600001387983 */ /* 0x000ee80000300a00 */
[----:B------:R-:W3:Y:S04]  /*30f10*/  LDL.LU.64 R58, [R1+0xc68] ;  /* 0x000c6800013a7983 */ /* 0x000ee80000300a00 */
[----:B------:R-:W2:Y:S04]  /*30f20*/  LDL.LU.64 R40, [R1+0xc50] ;  /* 0x000c500001287983 */ /* 0x000ea80000300a00 */
[----:B------:R-:W2:Y:S04]  /*30f30*/  LDL.LU.64 R42, [R1+0xc58] ;  /* 0x000c5800012a7983 */ /* 0x000ea80000300a00 */
[----:B------:R-:W2:Y:S04]  /*30f40*/  LDL.LU.64 R54, [R1+0x3710] ;  /* 0x0037100001367983 */ /* 0x000ea80000300a00 */
[----:B------:R-:W2:Y:S04]  /*30f50*/  LDL.LU.64 R52, [R1+0x3708] ;  /* 0x0037080001347983 */ /* 0x000ea80000300a00 */
        /* <DEDUP_REMOVED lines=46> */
[----:B------:R-:W3:Y:S04]  /*31240*/  LDL.LU.64 R38, [R1+0x36a0] ;  /* 0x0036a00001267983 */ /* 0x000ee80000300a00 */
[----:B------:R-:W3:-:S13]  /*31250*/  LDL.LU.64 R36, [R1+0x3698] ;  /* 0x0036980001247983 */ /* 0x000eda0000300a00 */
[----:B------:R0:W-:Y:S04]  /*31260*/  STL.64 [R1+0xca0], R52 ;  /* 0x000ca03401007387 */ /* 0x0001e80000100a00 */
[----:B------:R1:W-:Y:S04]  /*31270*/  STL.64 [R1+0xca8], R54 ;  /* 0x000ca83601007387 */ /* 0x0003e80000100a00 */
[----:B0-----:R-:W2:Y:S04]  /*31280*/  LDL.LU.64 R52, [R1+0xc70] ;  /* 0x000c700001347983 */ /* 0x001ea80000300a00 */
[----:B-1----:R-:W2:Y:S01]  /*31290*/  LDL.LU.64 R54, [R1+0xc78] ;  /* 0x000c780001367983 */ /* 0x002ea20000300a00 */
[C---:B---3--:R-:W-:Y:S08]  /*312a0*/  HMMA.16816.F32.BF16 R48, R36.reuse, R32, R48 ;  /* 0x000000202430723c */ /* 0x048ff00000041830 */
[C---:B------:R-:W-:Y:S11]  /*312b0*/  HMMA.16816.F32.BF16 R56, R36.reuse, R24, R56 ;  /* 0x000000182438723c */ /* 0x040ff60000041838 */
[----:B------:R0:W-:Y:S04]  /*312c0*/  STL.64 [R1+0xc80], R48 ;  /* 0x000c803001007387 */ /* 0x0001e80000100a00 */
[----:B------:R1:W-:Y:S01]  /*312d0*/  STL.64 [R1+0xc88], R50 ;  /* 0x000c883201007387 */ /* 0x0003e20000100a00 */
[C---:B--2---:R-:W-:Y:S03]  /*312e0*/  HMMA.16816.F32.BF16 R52, R36.reuse, R28, R52 ;  /* 0x0000001c2434723c */ /* 0x044fe60000041834 */
[----:B0-----:R-:W2:Y:S04]  /*312f0*/  LDL.LU.64 R48, [R1+0xc30] ;  /* 0x000c300001307983 */ /* 0x001ea80000300a00 */
[----:B-1----:R-:W2:Y:S01]  /*31300*/  LDL.LU.64 R50, [R1+0xc38] ;  /* 0x000c380001327983 */ /* 0x002ea20000300a00 */
[C---:B------:R-:W-:Y:S11]  /*31310*/  HMMA.16816.F32.BF16 R40, R36.reuse, R20, R40 ;  /* 0x000000142428723c */ /* 0x040ff60000041828 */
[----:B------:R0:W-:Y:S04]  /*31320*/  STL.64 [R1+0xc70], R52 ;  /* 0x000c703401007387 */ /* 0x0001e80000100a00 */
[----:B------:R1:W-:Y:S04]  /*31330*/  STL.64 [R1+0xc78], R54 ;  /* 0x000c783601007387 */ /* 0x0003e80000100a00 */
[----:B0-----:R-:W3:Y:S04]  /*31340*/  LDL.LU.64 R52, [R1+0xc20] ;  /* 0x000c200001347983 */ /* 0x001ee80000300a00 */
[----:B------:R-:W-:Y:S04]  /*31350*/  STL.64 [R1+0xc60], R56 ;  /* 0x000c603801007387 */ /* 0x000fe80000100a00 */
[----:B------:R-:W-:Y:S04]  /*31360*/  STL.64 [R1+0xc68], R58 ;  /* 0x000c683a01007387 */ /* 0x000fe80000100a00 */
[----:B-1----:R-:W3:Y:S04]  /*31370*/  LDL.LU.64 R54, [R1+0xc28] ;  /* 0x000c280001367983 */ /* 0x002ee80000300a00 */
[----:B------:R-:W-:Y:S04]  /*31380*/  STL.64 [R1+0xc50], R40 ;  /* 0x000c502801007387 */ /* 0x000fe80000100a00 */
[----:B------:R-:W-:Y:S04]  /*31390*/  STL.64 [R1+0xc58], R42 ;  /* 0x000c582a01007387 */ /* 0x000fe80000100a00 */
[----:B------:R-:W-:Y:S04]  /*313a0*/  STL.64 [R1+0x3690], R22 ;  /* 0x0036901601007387 */ /* 0x000fe80000100a00 */
[----:B------:R0:W-:Y:S01]  /*313b0*/  STL.64 [R1+0x3688], R20 ;  /* 0x0036881401007387 */ /* 0x0001e20000100a00 */
[C---:B------:R-:W-:Y:S03]  /*313c0*/  HMMA.16816.F32.BF16 R44, R36.reuse, R4, R44 ;  /* 0x00000004242c723c */ /* 0x040fe6000004182c */
[----:B------:R-:W-:Y:S04]  /*313d0*/  LDSM.16.MT88.4 R40, [R0+UR5+0x180] ;  /* 0x000180050028783b */ /* 0x000fe80008004200 */
[----:B0-----:R-:W4:Y:S04]  /*313e0*/  LDL.LU.64 R20, [R1+0x8d0] ;  /* 0x0008d00001147983 */ /* 0x001f280000300a00 */
[----:B------:R-:W4:Y:S08]  /*313f0*/  LDL.LU.64 R22, [R1+0x8d8] ;  /* 0x0008d80001167983 */ /* 0x000f300000300a00 */
[----:B------:R-:W-:Y:S04]  /*31400*/  STL.64 [R1+0xc40], R44 ;  /* 0x000c402c01007387 */ /* 0x000fe80000100a00 */
[----:B------:R-:W-:Y:S04]  /*31410*/  STL.64 [R1+0xc48], R46 ;  /* 0x000c482e01007387 */ /* 0x000fe80000100a00 */
[----:B------:R-:W0:Y:S04]  /*31420*/  LDSM.16.MT88.4 R44, [R0+UR5+0x200] ;  /* 0x00020005002c783b */ /* 0x000e280008004200 */
[----:B------:R-:W-:Y:S04]  /*31430*/  STL.64 [R1+0x3680], R6 ;  /* 0x0036800601007387 */ /* 0x000fe80000100a00 */
[----:B------:R2:W-:Y:S04]  /*31440*/  STL.64 [R1+0x3678], R4 ;  /* 0x0036780401007387 */ /* 0x0005e80000100a00 */
[----:B0-----:R-:W-:Y:S04]  /*31450*/  STL.64 [R1+0x3650], R46 ;  /* 0x0036502e01007387 */ /* 0x001fe80000100a00 */
[----:B------:R-:W-:Y:S04]  /*31460*/  STL.64 [R1+0x3648], R44 ;  /* 0x0036482c01007387 */ /* 0x000fe80000100a00 */
[----:B------:R-:W-:Y:S04]  /*31470*/  STL.64 [R1+0x3670], R10 ;  /* 0x0036700a01007387 */ /* 0x000fe80000100a00 */
[----:B------:R-:W-:Y:S01]  /*31480*/  STL.64 [R1+0x3668], R8 ;  /* 0x0036680801007387 */ /* 0x000fe20000100a00 */
[----:B--2---:R-:W-:Y:S03]  /*31490*/  HMMA.16816.F32.BF16 R4, R36, R8, R48 ;  /* 0x000000082404723c */ /* 0x004fe60000041830 */
[----:B------:R-:W0:-:S15]  /*314a0*/  LDSM.16.MT88.4 R48, [R0+UR5+0x280] ;  /* 0x000280050030783b */ /* 0x000e1e0008004200 */
[----:B------:R-:W-:Y:S01]  /*314b0*/  NOP ;  /* 0x0000000000007918 */ /* 0x000fe20000000000 */
[----:B------:R-:W-:Y:S04]  /*314c0*/  STL.64 [R1+0xc30], R4 ;  /* 0x000c300401007387 */ /* 0x000fe80000100a00 */
[----:B------:R3:W-:Y:S02]  /*314d0*/  STL.64 [R1+0xc38], R6 ;  /* 0x000c380601007387 */ /* 0x0007e40000100a00 */
[C---:B---3--:R-:W-:Y:S02]  /*314e0*/  HMMA.16816.F32.BF16 R4, R36.reuse, R12, R52 ;  /* 0x0000000c2404723c */ /* 0x048fe40000041834 */
[----:B------:R-:W1:Y:S04]  /*314f0*/  LDSM.16.MT88.4 R52, [R0+UR5+0x300] ;  /* 0x000300050034783b */ /* 0x000e680008004200 */
[----:B0-----:R-:W-:Y:S04]  /*31500*/  STL.64 [R1+0x3630], R50 ;  /* 0x0036303201007387 */ /* 0x001fe80000100a00 */
[----:B------:R0:W-:Y:S04]  /*31510*/  STL.64 [R1+0x3628], R48 ;  /* 0x0036283001007387 */ /* 0x0001e80000100a00 */
[----:B0-----:R-:W2:Y:S04]  /*31520*/  LDL.LU.64 R48, [R1+0x890] ;  /* 0x0008900001307983 */ /* 0x001ea80000300a00 */
[----:B------:R-:W2:Y:S04]  /*31530*/  LDL.LU.64 R50, [R1+0x898] ;  /* 0x0008980001327983 */ /* 0x000ea80000300a00 */
[----:B------:R-:W-:Y:S04]  /*31540*/  STL.64 [R1+0xc20], R4 ;  /* 0x000c200401007387 */ /* 0x000fe80000100a00 */
[----:B------:R4:W-:Y:S04]  /*31550*/  STL.64 [R1+0xc28], R6 ;  /* 0x000c280601007387 */ /* 0x0009e80000100a00 */
[----:B------:R-:W3:Y:S04]  /*31560*/  LDL.LU.64 R44, [R1+0x880] ;  /* 0x00088000012c7983 */ /* 0x000ee80000300a00 */
[----:B------:R-:W3:Y:S01]  /*31570*/  LDL.LU.64 R46, [R1+0x888] ;  /* 0x00088800012e7983 */ /* 0x000ee20000300a00 */
[----:B----4-:R-:W-:Y:S03]  /*31580*/  HMMA.16816.F32.BF16 R4, R36, R16, R20 ;  /* 0x000000102404723c */ /* 0x010fe60000041814 */
[----:B------:R-:W0:Y:S04]  /*31590*/  LDSM.16.MT88.4 R36, [R0+UR5+0x380] ;  /* 0x000380050024783b */ /* 0x000e280008004200 */
[----:B-1----:R-:W-:Y:S04]  /*315a0*/  STL.64 [R1+0x35e0], R54 ;  /* 0x0035e03601007387 */ /* 0x002fe80000100a00 */
[----:B------:R-:W-:Y:S04]  /*315b0*/  STL.64 [R1+0x35d8], R52 ;  /* 0x0035d83401007387 */ /* 0x000fe80000100a00 */
[----:B------:R-:W-:Y:S04]  /*315c0*/  STL.64 [R1+0x3660], R18 ;  /* 0x0036601201007387 */ /* 0x000fe80000100a00 */
[----:B------:R-:W-:Y:S04]  /*315d0*/  STL.64 [R1+0x3658], R16 ;  /* 0x0036581001007387 */ /* 0x000fe80000100a00 */
[----:B------:R1:W-:Y:S04]  /*315e0*/  STL.64 [R1+0x8d0], R4 ;  /* 0x0008d00401007387 */ /* 0x0003e80000100a00 */
[----:B------:R4:W-:Y:S04]  /*315f0*/  STL.64 [R1+0x8d8], R6 ;  /* 0x0008d80601007387 */ /* 0x0009e80000100a00 */
[----:B------:R-:W3:Y:S04]  /*31600*/  LDL.LU.64 R20, [R1+0x870] ;  /* 0x0008700001147983 */ /* 0x000ee80000300a00 */
[----:B------:R-:W3:Y:S04]  /*31610*/  LDL.LU.64 R22, [R1+0x878] ;  /* 0x0008780001167983 */ /* 0x000ee80000300a00 */
[----:B-1----:R-:W3:Y:S04]  /*31620*/  LDL.LU.64 R4, [R1+0x860] ;  /* 0x0008600001047983 */ /* 0x002ee80000300a00 */
[----:B----4-:R-:W4:Y:S04]  /*31630*/  LDL.LU.64 R6, [R1+0x868] ;  /* 0x0008680001067983 */ /* 0x010f280000300a00 */
[----:B------:R-:W4:Y:S04]  /*31640*/  LDL.LU.64 R8, [R1+0x850] ;  /* 0x0008500001087983 */ /* 0x000f280000300a00 */
[----:B------:R-:W4:Y:S04]  /*31650*/  LDL.LU.64 R10, [R1+0x858] ;  /* 0x00085800010a7983 */ /* 0x000f280000300a00 */
[----:B0-----:R-:W-:Y:S04]  /*31660*/  STL.64 [R1+0x3590], R38 ;  /* 0x0035902601007387 */ /* 0x001fe80000100a00 */
[----:B------:R0:W-:Y:S04]  /*31670*/  STL.64 [R1+0x3588], R36 ;  /* 0x0035882401007387 */ /* 0x0001e80000100a00 */
[----:B0-----:R-:W4:Y:S04]  /*31680*/  LDL.LU.64 R36, [R1+0x840] ;  /* 0x0008400001247983 */ /* 0x001f280000300a00 */
[----:B------:R-:W4:Y:S04]  /*31690*/  LDL.LU.64 R38, [R1+0x848] ;  /* 0x0008480001267983 */ /* 0x000f280000300a00 */
[----:B------:R-:W4:Y:S01]  /*316a0*/  LDL.LU.64 R16, [R1+0x830] ;  /* 0x0008300001107983 */ /* 0x000f220000300a00 */
[C---:B--2---:R-:W-:Y:S08]  /*316b0*/  HMMA.16816.F32.BF16 R48, R40.reuse, R32, R48 ;  /* 0x000000202830723c */ /* 0x044ff00000041830 */
[C---:B---3--:R-:W-:Y:S11]  /*316c0*/  HMMA.16816.F32.BF16 R44, R40.reuse, R28, R44 ;  /* 0x0000001c282c723c */ /* 0x048ff6000004182c */
[----:B------:R-:W-:Y:S04]  /*316d0*/  STL.64 [R1+0x890], R48 ;  /* 0x0008903001007387 */ /* 0x000fe80000100a00 */
[----:B------:R-:W-:Y:S04]  /*316e0*/  STL.64 [R1+0x898], R50 ;  /* 0x0008983201007387 */ /* 0x000fe80000100a00 */
[----:B------:R-:W2:Y:S04]  /*316f0*/  LDL.LU.64 R18, [R1+0x838] ;  /* 0x0008380001127983 */ /* 0x000ea80000300a00 */
[----:B------:R0:W-:Y:S04]  /*31700*/  STL.64 [R1+0x880], R44 ;  /* 0x0008802c01007387 */ /* 0x0001e80000100a00 */
[----:B------:R1:W-:Y:S04]  /*31710*/  STL.64 [R1+0x888], R46 ;  /* 0x0008882e01007387 */ /* 0x0003e80000100a00 */
[----:B0-----:R-:W3:Y:S04]  /*31720*/  LDL.LU.64 R44, [R1+0x4d0] ;  /* 0x0004d000012c7983 */ /* 0x001ee80000300a00 */
[----:B-1----:R-:W3:Y:S01]  /*31730*/  LDL.LU.64 R46, [R1+0x4d8] ;  /* 0x0004d800012e7983 */ /* 0x002ee20000300a00 */
[C---:B------:R-:W-:Y:S03]  /*31740*/  HMMA.16816.F32.BF16 R20, R40.reuse, R24, R20 ;  /* 0x000000182814723c */ /* 0x040fe60000041814 */
[----:B------:R-:W2:Y:S04]  /*31750*/  LDL.LU.64 R48, [R1+0x4b0] ;  /* 0x0004b00001307983 */ /* 0x000ea80000300a00 */
[----:B------:R-:W2:Y:S04]  /*31760*/  LDL.LU.64 R50, [R1+0x4b8] ;  /* 0x0004b80001327983 */ /* 0x000ea80000300a00 */
[----:B------:R-:W2:Y:S04]  /*31770*/  LDL.LU.64 R56, [R1+0x4a0] ;  /* 0x0004a00001387983 */ /* 0x000ea80000300a00 */
[----:B------:R-:W2:Y:S04]  /*31780*/  LDL.LU.64 R58, [R1+0x4a8] ;  /* 0x0004a800013a7983 */ /* 0x000ea80000300a00 */
[----:B------:R-:W2:Y:S04]  /*31790*/  LDL.LU.64 R52, [R1+0x490] ;  /* 0x0004900001347983 */ /* 0x000ea80000300a00 */
        /* <DEDUP_REMOVED lines=27> */
[----:B------:R-:W2:Y:S04]  /*31950*/  LDL.LU.64 R10, [R1+0x478] ;  /* 0x00047800010a7983 */ /* 0x000ea80000300a00 */
[----:B------:R-:W-:Y:S04]  /*31960*/  STL.64 [R1+0x830], R16 ;  /* 0x0008301001007387 */ /* 0x000fe80000100a00 */
[----:B------:R0:W-:Y:S04]  /*31970*/  STL.64 [R1+0x838], R18 ;  /* 0x0008381201007387 */ /* 0x0001e80000100a00 */
[----:B0-----:R-:W2:Y:S04]  /*31980*/  LDL.LU.64 R18, [R1+0x3660] ;  /* 0x0036600001127983 */ /* 0x001ea80000300a00 */
[----:B------:R-:W3:Y:S02]  /*31990*/  LDL.LU.64 R16, [R1+0x3658] ;  /* 0x0036580001107983 */ /* 0x000ee40000300a00 */
[----:B---3--:R-:W-:Y:S02]  /*319a0*/  HMMA.16816.F32.BF16 R40, R40, R16, R44 ;  /* 0x000000102828723c */ /* 0x008fe4000004182c */
[----:B------:R-:W3:Y:S04]  /*319b0*/  LDL.LU.64 R46, [R1+0x3650] ;  /* 0x00365000012e7983 */ /* 0x000ee80000300a00 */
[----:B------:R-:W3:-:S13]  /*319c0*/  LDL.LU.64 R44, [R1+0x3648] ;  /* 0x00364800012c7983 */ /* 0x000eda0000300a00 */
[----:B------:R-:W-:Y:S04]  /*319d0*/  STL.64 [R1+0x4d0], R40 ;  /* 0x0004d02801007387 */ /* 0x000fe80000100a00 */
[----:B------:R3:W-:Y:S02]  /*319e0*/  STL.64 [R1+0x4d8], R42 ;  /* 0x0004d82a01007387 */ /* 0x0007e40000100a00 */
[C---:B---3--:R-:W-:Y:S02]  /*319f0*/  HMMA.16816.F32.BF16 R40, R44.reuse, R32, R48 ;  /* 0x000000202c28723c */ /* 0x048fe40000041830 */
[----:B------:R-:W3:Y:S06]  /*31a00*/  LDL.LU.64 R48, [R1+0x460] ;  /* 0x0004600001307983 */ /* 0x000eec0000300a00 */
[C---:B------:R-:W-:Y:S01]  /*31a10*/  HMMA.16816.F32.BF16 R56, R44.reuse, R28, R56 ;  /* 0x0000001c2c38723c */ /* 0x040fe20000041838 */
[----:B------:R-:W3:Y:S07]  /*31a20*/  LDL.LU.64 R50, [R1+0x468] ;  /* 0x0004680001327983 */ /* 0x000eee0000300a00 */
[C---:B--2---:R-:W-:Y:S08]  /*31a30*/  HMMA.16816.F32.BF16 R36, R44.reuse, R20, R36 ;  /* 0x000000142c24723c */ /* 0x044ff00000041824 */
[C---:B------:R-:W-:Y:S01]  /*31a40*/  HMMA.16816.F32.BF16 R8, R44.reuse, R4, R8 ;  /* 0x000000042c08723c */ /* 0x040fe20000041808 */
[----:B------:R-:W-:Y:S04]  /*31a50*/  STL.64 [R1+0x4b0], R40 ;  /* 0x0004b02801007387 */ /* 0x000fe80000100a00 */
[----:B------:R0:W-:Y:S03]  /*31a60*/  STL.64 [R1+0x4b8], R42 ;  /* 0x0004b82a01007387 */ /* 0x0001e60000100a00 */
[C---:B0-----:R-:W-:Y:S01]  /*31a70*/  HMMA.16816.F32.BF16 R40, R44.reuse, R24, R52 ;  /* 0x000000182c28723c */ /* 0x041fe20000041834 */
[----:B------:R0:W-:Y:S04]  /*31a80*/  STL.64 [R1+0x4a0], R56 ;  /* 0x0004a03801007387 */ /* 0x0001e80000100a00 */
[----:B------:R1:W-:Y:S04]  /*31a90*/  STL.64 [R1+0x4a8], R58 ;  /* 0x0004a83a01007387 */ /* 0x0003e80000100a00 */
[----:B0-----:R-:W2:Y:S04]  /*31aa0*/  LDL.LU.64 R56, [R1+0x180] ;  /* 0x0001800001387983 */ /* 0x001ea80000300a00 */
[----:B-1----:R-:W2:Y:S06]  /*31ab0*/  LDL.LU.64 R58, [R1+0x188] ;  /* 0x00018800013a7983 */ /* 0x002eac0000300a00 */
[----:B------:R0:W-:Y:S04]  /*31ac0*/  STL.64 [R1+0x490], R40 ;  /* 0x0004902801007387 */ /* 0x0001e80000100a00 */
[----:B------:R1:W-:Y:S04]  /*31ad0*/  STL.64 [R1+0x498], R42 ;  /* 0x0004982a01007387 */ /* 0x0003e80000100a00 */
[----:B------:R-:W2:Y:S04]  /*31ae0*/  LDL.LU.64 R52, [R1+0x1080] ;  /* 0x0010800001347983 */ /* 0x000ea80000300a00 */
[----:B------:R-:W2:Y:S04]  /*31af0*/  LDL.LU.64 R54, [R1+0x1088] ;  /* 0x0010880001367983 */ /* 0x000ea80000300a00 */
[----:B0-----:R-:W2:Y:S04]  /*31b00*/  LDL.LU.64 R40, [R1+0x150] ;  /* 0x0001500001287983 */ /* 0x001ea80000300a00 */
[----:B-1----:R-:W2:Y:S04]  /*31b10*/  LDL.LU.64 R42, [R1+0x158] ;  /* 0x00015800012a7983 */ /* 0x002ea80000300a00 */
[----:B------:R0:W-:Y:S04]  /*31b20*/  STL.64 [R1+0x480], R36 ;  /* 0x0004802401007387 */ /* 0x0001e80000100a00 */
[----:B------:R1:W-:Y:S04]  /*31b30*/  STL.64 [R1+0x488], R38 ;  /* 0x0004882601007387 */ /* 0x0003e80000100a00 */
[----:B0-----:R-:W2:Y:S04]  /*31b40*/  LDL.LU.64 R36, [R1+0x140] ;  /* 0x0001400001247983 */ /* 0x001ea80000300a00 */
[----:B-1----:R-:W2:Y:S04]  /*31b50*/  LDL.LU.64 R38, [R1+0x148] ;  /* 0x0001480001267983 */ /* 0x002ea80000300a00 */
[----:B------:R-:W-:Y:S04]  /*31b60*/  STL.64 [R1+0x470], R8 ;  /* 0x0004700801007387 */ /* 0x000fe80000100a00 */
[----:B------:R0:W-:Y:S04]  /*31b70*/  STL.64 [R1+0x478], R10 ;  /* 0x0004780a01007387 */ /* 0x0001e80000100a00 */
[----:B0-----:R-:W2:Y:S04]  /*31b80*/  LDL.LU.64 R10, [R1+0x3640] ;  /* 0x00364000010a7983 */ /* 0x001ea80000300a00 */
[----:B------:R-:W3:Y:S04]  /*31b90*/  LDL.LU.64 R8, [R1+0x3638] ;  /* 0x0036380001087983 */ /* 0x000ee80000300a00 */
[----:B----4-:R-:W-:Y:S04]  /*31ba0*/  STL.64 [R1+0x3620], R6 ;  /* 0x0036200601007387 */ /* 0x010fe80000100a00 */
[----:B------:R0:W-:Y:S04]  /*31bb0*/  STL.64 [R1+0x3618], R4 ;  /* 0x0036180401007387 */ /* 0x0001e80000100a00 */
[----:B0-----:R-:W4:Y:S04]  /*31bc0*/  LDL.LU.64 R4, [R1+0x450] ;  /* 0x0004500001047983 */ /* 0x001f280000300a00 */
[----:B------:R-:W4:Y:S01]  /*31bd0*/  LDL.LU.64 R6, [R1+0x458] ;  /* 0x0004580001067983 */ /* 0x000f220000300a00 */
[----:B---3--:R-:W-:-:S15]  /*31be0*/  HMMA.16816.F32.BF16 R48, R44, R8, R48 ;  /* 0x000000082c30723c */ /* 0x008fde0000041830 */
[----:B------:R-:W-:-:S04]  /*31bf0*/  NOP ;  /* 0x0000000000007918 */ /* 0x000fc80000000000 */
[----:B------:R-:W-:Y:S04]  /*31c00*/  STL.64 [R1+0x460], R48 ;  /* 0x0004603001007387 */ /* 0x000fe80000100a00 */
[----:B------:R0:W-:Y:S04]  /*31c10*/  STL.64 [R1+0x468], R50 ;  /* 0x0004683201007387 */ /* 0x0001e80000100a00 */
[----:B0-----:R-:W3:Y:S04]  /*31c20*/  LDL.LU.64 R50, [R1+0x3630] ;  /* 0x0036300001327983 */ /* 0x001ee80000300a00 */
[----:B------:R-:W3:Y:S01]  /*31c30*/  LDL.LU.64 R48, [R1+0x3628] ;  /* 0x0036280001307983 */ /* 0x000ee20000300a00 */
[C---:B----4-:R-:W-:Y:S03]  /*31c40*/  HMMA.16816.F32.BF16 R4, R44.reuse, R12, R4 ;  /* 0x0000000c2c04723c */ /* 0x050fe60000041804 */
[----:B--2---:R-:W-:Y:S04]  /*31c50*/  STL.64 [R1+0x3610], R10 ;  /* 0x0036100a01007387 */ /* 0x004fe80000100a00 */
[----:B------:R-:W-:Y:S04]  /*31c60*/  STL.64 [R1+0x3608], R8 ;  /* 0x0036080801007387 */ /* 0x000fe80000100a00 */
[----:B------:R-:W-:Y:S04]  /*31c70*/  STL.64 [R1+0x3600], R14 ;  /* 0x0036000e01007387 */ /* 0x000fe80000100a00 */
[----:B------:R-:W-:Y:S04]  /*31c80*/  STL.64 [R1+0x35f8], R12 ;  /* 0x0035f80c01007387 */ /* 0x000fe80000100a00 */
[----:B------:R-:W-:Y:S04]  /*31c90*/  STL.64 [R1+0x450], R4 ;  /* 0x0004500401007387 */ /* 0x000fe80000100a00 */
[----:B------:R0:W-:Y:S02]  /*31ca0*/  STL.64 [R1+0x458], R6 ;  /* 0x0004580601007387 */ /* 0x0001e40000100a00 */
[----:B0-----:R-:W-:Y:S02]  /*31cb0*/  HMMA.16816.F32.BF16 R4, R44, R16, R56 ;  /* 0x000000102c04723c */ /* 0x001fe40000041838 */
[----:B------:R-:W-:Y:S04]  /*31cc0*/  STL.64 [R1+0x35f0], R18 ;  /* 0x0035f01201007387 */ /* 0x000fe80000100a00 */
[----:B------:R-:W-:-:S13]  /*31cd0*/  STL.64 [R1+0x35e8], R16 ;  /* 0x0035e81001007387 */ /* 0x000fda0000100a00 */
[----:B------:R-:W-:Y:S04]  /*31ce0*/  STL.64 [R1+0x180], R4 ;  /* 0x0001800401007387 */ /* 0x000fe80000100a00 */
[----:B------:R0:W-:Y:S04]  /*31cf0*/  STL.64 [R1+0x188], R6 ;  /* 0x0001880601007387 */ /* 0x0001e80000100a00 */
[----:B------:R-:W-:Y:S01]  /*31d00*/  STL.64 [R1+0x35d0], R30 ;  /* 0x0035d01e01007387 */ /* 0x000fe20000100a00 */
[C---:B---3--:R-:W-:Y:S08]  /*31d10*/  HMMA.16816.F32.BF16 R8, R48.reuse, R32, R52 ;  /* 0x000000203008723c */ /* 0x048ff00000041834 */
[C---:B0-----:R-:W-:Y:S11]  /*31d20*/  HMMA.16816.F32.BF16 R4, R48.reuse, R28, R40 ;  /* 0x0000001c3004723c */ /* 0x041ff60000041828 */
[----:B------:R-:W-:Y:S04]  /*31d30*/  STL.64 [R1+0x160], R8 ;  /* 0x0001600801007387 */ /* 0x000fe80000100a00 */
[----:B------:R0:W-:Y:S02]  /*31d40*/  STL.64 [R1+0x168], R10 ;  /* 0x0001680a01007387 */ /* 0x0001e40000100a00 */
[C---:B0-----:R-:W-:Y:S02]  /*31d50*/  HMMA.16816.F32.BF16 R8, R48.reuse, R24, R36 ;  /* 0x000000183008723c */ /* 0x041fe40000041824 */
[----:B------:R-:W-:Y:S04]  /*31d60*/  STL.64 [R1+0x35c8], R28 ;  /* 0x0035c81c01007387 */ /* 0x000fe80000100a00 */
        /* <DEDUP_REMOVED lines=8> */
[----:B------:R-:W4:Y:S04]  /*31df0*/  LDL.LU.64 R12, [R1+0x790] ;  /* 0x00079000010c7983 */ /* 0x000f280000300a00 */
[----:B------:R-:W4:Y:S04]  /*31e00*/  LDL.LU.64 R14, [R1+0x798] ;  /* 0x00079800010e7983 */ /* 0x000f280000300a00 */
        /* <DEDUP_REMOVED lines=81> */
[C---:B------:R-:W-:Y:S08]  /*32320*/  HMMA.16816.F32.BF16 R56, R52.reuse, R12, R56 ;  /* 0x0000000c3438723c */ /* 0x040ff00000041838 */
[----:B--2---:R-:W-:-:S15]  /*32330*/  HMMA.16816.F32.BF16 R36, R52, R4, R36 ;  /* 0x000000043424723c */ /* 0x004fde0000041824 */
[----:B------:R-:W-:-:S04]  /*32340*/  NOP ;  /* 0x0000000000007918 */ /* 0x000fc80000000000 */
[----:B------:R-:W-:Y:S04]  /*32350*/  STL.64 [R1+0xdf0], R36 ;  /* 0x000df02401007387 */ /* 0x000fe80000100a00 */
[----:B------:R0:W-:Y:S04]  /*32360*/  STL.64 [R1+0xdf8], R38 ;  /* 0x000df82601007387 */ /* 0x0001e80000100a00 */
[----:B0-----:R-:W3:Y:S04]  /*32370*/  LDL.LU.64 R38, [R1+0x3590] ;  /* 0x0035900001267983 */ /* 0x001ee80000300a00 */
[----:B------:R-:W3:Y:S04]  /*32380*/  LDL.LU.64 R36, [R1+0x3588] ;  /* 0x0035880001247983 */ /* 0x000ee80000300a00 */
[----:B------:R0:W-:Y:S04]  /*32390*/  STL.64 [R1+0xde0], R40 ;  /* 0x000de02801007387 */ /* 0x0001e80000100a00 */
[----:B------:R1:W-:Y:S04]  /*323a0*/  STL.64 [R1+0xde8], R42 ;  /* 0x000de82a01007387 */ /* 0x0003e80000100a00 */
[----:B0-----:R-:W2:Y:S04]  /*323b0*/  LDL.LU.64 R40, [R1] ;  /* 0x0000000001287983 */ /* 0x001ea80000300a00 */
[----:B-1----:R-:W2:Y:S04]  /*323c0*/  LDL.LU.64 R42, [R1+0x8] ;  /* 0x00000800012a7983 */ /* 0x002ea80000300a00 */
[----:B------:R-:W-:Y:S04]  /*323d0*/  STL.64 [R1+0xdd0], R56 ;  /* 0x000dd03801007387 */ /* 0x000fe80000100a00 */
[----:B------:R0:W-:Y:S04]  /*323e0*/  STL.64 [R1+0xdd8], R58 ;  /* 0x000dd83a01007387 */ /* 0x0001e80000100a00 */
[----:B0-----:R-:W2:Y:S04]  /*323f0*/  LDL.LU.64 R58, [R1+0x3580] ;  /* 0x00358000013a7983 */ /* 0x001ea80000300a00 */
[----:B------:R-:W4:Y:S01]  /*32400*/  LDL.LU.64 R56, [R1+0x3578] ;  /* 0x0035780001387983 */ /* 0x000f220000300a00 */
[----:B------:R-:W-:Y:S03]  /*32410*/  HMMA.16816.F32.BF16 R44, R52, R16, R44 ;  /* 0x00000010342c723c */ /* 0x000fe6000004182c */
        /* <DEDUP_REMOVED lines=8> */
[----:B------:R0:W-:Y:S04]  /*324a0*/  STL.64 [R1+0xa40], R48 ;  /* 0x000a403001007387 */ /* 0x0001e80000100a00 */
[----:B------:R1:W-:Y:S04]  /*324b0*/  STL.64 [R1+0xa48], R50 ;  /* 0x000a483201007387 */ /* 0x0003e80000100a00 */
[----:B0-----:R-:W3:Y:S04]  /*324c0*/  LDL.LU.64 R48, [R1+0xa00] ;  /* 0x000a000001307983 */ /* 0x001ee80000300a00 */
[----:B-1----:R-:W3:Y:S04]  /*324d0*/  LDL.LU.64 R50, [R1+0xa08] ;  /* 0x000a080001327983 */ /* 0x002ee80000300a00 */
[----:B--2---:R-:W-:Y:S01]  /*324e0*/  STL.64 [R1+0x3470], R58 ;  /* 0x0034703a01007387 */ /* 0x004fe20000100a00 */
[----:B----4-:R-:W-:-:S03]  /*324f0*/  LOP3.LUT R0, R56, 0x60, RZ, 0x3c, !PT ;  /* 0x0000006038007812 */ /* 0x010fc600078e3cff */
[----:B------:R0:W-:Y:S04]  /*32500*/  STL.64 [R1+0x3468], R56 ;  /* 0x0034683801007387 */ /* 0x0001e80000100a00 */
[----:B0-----:R-:W2:Y:S04]  /*32510*/  LDL.LU.64 R56, [R1+0xa30] ;  /* 0x000a300001387983 */ /* 0x001ea80000300a00 */
[----:B------:R-:W2:Y:S02]  /*32520*/  LDL.LU.64 R58, [R1+0xa38] ;  /* 0x000a3800013a7983 */ /* 0x000ea40000300a00 */
[----:B--2---:R-:W-:-:S15]  /*32530*/  HMMA.16816.F32.BF16 R56, R36, R28, R56 ;  /* 0x0000001c2438723c */ /* 0x004fde0000041838 */
[----:B------:R-:W-:-:S04]  /*32540*/  NOP ;  /* 0x0000000000007918 */ /* 0x000fc80000000000 */
[----:B------:R-:W-:Y:S04]  /*32550*/  STL.64 [R1+0xa30], R56 ;  /* 0x000a303801007387 */ /* 0x000fe80000100a00 */
[----:B------:R0:W-:Y:S02]  /*32560*/  STL.64 [R1+0xa38], R58 ;  /* 0x000a383a01007387 */ /* 0x0001e40000100a00 */
[----:B0-----:R-:W-:Y:S02]  /*32570*/  HMMA.16816.F32.BF16 R56, R36, R24, R52 ;  /* 0x000000182438723c */ /* 0x001fe40000041834 */
[----:B------:R-:W2:Y:S04]  /*32580*/  LDL.LU.64 R52, [R1+0x9f0] ;  /* 0x0009f00001347983 */ /* 0x000ea80000300a00 */
[----:B------:R-:W2:-:S13]  /*32590*/  LDL.LU.64 R54, [R1+0x9f8] ;  /* 0x0009f80001367983 */ /* 0x000e9a0000300a00 */
[----:B------:R-:W-:Y:S04]  /*325a0*/  STL.64 [R1+0xa20], R56 ;  /* 0x000a203801007387 */ /* 0x000fe80000100a00 */
[----:B------:R-:W-:Y:S04]  /*325b0*/  STL.64 [R1+0xa28], R58 ;  /* 0x000a283a01007387 */ /* 0x000fe80000100a00 */
[----:B------:R-:W-:Y:S04]  /*325c0*/  STL.64 [R1+0x3570], R26 ;  /* 0x0035701a01007387 */ /* 0x000fe80000100a00 */
[----:B------:R0:W-:Y:S04]  /*325d0*/  STL.64 [R1+0x3568], R24 ;  /* 0x0035681801007387 */ /* 0x0001e80000100a00 */
[----:B------:R-:W-:Y:S04]  /*325e0*/  STL.64 [R1+0x3560], R22 ;  /* 0x0035601601007387 */ /* 0x000fe80000100a00 */
[----:B------:R1:W-:Y:S01]  /*325f0*/  STL.64 [R1+0x3558], R20 ;  /* 0x0035581401007387 */ /* 0x0003e20000100a00 */
[C---:B0-----:R-:W-:Y:S08]  /*32600*/  HMMA.16816.F32.BF16 R24, R36.reuse, R20, R40 ;  /* 0x000000142418723c */ /* 0x041ff00000041828 */
[C---:B-1----:R-:W-:Y:S01]  /*32610*/  HMMA.16816.F32.BF16 R20, R36.reuse, R4, R44 ;  /* 0x000000042414723c */ /* 0x042fe2000004182c */
[----:B------:R-:W0:Y:S04]  /*32620*/  LDSM.16.MT88.4 R44, [R0+UR5+0x80] ;  /* 0x00008005002c783b */ /* 0x000e280008004200 */
[----:B------:R-:W-:Y:S06]  /*32630*/  LDSM.16.MT88.4 R40, [R0+UR5] ;  /* 0x000000050028783b */ /* 0x000fec0008004200 */
[----:B------:R-:W-:Y:S04]  /*32640*/  STL.64 [R1], R24 ;  /* 0x0000001801007387 */ /* 0x000fe80000100a00 */
[----:B------:R-:W-:Y:S04]  /*32650*/  STL.64 [R1+0x8], R26 ;  /* 0x0000081a01007387 */ /* 0x000fe80000100a00 */
[----:B0-----:R-:W-:Y:S04]  /*32660*/  STL.64 [R1+0x3550], R46 ;  /* 0x0035502e01007387 */ /* 0x001fe80000100a00 */
[----:B------:R-:W-:Y:S04]  /*32670*/  STL.64 [R1+0xa10], R20 ;  /* 0x000a101401007387 */ /* 0x000fe80000100a00 */
[----:B------:R3:W-:Y:S02]  /*32680*/  STL.64 [R1+0xa18], R22 ;  /* 0x000a181601007387 */ /* 0x0007e40000100a00 */
[C---:B---3--:R-:W-:Y:S02]  /*32690*/  HMMA.16816.F32.BF16 R20, R36.reuse, R8, R48 ;  /* 0x000000082414723c */ /* 0x048fe40000041830 */
[----:B------:R-:W0:Y:S04]  /*326a0*/  LDSM.16.MT88.4 R48, [R0+UR5+0x100] ;  /* 0x000100050030783b */ /* 0x000e280008004200 */
[----:B------:R1:W-:Y:S04]  /*326b0*/  STL.64 [R1+0x3548], R44 ;  /* 0x0035482c01007387 */ /* 0x0003e80000100a00 */
[----:B-1----:R-:W3:Y:S04]  /*326c0*/  LDL.LU.64 R44, [R1+0x9c0] ;  /* 0x0009c000012c7983 */ /* 0x002ee80000300a00 */
[----:B------:R-:W3:Y:S05]  /*326d0*/  LDL.LU.64 R46, [R1+0x9c8] ;  /* 0x0009c800012e7983 */ /* 0x000eea0000300a00 */
[----:B------:R-:W-:Y:S04]  /*326e0*/  STL.64 [R1+0xa00], R20 ;  /* 0x000a001401007387 */ /* 0x000fe80000100a00 */
[----:B------:R-:W-:Y:S04]  /*326f0*/  STL.64 [R1+0xa08], R22 ;  /* 0x000a081601007387 */ /* 0x000fe80000100a00 */
[----:B0-----:R-:W-:Y:S04]  /*32700*/  STL.64 [R1+0x3520], R50 ;  /* 0x0035203201007387 */ /* 0x001fe80000100a00 */
[----:B------:R0:W-:Y:S04]  /*32710*/  STL.64 [R1+0x3518], R48 ;  /* 0x0035183001007387 */ /* 0x0001e80000100a00 */
[----:B0-----:R-:W4:Y:S04]  /*32720*/  LDL.LU.64 R48, [R1+0x690] ;  /* 0x0006900001307983 */ /* 0x001f280000300a00 */
[----:B------:R-:W4:Y:S04]  /*32730*/  LDL.LU.64 R50, [R1+0x698] ;  /* 0x0006980001327983 */ /* 0x000f280000300a00 */
[----:B------:R-:W3:Y:S04]  /*32740*/  LDL.LU.64 R24, [R1+0x9b0] ;  /* 0x0009b00001187983 */ /* 0x000ee80000300a00 */
[----:B------:R-:W3:Y:S01]  /*32750*/  LDL.LU.64 R26, [R1+0x9b8] ;  /* 0x0009b800011a7983 */ /* 0x000ee20000300a00 */
[----:B--2---:R-:W-:Y:S03]  /*32760*/  HMMA.16816.F32.BF16 R20, R36, R12, R52 ;  /* 0x0000000c2414723c */ /* 0x004fe60000041834 */
[----:B------:R-:W0:-:S15]  /*32770*/  LDSM.16.MT88.4 R52, [R0+UR5+0x180] ;  /* 0x000180050034783b */ /* 0x000e1e0008004200 */
[----:B------:R-:W-:Y:S01]  /*32780*/  NOP ;  /* 0x0000000000007918 */ /* 0x000fe20000000000 */
[----:B------:R1:W-:Y:S04]  /*32790*/  STL.64 [R1+0x9f0], R20 ;  /* 0x0009f01401007387 */ /* 0x0003e80000100a00 */
[----:B------:R2:W-:Y:S04]  /*327a0*/  STL.64 [R1+0x9f8], R22 ;  /* 0x0009f81601007387 */ /* 0x0005e80000100a00 */
[----:B-1----:R-:W3:Y:S04]  /*327b0*/  LDL.LU.64 R20, [R1+0x9a0] ;  /* 0x0009a00001147983 */ /* 0x002ee80000300a00 */
[----:B--2---:R-:W2:Y:S04]  /*327c0*/  LDL.LU.64 R22, [R1+0x9a8] ;  /* 0x0009a80001167983 */ /* 0x004ea80000300a00 */
[----:B------:R-:W2:Y:S04]  /*327d0*/  LDL.LU.64 R56, [R1+0x980] ;  /* 0x0009800001387983 */ /* 0x000ea80000300a00 */
[----:B------:R-:W2:Y:S04]  /*327e0*/  LDL.LU.64 R58, [R1+0x988] ;  /* 0x00098800013a7983 */ /* 0x000ea80000300a00 */
[----:B0-----:R-:W-:Y:S04]  /*327f0*/  STL.64 [R1+0x3500], R54 ;  /* 0x0035003601007387 */ /* 0x001fe80000100a00 */
[----:B------:R-:W-:Y:S01]  /*32800*/  STL.64 [R1+0x34f8], R52 ;  /* 0x0034f83401007387 */ /* 0x000fe20000100a00 */
[----:B----4-:R-:W-:Y:S03]  /*32810*/  HMMA.16816.F32.BF16 R48, R36, R16, R48 ;  /* 0x000000102430723c */ /* 0x010fe60000041830 */
[----:B------:R-:W0:Y:S05]  /*32820*/  LDSM.16.MT88.4 R36, [R0+UR5+0x200] ;  /* 0x000200050024783b */ /* 0x000e2a0008004200 */
[C---:B---3--:R-:W-:Y:S01]  /*32830*/  HMMA.16816.F32.BF16 R24, R40.reuse, R28, R24 ;  /* 0x0000001c2818723c */ /* 0x048fe20000041818 */
[----:B0-----:R-:W-:Y:S10]  /*32840*/  STL.64 [R1+0x34a0], R38 ;  /* 0x0034a02601007387 */ /* 0x001ff40000100a00 */
[----:B------:R-:W-:Y:S04]  /*32850*/  STL.64 [R1+0x690], R48 ;  /* 0x0006903001007387 */ /* 0x000fe80000100a00 */
[----:B------:R0:W-:Y:S02]  /*32860*/  STL.64 [R1+0x698], R50 ;  /* 0x0006983201007387 */ /* 0x0001e40000100a00 */
[C---:B0-----:R-:W-:Y:S02]  /*32870*/  HMMA.16816.F32.BF16 R48, R40.reuse, R32, R44 ;  /* 0x000000202830723c */ /* 0x041fe4000004182c */
[----:B------:R0:W-:Y:S04]  /*32880*/  STL.64 [R1+0x3498], R36 ;  /* 0x0034982401007387 */ /* 0x0001e80000100a00 */
[----:B0-----:R-:W3:Y:S04]  /*32890*/  LDL.LU.64 R36, [R1+0x990] ;  /* 0x0009900001247983 */ /* 0x001ee80000300a00 */
[----:B------:R-:W3:Y:S04]  /*328a0*/  LDL.LU.64 R38, [R1+0x998] ;  /* 0x0009980001267983 */ /* 0x000ee80000300a00 */
[----:B------:R-:W4:Y:S04]  /*328b0*/  LDL.LU.64 R44, [R1+0x970] ;  /* 0x00097000012c7983 */ /* 0x000f280000300a00 */
[----:B------:R-:W4:Y:S04]  /*328c0*/  LDL.LU.64 R46, [R1+0x978] ;  /* 0x00097800012e7983 */ /* 0x000f280000300a00 */
[----:B------:R0:W-:Y:S04]  /*328d0*/  STL.64 [R1+0x9c0], R48 ;  /* 0x0009c03001007387 */ /* 0x0001e80000100a00 */
[----:B------:R1:W-:Y:S04]  /*328e0*/  STL.64 [R1+0x9c8], R50 ;  /* 0x0009c83201007387 */ /* 0x0003e80000100a00 */
[----:B------:R-:W2:Y:S04]  /*328f0*/  LDL.LU.64 R52, [R1+0x960] ;  /* 0x0009600001347983 */ /* 0x000ea80000300a00 */
[----:B------:R-:W2:Y:S04]  /*32900*/  LDL.LU.64 R54, [R1+0x968] ;  /* 0x0009680001367983 */ /* 0x000ea80000300a00 */
        /* <DEDUP_REMOVED lines=11> */
[----:B------:R-:W3:Y:S04]  /*329c0*/  LDL.LU.64 R20, [R1+0x3558] ;  /* 0x0035580001147983 */ /* 0x000ee80000300a00 */
[----:B------:R-:W-:Y:S04]  /*329d0*/  STL.64 [R1+0x3540], R26 ;  /* 0x0035401a01007387 */ /* 0x000fe80000100a00 */
[----:B------:R0:W-:Y:S01]  /*329e0*/  STL.64 [R1+0x3538], R24 ;  /* 0x0035381801007387 */ /* 0x0001e20000100a00 */
[C---:B----4-:R-:W-:Y:S08]  /*329f0*/  HMMA.16816.F32.BF16 R44, R40.reuse, R8, R44 ;  /* 0x00000008282c723c */ /* 0x050ff0000004182c */
[C---:B0-----:R-:W-:Y:S01]  /*32a00*/  HMMA.16816.F32.BF16 R24, R40.reuse, R4, R56 ;  /* 0x000000042818723c */ /* 0x041fe20000041838 */
[----:B------:R-:W4:Y:S07]  /*32a10*/  LDL.LU.64 R56, [R1+0x5d0] ;  /* 0x0005d00001387983 */ /* 0x000f2e0000300a00 */
[----:B---3--:R-:W-:-:S15]  /*32a20*/  HMMA.16816.F32.BF16 R36, R40, R20, R36 ;  /* 0x000000142824723c */ /* 0x008fde0000041824 */
[----:B------:R-:W-:-:S04]  /*32a30*/  NOP ;  /* 0x0000000000007918 */ /* 0x000fc80000000000 */
[----:B------:R-:W-:Y:S04]  /*32a40*/  STL.64 [R1+0x990], R36 ;  /* 0x0009902401007387 */ /* 0x000fe80000100a00 */
[----:B------:R-:W-:Y:S04]  /*32a50*/  STL.64 [R1+0x998], R38 ;  /* 0x0009982601007387 */ /* 0x000fe80000100a00 */
[----:B------:R-:W4:Y:S04]  /*32a60*/  LDL.LU.64 R58, [R1+0x5d8] ;  /* 0x0005d800013a7983 */ /* 0x000f280000300a00 */
[----:B------:R0:W-:Y:S04]  /*32a70*/  STL.64 [R1+0x980], R24 ;  /* 0x0009801801007387 */ /* 0x0001e80000100a00 */
[----:B------:R1:W-:Y:S04]  /*32a80*/  STL.64 [R1+0x988], R26 ;  /* 0x0009881a01007387 */ /* 0x0003e80000100a00 */
[----:B0-----:R-:W3:Y:S04]  /*32a90*/  LDL.LU.64 R24, [R1+0x5c0] ;  /* 0x0005c00001187983 */ /* 0x001ee80000300a00 */
[----:B-1----:R-:W3:Y:S04]  /*32aa0*/  LDL.LU.64 R26, [R1+0x5c8] ;  /* 0x0005c800011a7983 */ /* 0x002ee80000300a00 */
[----:B------:R-:W2:Y:S04]  /*32ab0*/  LDL.LU.64 R36, [R1+0x5a0] ;  /* 0x0005a00001247983 */ /* 0x000ea80000300a00 */
[----:B------:R-:W2:Y:S04]  /*32ac0*/  LDL.LU.64 R38, [R1+0x5a8] ;  /* 0x0005a80001267983 */ /* 0x000ea80000300a00 */
[----:B------:R-:W-:Y:S04]  /*32ad0*/  STL.64 [R1+0x970], R44 ;  /* 0x0009702c01007387 */ /* 0x000fe80000100a00 */
[----:B------:R0:W-:Y:S04]  /*32ae0*/  STL.64 [R1+0x978], R46 ;  /* 0x0009782e01007387 */ /* 0x0001e80000100a00 */
[----:B0-----:R-:W4:Y:S04]  /*32af0*/  LDL.LU.64 R46, [R1+0x3550] ;  /* 0x00355000012e7983 */ /* 0x001f280000300a00 */
[----:B------:R-:W4:Y:S01]  /*32b00*/  LDL.LU.64 R44, [R1+0x3548] ;  /* 0x00354800012c7983 */ /* 0x000f220000300a00 */
[C---:B------:R-:W-:Y:S03]  /*32b10*/  HMMA.16816.F32.BF16 R52, R40.reuse, R12, R52 ;  /* 0x0000000c2834723c */ /* 0x040fe60000041834 */
[----:B------:R-:W-:Y:S04]  /*32b20*/  STL.64 [R1+0x3530], R10 ;  /* 0x0035300a01007387 */ /* 0x000fe80000100a00 */
[----:B------:R0:W-:Y:S02]  /*32b30*/  STL.64 [R1+0x3528], R8 ;  /* 0x0035280801007387 */ /* 0x0001e40000100a00 */
[----:B0-----:R-:W-:Y:S02]  /*32b40*/  HMMA.16816.F32.BF16 R8, R40, R16, R48 ;  /* 0x000000102808723c */ /* 0x001fe40000041830 */
[----:B------:R-:W2:Y:S08]  /*32b50*/  LDL.LU.64 R40, [R1+0x5b0] ;  /* 0x0005b00001287983 */ /* 0x000eb00000300a00 */
[----:B------:R-:W-:Y:S04]  /*32b60*/  STL.64 [R1+0x960], R52 ;  /* 0x0009603401007387 */ /* 0x000fe80000100a00 */
[----:B------:R-:W-:Y:S04]  /*32b70*/  STL.64 [R1+0x968], R54 ;  /* 0x0009683601007387 */ /* 0x000fe80000100a00 */
[----:B------:R-:W2:Y:S04]  /*32b80*/  LDL.LU.64 R42, [R1+0x5b8] ;  /* 0x0005b800012a7983 */ /* 0x000ea80000300a00 */
[----:B------:R0:W-:Y:S04]  /*32b90*/  STL.64 [R1+0x600], R8 ;  /* 0x0006000801007387 */ /* 0x0001e80000100a00 */
[----:B------:R1:W-:Y:S04]  /*32ba0*/  STL.64 [R1+0x608], R10 ;  /* 0x0006080a01007387 */ /* 0x0003e80000100a00 */
[----:B0-----:R-:W2:Y:S04]  /*32bb0*/  LDL.LU.64 R8, [R1+0x590] ;  /* 0x0005900001087983 */ /* 0x001ea80000300a00 */
[----:B-1----:R-:W2:Y:S04]  /*32bc0*/  LDL.LU.64 R10, [R1+0x598] ;  /* 0x00059800010a7983 */ /* 0x002ea80000300a00 */
[----:B------:R-:W2:Y:S04]  /*32bd0*/  LDL.LU.64 R48, [R1+0x580] ;  /* 0x0005800001307983 */ /* 0x000ea80000300a00 */
[----:B------:R-:W2:Y:S04]  /*32be0*/  LDL.LU.64 R50, [R1+0x588] ;  /* 0x0005880001327983 */ /* 0x000ea80000300a00 */
[----:B------:R-:W2:Y:S04]  /*32bf0*/  LDL.LU.64 R52, [R1+0x570] ;  /* 0x0005700001347983 */ /* 0x000ea80000300a00 */
[----:B------:R-:W2:Y:S01]  /*32c00*/  LDL.LU.64 R54, [R1+0x578] ;  /* 0x0005780001367983 */ /* 0x000ea20000300a00 */
[C---:B----4-:R-:W-:Y:S08]  /*32c10*/  HMMA.16816.F32.BF16 R56, R44.reuse, R32, R56 ;  /* 0x000000202c38723c */ /* 0x050ff00000041838 */
[C---:B---3--:R-:W-:Y:S11]  /*32c20*/  HMMA.16816.F32.BF16 R24, R44.reuse, R28, R24 ;  /* 0x0000001c2c18723c */ /* 0x048ff60000041818 */
[----:B------:R0:W-:Y:S04]  /*32c30*/  STL.64 [R1+0x5d0], R56 ;  /* 0x0005d03801007387 */ /* 0x0001e80000100a00 */
[----:B------:R1:W-:Y:S04]  /*32c40*/  STL.64 [R1+0x5d8], R58 ;  /* 0x0005d83a01007387 */ /* 0x0003e80000100a00 */
[----:B0-----:R-:W3:Y:S04]  /*32c50*/  LDL.LU.64 R56, [R1+0x220] ;  /* 0x0002200001387983 */ /* 0x001ee80000300a00 */
[----:B-1----:R-:W3:Y:S04]  /*32c60*/  LDL.LU.64 R58, [R1+0x228] ;  /* 0x00022800013a7983 */ /* 0x002ee80000300a00 */
[----:B------:R-:W-:Y:S04]  /*32c70*/  STL.64 [R1+0x5c0], R24 ;  /* 0x0005c01801007387 */ /* 0x000fe80000100a00 */
[----:B------:R0:W-:Y:S04]  /*32c80*/  STL.64 [R1+0x5c8], R26 ;  /* 0x0005c81a01007387 */ /* 0x0001e80000100a00 */
[----:B0-----:R-:W4:Y:S04]  /*32c90*/  LDL.LU.64 R26, [R1+0x3540] ;  /* 0x00354000011a7983 */ /* 0x001f280000300a00 */
[----:B------:R-:W3:Y:S01]  /*32ca0*/  LDL.LU.64 R24, [R1+0x3538] ;  /* 0x0035380001187983 */ /* 0x000ee20000300a00 */
[C---:B--2---:R-:W-:Y:S08]  /*32cb0*/  HMMA.16816.F32.BF16 R36, R44.reuse, R20, R36 ;  /* 0x000000142c24723c */ /* 0x044ff00000041824 */
[C---:B------:R-:W-:Y:S08]  /*32cc0*/  HMMA.16816.F32.BF16 R8, R44.reuse, R4, R8 ;  /* 0x000000042c08723c */ /* 0x040ff00000041808 */
[----:B---3--:R-:W-:-:S15]  /*32cd0*/  HMMA.16816.F32.BF16 R40, R44, R24, R40 ;  /* 0x000000182c28723c */ /* 0x008fde0000041828 */
[----:B------:R-:W-:-:S04]  /*32ce0*/  NOP ;  /* 0x0000000000007918 */ /* 0x000fc80000000000 */
        /* <DEDUP_REMOVED lines=23> */
[----:B------:R-:W-:Y:S11]  /*32e60*/  HMMA.16816.F32.BF16 R56, R44, R16, R56 ;  /* 0x000000102c38723c */ /* 0x000ff60000041838 */
[----:B------:R0:W-:Y:S04]  /*32e70*/  STL.64 [R1+0x570], R52 ;  /* 0x0005703401007387 */ /* 0x0001e80000100a00 */
[----:B------:R1:W-:Y:S04]  /*32e80*/  STL.64 [R1+0x578], R54 ;  /* 0x0005783601007387 */ /* 0x0003e80000100a00 */
[----:B0-----:R-:W4:Y:S04]  /*32e90*/  LDL.LU.64 R52, [R1+0x1d0] ;  /* 0x0001d00001347983 */ /* 0x001f280000300a00 */
[----:B-1----:R-:W4:Y:S04]  /*32ea0*/  LDL.LU.64 R54, [R1+0x1d8] ;  /* 0x0001d80001367983 */ /* 0x002f280000300a00 */
[----:B------:R-:W4:Y:S04]  /*32eb0*/  LDL.LU.64 R44, [R1+0x8c0] ;  /* 0x0008c000012c7983 */ /* 0x000f280000300a00 */
[----:B------:R-:W4:Y:S04]  /*32ec0*/  LDL.LU.64 R46, [R1+0x8c8] ;  /* 0x0008c800012e7983 */ /* 0x000f280000300a00 */
[----:B------:R0:W-:Y:S04]  /*32ed0*/  STL.64 [R1+0x220], R56 ;  /* 0x0002203801007387 */ /* 0x0001e80000100a00 */
[----:B------:R1:W-:Y:S04]  /*32ee0*/  STL.64 [R1+0x228], R58 ;  /* 0x0002283a01007387 */ /* 0x0003e80000100a00 */
[----:B0-----:R-:W4:Y:S04]  /*32ef0*/  LDL.LU.64 R56, [R1+0xc10] ;  /* 0x000c100001387983 */ /* 0x001f280000300a00 */
[----:B-1----:R-:W4:Y:S01]  /*32f00*/  LDL.LU.64 R58, [R1+0xc18] ;  /* 0x000c1800013a7983 */ /* 0x002f220000300a00 */
[C---:B--2---:R-:W-:Y:S08]  /*32f10*/  HMMA.16816.F32.BF16 R40, R48.reuse, R32, R40 ;  /* 0x000000203028723c */ /* 0x044ff00000041828 */
[C---:B---3--:R-:W-:Y:S08]  /*32f20*/  HMMA.16816.F32.BF16 R36, R48.reuse, R28, R36 ;  /* 0x0000001c3024723c */ /* 0x048ff00000041824 */
[C---:B------:R-:W-:Y:S03]  /*32f30*/  HMMA.16816.F32.BF16 R20, R48.reuse, R24, R20 ;  /* 0x000000183014723c */ /* 0x040fe60000041814 */
        /* <DEDUP_REMOVED lines=12> */
[----:B----4-:R-:W-:Y:S04]  /*33000*/  STL.64 [R1+0x34f0], R26 ;  /* 0x0034f01a01007387 */ /* 0x010fe80000100a00 */
[----:B------:R0:W-:Y:S04]  /*33010*/  STL.64 [R1+0x34e8], R24 ;  /* 0x0034e81801007387 */ /* 0x0001e80000100a00 */
[----:B0-----:R-:W4:Y:S04]  /*33020*/  LDL.LU.64 R24, [R1+0x4f0] ;  /* 0x0004f00001187983 */ /* 0x001f280000300a00 */
[----:B------:R-:W4:Y:S01]  /*33030*/  LDL.LU.64 R26, [R1+0x4f8] ;  /* 0x0004f800011a7983 */ /* 0x000f220000300a00 */
        /* <DEDUP_REMOVED lines=8> */
[C---:B----4-:R-:W-:Y:S02]  /*330c0*/  HMMA.16816.F32.BF16 R20, R48.reuse, R4, R24 ;  /* 0x000000043014723c */ /* 0x050fe40000041818 */
[----:B------:R-:W-:Y:S04]  /*330d0*/  STL.64 [R1+0x34d0], R6 ;  /* 0x0034d00601007387 */ /* 0x000fe80000100a00 */
[----:B------:R0:W-:Y:S02]  /*330e0*/  STL.64 [R1+0x34c8], R4 ;  /* 0x0034c80401007387 */ /* 0x0001e40000100a00 */
[C---:B0-----:R-:W-:Y:S11]  /*330f0*/  HMMA.16816.F32.BF16 R4, R48.reuse, R12, R56 ;  /* 0x0000000c3004723c */ /* 0x041ff60000041838 */
[----:B------:R-:W-:Y:S04]  /*33100*/  STL.64 [R1+0x4f0], R20 ;  /* 0x0004f01401007387 */ /* 0x000fe80000100a00 */
[----:B------:R0:W-:Y:S02]  /*33110*/  STL.64 [R1+0x4f8], R22 ;  /* 0x0004f81601007387 */ /* 0x0001e40000100a00 */
[----:B0-----:R-:W-:Y:S02]  /*33120*/  HMMA.16816.F32.BF16 R20, R48, R8, R44 ;  /* 0x000000083014723c */ /* 0x001fe4000004182c */
[----:B------:R-:W-:-:S15]  /*33130*/  STL.64 [R1+0x34c0], R14 ;  /* 0x0034c00e01007387 */ /* 0x000fde0000100a00 */
[----:B------:R-:W-:Y:S02]  /*33140*/  NOP ;  /* 0x0000000000007918 */ /* 0x000fe40000000000 */
        /* <DEDUP_REMOVED lines=20> */
[----:B------:R-:W2:Y:S04]  /*33290*/  LDL.LU.64 R48, [R1+0xed0] ;  /* 0x000ed00001307983 */ /* 0x000ea80000300a00 */
        /* <DEDUP_REMOVED lines=80> */
[----:B0-----:R-:W2:Y:S04]  /*337a0*/  LDL.LU.64 R58, [R1+0x3470] ;  /* 0x00347000013a7983 */ /* 0x001ea80000300a00 */
[----:B------:R-:W2:Y:S04]  /*337b0*/  LDL.LU.64 R56, [R1+0x3468] ;  /* 0x0034680001387983 */ /* 0x000ea80000300a00 */
[----:B------:R-:W-:Y:S04]  /*337c0*/  STL.64 [R1+0x40], R40 ;  /* 0x0000402801007387 */ /* 0x000fe80000100a00 */
[----:B------:R-:W-:Y:S04]  /*337d0*/  STL.64 [R1+0x48], R42 ;  /* 0x0000482a01007387 */ /* 0x000fe80000100a00 */
[----:B----4-:R-:W-:Y:S04]  /*337e0*/  STL.64 [R1+0x3460], R6 ;  /* 0x0034600601007387 */ /* 0x010fe80000100a00 */
[----:B------:R0:W-:Y:S04]  /*337f0*/  STL.64 [R1+0x3458], R4 ;  /* 0x0034580401007387 */ /* 0x0001e80000100a00 */
[----:B------:R-:W-:Y:S04]  /*33800*/  STL.64 [R1+0xb10], R44 ;  /* 0x000b102c01007387 */ /* 0x000fe80000100a00 */
[----:B------:R-:W-:Y:S04]  /*33810*/  STL.64 [R1+0xb18], R46 ;  /* 0x000b182e01007387 */ /* 0x000fe80000100a00 */
[----:B------:R-:W1:Y:S04]  /*33820*/  LDSM.16.MT88.4 R44, [R0+UR5+0x300] ;  /* 0x00030005002c783b */ /* 0x000e680008004200 */
[----:B------:R-:W-:Y:S01]  /*33830*/  LDSM.16.MT88.4 R40, [R0+UR5+0x280] ;  /* 0x000280050028783b */ /* 0x000fe20008004200 */
[C---:B0-----:R-:W-:Y:S03]  /*33840*/  HMMA.16816.F32.BF16 R4, R36.reuse, R8, R48 ;  /* 0x000000082404723c */ /* 0x041fe60000041830 */
[----:B------:R-:W0:Y:S04]  /*33850*/  LDSM.16.MT88.4 R48, [R0+UR5+0x380] ;  /* 0x000380050030783b */ /* 0x000e280008004200 */
[----:B-1----:R-:W-:Y:S04]  /*33860*/  STL.64 [R1+0x3430], R46 ;  /* 0x0034302e01007387 */ /* 0x002fe80000100a00 */
[----:B------:R-:W-:Y:S04]  /*33870*/  STL.64 [R1+0x3428], R44 ;  /* 0x0034282c01007387 */ /* 0x000fe80000100a00 */
[----:B0-----:R-:W-:Y:S04]  /*33880*/  STL.64 [R1+0x33d0], R50 ;  /* 0x0033d03201007387 */ /* 0x001fe80000100a00 */
[----:B------:R-:W-:Y:S04]  /*33890*/  STL.64 [R1+0xb00], R4 ;  /* 0x000b000401007387 */ /* 0x000fe80000100a00 */
[----:B------:R3:W-:Y:S02]  /*338a0*/  STL.64 [R1+0xb08], R6 ;  /* 0x000b080601007387 */ /* 0x0007e40000100a00 */
[C---:B---3--:R-:W-:Y:S02]  /*338b0*/  HMMA.16816.F32.BF16 R4, R36.reuse, R12, R52 ;  /* 0x0000000c2404723c */ /* 0x048fe40000041834 */
[----:B------:R0:W-:Y:S04]  /*338c0*/  STL.64 [R1+0x33c8], R48 ;  /* 0x0033c83001007387 */ /* 0x0001e80000100a00 */
[----:B0-----:R-:W3:Y:S04]  /*338d0*/  LDL.LU.64 R48, [R1+0x780] ;  /* 0x0007800001307983 */ /* 0x001ee80000300a00 */
[----:B------:R-:W3:Y:S09]  /*338e0*/  LDL.LU.64 R50, [R1+0x788] ;  /* 0x0007880001327983 */ /* 0x000ef20000300a00 */
[----:B------:R0:W-:Y:S04]  /*338f0*/  STL.64 [R1+0xaf0], R4 ;  /* 0x000af00401007387 */ /* 0x0001e80000100a00 */
[----:B------:R1:W-:Y:S04]  /*33900*/  STL.64 [R1+0xaf8], R6 ;  /* 0x000af80601007387 */ /* 0x0003e80000100a00 */
[----:B------:R-:W4:Y:S04]  /*33910*/  LDL.LU.64 R44, [R1+0x770] ;  /* 0x00077000012c7983 */ /* 0x000f280000300a00 */
[----:B------:R-:W4:Y:S04]  /*33920*/  LDL.LU.64 R46, [R1+0x778] ;  /* 0x00077800012e7983 */ /* 0x000f280000300a00 */
[----:B0-----:R-:W3:Y:S04]  /*33930*/  LDL.LU.64 R4, [R1+0x760] ;  /* 0x0007600001047983 */ /* 0x001ee80000300a00 */
[----:B-1----:R-:W3:Y:S04]  /*33940*/  LDL.LU.64 R6, [R1+0x768] ;  /* 0x0007680001067983 */ /* 0x002ee80000300a00 */
[----:B------:R-:W-:Y:S04]  /*33950*/  STL.64 [R1+0x3450], R14 ;  /* 0x0034500e01007387 */ /* 0x000fe80000100a00 */
[----:B------:R0:W-:Y:S04]  /*33960*/  STL.64 [R1+0x3448], R12 ;  /* 0x0034480c01007387 */ /* 0x0001e80000100a00 */
[----:B0-----:R-:W3:Y:S04]  /*33970*/  LDL.LU.64 R12, [R1+0x7b0] ;  /* 0x0007b000010c7983 */ /* 0x001ee80000300a00 */
[----:B------:R-:W3:Y:S04]  /*33980*/  LDL.LU.64 R14, [R1+0x7b8] ;  /* 0x0007b800010e7983 */ /* 0x000ee80000300a00 */
[----:B--2---:R-:W0:Y:S04]  /*33990*/  LDSM.16.MT88.4 R52, [R56+UR5+0x4000] ;  /* 0x004000053834783b */ /* 0x004e280008004200 */
[----:B0-----:R-:W-:Y:S04]  /*339a0*/  STL.64 [R1+0x33c0], R54 ;  /* 0x0033c03601007387 */ /* 0x001fe80000100a00 */
[----:B------:R-:W-:Y:S04]  /*339b0*/  STL.64 [R1+0x33b8], R52 ;  /* 0x0033b83401007387 */ /* 0x000fe80000100a00 */
[----:B------:R-:W-:Y:S04]  /*339c0*/  STL.64 [R1+0x3440], R18 ;  /* 0x0034401201007387 */ /* 0x000fe80000100a00 */
[----:B------:R0:W-:Y:S01]  /*339d0*/  STL.64 [R1+0x3438], R16 ;  /* 0x0034381001007387 */ /* 0x0001e20000100a00 */
[----:B---3--:R-:W-:Y:S03]  /*339e0*/  HMMA.16816.F32.BF16 R12, R36, R16, R12 ;  /* 0x00000010240c723c */ /* 0x008fe6000004180c */
[----:B------:R-:W1:Y:S05]  /*339f0*/  LDSM.16.MT88.4 R36, [R56+UR5+0x4080] ;  /* 0x004080053824783b */ /* 0x000e6a0008004200 */
[C---:B0-----:R-:W-:Y:S11]  /*33a00*/  HMMA.16816.F32.BF16 R16, R40.reuse, R32, R48 ;  /* 0x000000202810723c */ /* 0x041ff60000041830 */
[----:B------:R-:W-:Y:S04]  /*33a10*/  STL.64 [R1+0x7b0], R12 ;  /* 0x0007b00c01007387 */ /* 0x000fe80000100a00 */
[----:B------:R4:W-:Y:S02]  /*33a20*/  STL.64 [R1+0x7b8], R14 ;  /* 0x0007b80e01007387 */ /* 0x0009e40000100a00 */
[C---:B----4-:R-:W-:Y:S02]  /*33a30*/  HMMA.16816.F32.BF16 R12, R40.reuse, R28, R44 ;  /* 0x0000001c280c723c */ /* 0x050fe4000004182c */
[----:B-1----:R-:W-:Y:S04]  /*33a40*/  STL.64 [R1+0x3358], R38 ;  /* 0x0033582601007387 */ /* 0x002fe80000100a00 */
[----:B------:R-:W-:Y:S04]  /*33a50*/  STL.64 [R1+0x3350], R36 ;  /* 0x0033502401007387 */ /* 0x000fe80000100a00 */
[----:B------:R-:W-:Y:S04]  /*33a60*/  STL.64 [R1+0x3328], R58 ;  /* 0x0033283a01007387 */ /* 0x000fe80000100a00 */
[----:B------:R-:W-:Y:S04]  /*33a70*/  STL.64 [R1+0x3320], R56 ;  /* 0x0033203801007387 */ /* 0x000fe80000100a00 */
[----:B------:R-:W-:Y:S04]  /*33a80*/  STL.64 [R1+0x3420], R30 ;  /* 0x0034201e01007387 */ /* 0x000fe80000100a00 */
[----:B------:R-:W-:Y:S04]  /*33a90*/  STL.64 [R1+0x780], R16 ;  /* 0x0007801001007387 */ /* 0x000fe80000100a00 */
[----:B------:R-:W-:Y:S04]  /*33aa0*/  STL.64 [R1+0x788], R18 ;  /* 0x0007881201007387 */ /* 0x000fe80000100a00 */
[----:B------:R-:W-:Y:S04]  /*33ab0*/  STL.64 [R1+0x3418], R28 ;  /* 0x0034181c01007387 */ /* 0x000fe80000100a00 */
[----:B------:R-:W-:Y:S04]  /*33ac0*/  STL.64 [R1+0x770], R12 ;  /* 0x0007700c01007387 */ /* 0x000fe80000100a00 */
[----:B------:R0:W-:Y:S02]  /*33ad0*/  STL.64 [R1+0x778], R14 ;  /* 0x0007780e01007387 */ /* 0x0001e40000100a00 */
[----:B0-----:R-:W-:Y:S02]  /*33ae0*/  HMMA.16816.F32.BF16 R12, R40, R24, R4 ;  /* 0x00000018280c723c */ /* 0x001fe40000041804 */
[----:B------:R-:W2:Y:S04]  /*33af0*/  LDL.LU.64 R4, [R1+0x750] ;  /* 0x0007500001047983 */ /* 0x000ea80000300a00 */
[----:B------:R-:W2:-:S13]  /*33b00*/  LDL.LU.64 R6, [R1+0x758] ;  /* 0x0007580001067983 */ /* 0x000e9a0000300a00 */
        /* <DEDUP_REMOVED lines=38> */
[----:B------:R-:W3:Y:S01]  /*33d70*/  LDL.LU.64 R4, [R1+0x3458] ;  /* 0x0034580001047983 */ /* 0x000ee20000300a00 */
[C---:B----4-:R-:W-:Y:S08]  /*33d80*/  HMMA.16816.F32.BF16 R12, R40.reuse, R8, R12 ;  /* 0x00000008280c723c */ /* 0x050ff0000004180c */
        /* <DEDUP_REMOVED lines=54> */
[C---:B--2---:R-:W-:Y:S08]  /*340f0*/  HMMA.16816.F32.BF16 R48, R44.reuse, R8, R48 ;  /* 0x000000082c30723c */ /* 0x044ff00000041830 */
[----:B------:R-:W-:Y:S11]  /*34100*/  HMMA.16816.F32.BF16 R44, R44, R16, R52 ;  /* 0x000000102c2c723c */ /* 0x000ff60000041834 */
[----:B------:R-:W-:Y:S04]  /*34110*/  STL.64 [R1+0x340], R48 ;  /* 0x0003403001007387 */ /* 0x000fe80000100a00 */
[----:B------:R0:W-:Y:S04]  /*34120*/  STL.64 [R1+0x348], R50 ;  /* 0x0003483201007387 */ /* 0x0001e80000100a00 */
[----:B0-----:R-:W3:Y:S04]  /*34130*/  LDL.LU.64 R50, [R1+0x33d0] ;  /* 0x0033d00001327983 */ /* 0x001ee80000300a00 */
[----:B------:R-:W3:Y:S04]  /*34140*/  LDL.LU.64 R48, [R1+0x33c8] ;  /* 0x0033c80001307983 */ /* 0x000ee80000300a00 */
[----:B------:R-:W2:Y:S04]  /*34150*/  LDL.LU.64 R52, [R1+0xa0] ;  /* 0x0000a00001347983 */ /* 0x000ea80000300a00 */
[----:B------:R0:W-:Y:S04]  /*34160*/  STL.64 [R1+0x330], R56 ;  /* 0x0003303801007387 */ /* 0x0001e80000100a00 */
[----:B------:R1:W-:Y:S04]  /*34170*/  STL.64 [R1+0x338], R58 ;  /* 0x0003383a01007387 */ /* 0x0003e80000100a00 */
[----:B------:R-:W2:Y:S04]  /*34180*/  LDL.LU.64 R54, [R1+0xa8] ;  /* 0x0000a80001367983 */ /* 0x000ea80000300a00 */
[----:B------:R1:W-:Y:S04]  /*34190*/  STL.64 [R1+0xe0], R44 ;  /* 0x0000e02c01007387 */ /* 0x0003e80000100a00 */
[----:B------:R2:W-:Y:S04]  /*341a0*/  STL.64 [R1+0xe8], R46 ;  /* 0x0000e82e01007387 */ /* 0x0005e80000100a00 */
[----:B0-----:R-:W4:Y:S04]  /*341b0*/  LDL.LU.64 R56, [R1+0x90] ;  /* 0x0000900001387983 */ /* 0x001f280000300a00 */
[----:B-1----:R-:W4:Y:S01]  /*341c0*/  LDL.LU.64 R58, [R1+0x98] ;  /* 0x00009800013a7983 */ /* 0x002f220000300a00 */
[C---:B---3--:R-:W-:Y:S08]  /*341d0*/  HMMA.16816.F32.BF16 R40, R48.reuse, R32, R40 ;  /* 0x000000203028723c */ /* 0x048ff00000041828 */
[C---:B------:R-:W-:Y:S08]  /*341e0*/  HMMA.16816.F32.BF16 R36, R48.reuse, R28, R36 ;  /* 0x0000001c3024723c */ /* 0x040ff00000041824 */
[C---:B--2---:R-:W-:Y:S03]  /*341f0*/  HMMA.16816.F32.BF16 R52, R48.reuse, R24, R52 ;  /* 0x000000183034723c */ /* 0x044fe60000041834 */
[----:B------:R0:W-:Y:S04]  /*34200*/  STL.64 [R1+0xc0], R40 ;  /* 0x0000c02801007387 */ /* 0x0001e80000100a00 */
[----:B------:R1:W-:Y:S04]  /*34210*/  STL.64 [R1+0xc8], R42 ;  /* 0x0000c82a01007387 */ /* 0x0003e80000100a00 */
[----:B------:R2:W-:Y:S04]  /*34220*/  STL [R1+0xb0], R36 ;  /* 0x0000b02401007387 */ /* 0x0005e80000100800 */
[----:B------:R-:W3:Y:S04]  /*34230*/  LDL.LU.64 R44, [R1+0x80] ;  /* 0x00008000012c7983 */ /* 0x000ee80000300a00 */
[----:B------:R-:W3:Y:S01]  /*34240*/  LDL.LU.64 R46, [R1+0x88] ;  /* 0x00008800012e7983 */ /* 0x000ee20000300a00 */
[----:B----4-:R-:W-:Y:S03]  /*34250*/  HMMA.16816.F32.BF16 R56, R48, R20, R56 ;  /* 0x000000143038723c */ /* 0x010fe60000041838 */
[----:B0-----:R-:W4:Y:S04]  /*34260*/  LDL.LU.64 R40, [R1+0x70] ;  /* 0x0000700001287983 */ /* 0x001f280000300a00 */
[----:B-1----:R-:W4:Y:S01]  /*34270*/  LDL.LU.64 R42, [R1+0x78] ;  /* 0x00007800012a7983 */ /* 0x002f220000300a00 */
[----:B------:R-:W-:-:S02]  /*34280*/  IMAD.MOV.U32 R33, RZ, RZ, R39 ;  /* 0x000000ffff217224 */ /* 0x000fc400078e0027 */
[----:B------:R-:W-:Y:S02]  /*34290*/  IMAD.MOV.U32 R3, RZ, RZ, R38 ;  /* 0x000000ffff037224 */ /* 0x000fe400078e0026 */
[----:B------:R-:W-:Y:S02]  /*342a0*/  IMAD.MOV.U32 R0, RZ, RZ, R37 ;  /* 0x000000ffff007224 */ /* 0x000fe400078e0025 */
[----:B--2---:R-:W2:Y:S04]  /*342b0*/  LDL.LU.64 R36, [R1+0x60] ;  /* 0x0000600001247983 */ /* 0x004ea80000300a00 */
[----:B------:R-:W2:Y:S04]  /*342c0*/  LDL.LU.64 R38, [R1+0x68] ;  /* 0x0000680001267983 */ /* 0x000ea80000300a00 */
[----:B------:R-:W-:Y:S04]  /*342d0*/  STL [R1+0x2ad8], R33 ;  /* 0x002ad82101007387 */ /* 0x000fe80000100800 */
[----:B------:R-:W-:Y:S04]  /*342e0*/  STL [R1+0x2a44], R3 ;  /* 0x002a440301007387 */ /* 0x000fe80000100800 */
[----:B------:R-:W-:Y:S04]  /*342f0*/  STL [R1+0x2a40], R0 ;  /* 0x002a400001007387 */ /* 0x000fe80000100800 */
[----:B------:R-:W-:Y:S04]  /*34300*/  STL.64 [R1+0xa0], R52 ;  /* 0x0000a03401007387 */ /* 0x000fe80000100a00 */
[----:B------:R0:W-:Y:S04]  /*34310*/  STL.64 [R1+0xa8], R54 ;  /* 0x0000a83601007387 */ /* 0x0001e80000100a00 */
[----:B0-----:R-:W3:Y:S04]  /*34320*/  LDL.LU.64 R54, [R1+0x33c0] ;  /* 0x0033c00001367983 */ /* 0x001ee80000300a00 */
[----:B------:R-:W3:Y:S04]  /*34330*/  LDL.LU.64 R52, [R1+0x33b8] ;  /* 0x0033b80001347983 */ /* 0x000ee80000300a00 */
[----:B------:R0:W-:Y:S04]  /*34340*/  STL.64 [R1+0x3390], R26 ;  /* 0x0033901a01007387 */ /* 0x0001e80000100a00 */
[----:B------:R-:W-:Y:S04]  /*34350*/  STL.64 [R1+0x90], R56 ;  /* 0x0000903801007387 */ /* 0x000fe80000100a00 */
[----:B------:R-:W-:Y:S04]  /*34360*/  STL [R1+0x98], R58 ;  /* 0x0000983a01007387 */ /* 0x000fe80000100800 */
[----:B------:R-:W3:Y:S04]  /*34370*/  LDL.LU.64 R24, [R1+0x50] ;  /* 0x0000500001187983 */ /* 0x000ee80000300a00 */
[----:B0-----:R-:W3:Y:S01]  /*34380*/  LDL.LU.64 R26, [R1+0x58] ;  /* 0x00005800011a7983 */ /* 0x001ee20000300a00 */
[C---:B----4-:R-:W-:Y:S08]  /*34390*/  HMMA.16816.F32.BF16 R40, R48.reuse, R8, R40 ;  /* 0x000000083028723c */ /* 0x050ff00000041828 */
[C---:B--2---:R-:W-:Y:S08]  /*343a0*/  HMMA.16816.F32.BF16 R36, R48.reuse, R12, R36 ;  /* 0x0000000c3024723c */ /* 0x044ff00000041824 */
[----:B---3--:R-:W-:Y:S03]  /*343b0*/  HMMA.16816.F32.BF16 R44, R48, R4, R44 ;  /* 0x00000004302c723c */ /* 0x008fe6000004182c */
[----:B------:R-:W-:Y:S04]  /*343c0*/  STL.64 [R1+0x70], R40 ;  /* 0x0000702801007387 */ /* 0x000fe80000100a00 */
[----:B------:R-:W-:Y:S04]  /*343d0*/  STL [R1+0x78], R42 ;  /* 0x0000782a01007387 */ /* 0x000fe80000100800 */
[----:B------:R0:W-:Y:S01]  /*343e0*/  STL.64 [R1+0x3370], R10 ;  /* 0x0033700a01007387 */ /* 0x0001e20000100a00 */
[----:B------:R-:W-:-:S02]  /*343f0*/  IMAD.MOV.U32 R5, RZ, RZ, R38 ;  /* 0x000000ffff057224 */ /* 0x000fc400078e0026 */
[----:B------:R-:W-:Y:S01]  /*34400*/  IMAD.MOV.U32 R4, RZ, RZ, R39 ;  /* 0x000000ffff047224 */ /* 0x000fe200078e0027 */
[----:B0-----:R-:W-:Y:S01]  /*34410*/  HMMA.16816.F32.BF16 R8, R48, R16, R24 ;  /* 0x000000103008723c */ /* 0x001fe20000041818 */
[----:B------:R-:W-:Y:S04]  /*34420*/  STL.64 [R1+0x3380], R6 ;  /* 0x0033800601007387 */ /* 0x000fe80000100a00 */
[----:B------:R-:W-:Y:S04]  /*34430*/  STL.64 [R1+0x3378], R4 ;  /* 0x0033780401007387 */ /* 0x000fe80000100a00 */
[----:B------:R0:W-:Y:S10]  /*34440*/  STL.64 [R1+0x3368], R14 ;  /* 0x0033680e01007387 */ /* 0x0001f40000100a00 */
[----:B------:R1:W-:Y:S04]  /*34450*/  STL [R1+0x50], R8 ;  /* 0x0000500801007387 */ /* 0x0003e80000100800 */
[----:B------:R2:W-:Y:S04]  /*34460*/  STL.64 [R1+0x3360], R18 ;  /* 0x0033601201007387 */ /* 0x0005e80000100a00 */
[----:B------:R-:W3:Y:S01]  /*34470*/  LDL.LU R56, [R1+0x240] ;  /* 0x0002400001387983 */ /* 0x000ee20000300800 */
[----:B------:R-:W-:-:S02]  /*34480*/  IMAD.MOV.U32 R57, RZ, RZ, R30 ;  /* 0x000000ffff397224 */ /* 0x000fc400078e001e */
[----:B------:R-:W-:Y:S01]  /*34490*/  IMAD.MOV.U32 R33, RZ, RZ, R59 ;  /* 0x000000ffff217224 */ /* 0x000fe200078e003b */
[----:B------:R-:W4:Y:S01]  /*344a0*/  LDL.LU R30, [R1+0x33b0] ;  /* 0x0033b000011e7983 */ /* 0x000f220000300800 */
[----:B------:R-:W-:-:S03]  /*344b0*/  IMAD.MOV.U32 R58, RZ, RZ, R35 ;  /* 0x000000ffff3a7224 */ /* 0x000fc600078e0023 */
[----:B------:R-:W4:Y:S01]  /*344c0*/  LDL.LU R35, [R1+0x33ac] ;  /* 0x0033ac0001237983 */ /* 0x000f220000300800 */
[----:B------:R-:W-:Y:S02]  /*344d0*/  IMAD.MOV.U32 R59, RZ, RZ, R34 ;  /* 0x000000ffff3b7224 */ /* 0x000fe400078e0022 */
[----:B------:R-:W-:Y:S01]  /*344e0*/  IMAD.MOV.U32 R60, RZ, RZ, R36 ;  /* 0x000000ffff3c7224 */ /* 0x000fe200078e0024 */
[----:B------:R-:W4:Y:S01]  /*344f0*/  LDL.LU R34, [R1+0x33a8] ;  /* 0x0033a80001227983 */ /* 0x000f220000300800 */
[----:B------:R-:W-:-:S03]  /*34500*/  IMAD.MOV.U32 R61, RZ, RZ, R37 ;  /* 0x000000ffff3d7224 */ /* 0x000fc600078e0025 */
[----:B------:R-:W4:Y:S04]  /*34510*/  LDL.LU R36, [R1+0x2b0] ;  /* 0x0002b00001247983 */ /* 0x000f280000300800 */
[----:B------:R-:W4:Y:S04]  /*34520*/  LDL.LU R37, [R1+0x2b4] ;  /* 0x0002b40001257983 */ /* 0x000f280000300800 */
[----:B------:R-:W4:Y:S04]  /*34530*/  LDL.LU R38, [R1+0x2b8] ;  /* 0x0002b80001267983 */ /* 0x000f280000300800 */
[----:B------:R-:W4:Y:S04]  /*34540*/  LDL.LU R39, [R1+0x2bc] ;  /* 0x0002bc0001277983 */ /* 0x000f280000300800 */
[----:B------:R-:W4:Y:S04]  /*34550*/  LDL.LU R12, [R1+0x630] ;  /* 0x00063000010c7983 */ /* 0x000f280000300800 */
[----:B------:R-:W4:Y:S04]  /*34560*/  LDL.LU R13, [R1+0x634] ;  /* 0x00063400010d7983 */ /* 0x000f280000300800 */
[----:B0-----:R-:W4:Y:S01]  /*34570*/  LDL.LU R14, [R1+0x638] ;  /* 0x00063800010e7983 */ /* 0x001f220000300800 */
[----:B------:R-:W-:-:S03]  /*34580*/  IMAD.MOV.U32 R3, RZ, RZ, R44 ;  /* 0x000000ffff037224 */ /* 0x000fc600078e002c */
[----:B------:R-:W4:Y:S01]  /*34590*/  LDL.LU R15, [R1+0x63c] ;  /* 0x00063c00010f7983 */ /* 0x000f220000300800 */
[----:B------:R-:W-:-:S03]  /*345a0*/  IMAD.MOV.U32 R0, RZ, RZ, R45 ;  /* 0x000000ffff007224 */ /* 0x000fc600078e002d */
[----:B------:R-:W4:Y:S01]  /*345b0*/  LDL.LU R44, [R1+0x670] ;  /* 0x00067000012c7983 */ /* 0x000f220000300800 */
[----:B------:R-:W-:-:S03]  /*345c0*/  IMAD.MOV.U32 R21, RZ, RZ, R46 ;  /* 0x000000ffff157224 */ /* 0x000fc600078e002e */
[----:B------:R-:W4:Y:S01]  /*345d0*/  LDL.LU R45, [R1+0x674] ;  /* 0x00067400012d7983 */ /* 0x000f220000300800 */
[----:B------:R-:W-:-:S03]  /*345e0*/  IMAD.MOV.U32 R20, RZ, RZ, R47 ;  /* 0x000000ffff147224 */ /* 0x000fc600078e002f */
[----:B------:R-:W4:Y:S04]  /*345f0*/  LDL.LU R46, [R1+0x678] ;  /* 0x00067800012e7983 */ /* 0x000f280000300800 */
[----:B------:R-:W4:Y:S04]  /*34600*/  LDL.LU R47, [R1+0x67c] ;  /* 0x00067c00012f7983 */ /* 0x000f280000300800 */
[----:B------:R-:W4:Y:S04]  /*34610*/  LDL.LU R24, [R1+0x680] ;  /* 0x0006800001187983 */ /* 0x000f280000300800 */
[----:B------:R-:W4:Y:S04]  /*34620*/  LDL.LU R25, [R1+0x684] ;  /* 0x0006840001197983 */ /* 0x000f280000300800 */
[----:B------:R-:W4:Y:S04]  /*34630*/  LDL.LU R26, [R1+0x688] ;  /* 0x00068800011a7983 */ /* 0x000f280000300800 */
[----:B------:R-:W4:Y:S01]  /*34640*/  LDL.LU R27, [R1+0x68c] ;  /* 0x00068c00011b7983 */ /* 0x000f220000300800 */
[----:B------:R-:W-:-:S03]  /*34650*/  IMAD.MOV.U32 R2, RZ, RZ, R9 ;  /* 0x000000ffff027224 */ /* 0x000fc600078e0009 */
[----:B-1----:R-:W4:Y:S01]  /*34660*/  LDL.LU R8, [R1+0x640] ;  /* 0x0006400001087983 */ /* 0x002f220000300800 */
[----:B------:R-:W-:-:S03]  /*34670*/  IMAD.MOV.U32 R29, RZ, RZ, R10 ;  /* 0x000000ffff1d7224 */ /* 0x000fc600078e000a */
[----:B------:R-:W4:Y:S01]  /*34680*/  LDL.LU R9, [R1+0x644] ;  /* 0x0006440001097983 */ /* 0x000f220000300800 */
[----:B------:R-:W-:-:S03]  /*34690*/  IMAD.MOV.U32 R28, RZ, RZ, R11 ;  /* 0x000000ffff1c7224 */ /* 0x000fc600078e000b */
[----:B------:R-:W4:Y:S04]  /*346a0*/  LDL.LU R10, [R1+0x648] ;  /* 0x00064800010a7983 */ /* 0x000f280000300800 */
[----:B------:R-:W4:Y:S04]  /*346b0*/  LDL.LU R11, [R1+0x64c] ;  /* 0x00064c00010b7983 */ /* 0x000f280000300800 */
[----:B------:R-:W4:Y:S04]  /*346c0*/  LDL.LU R40, [R1+0x660] ;  /* 0x0006600001287983 */ /* 0x000f280000300800 */
        /* <DEDUP_REMOVED lines=10> */
[----:B--2---:R-:W2:Y:S04]  /*34770*/  LDL.LU R18, [R1+0x628] ;  /* 0x0006280001127983 */ /* 0x004ea80000300800 */
[----:B------:R-:W2:Y:S04]  /*34780*/  LDL.LU R19, [R1+0x62c] ;  /* 0x00062c0001137983 */ /* 0x000ea80000300800 */
[----:B------:R-:W-:Y:S04]  /*34790*/  STL.64 [R1+0x3338], R58 ;  /* 0x0033383a01007387 */ /* 0x000fe80000100a00 */
[----:B---3--:R0:W-:Y:S04]  /*347a0*/  STL.64 [R1+0x3330], R56 ;  /* 0x0033303801007387 */ /* 0x0081e80000100a00 */
[----:B0-----:R-:W3:Y:S04]  /*347b0*/  LDL.LU R56, [R1+0x250] ;  /* 0x0002500001387983 */ /* 0x001ee80000300800 */
[----:B------:R-:W3:Y:S04]  /*347c0*/  LDL.LU R57, [R1+0x254] ;  /* 0x0002540001397983 */ /* 0x000ee80000300800 */
[----:B------:R-:W2:Y:S04]  /*347d0*/  LDL.LU R58, [R1+0x258] ;  /* 0x00025800013a7983 */ /* 0x000ea80000300800 */
[----:B------:R-:W2:Y:S01]  /*347e0*/  LDL.LU R59, [R1+0x25c] ;  /* 0x00025c00013b7983 */ /* 0x000ea20000300800 */
[----:B------:R-:W-:-:S03]  /*347f0*/  IMAD.MOV.U32 R48, RZ, RZ, R31 ;  /* 0x000000ffff307224 */ /* 0x000fc600078e001f */
[----:B--2---:R4:W-:Y:S04]  /*34800*/  STL.64 [R1+0x3348], R58 ;  /* 0x0033483a01007387 */ /* 0x0049e80000100a00 */
[----:B---3--:R0:W-:Y:S01]  /*34810*/  STL.64 [R1+0x3340], R56 ;  /* 0x0033403801007387 */ /* 0x0081e20000100a00 */
[----:B----4-:R-:W-:-:S03]  /*34820*/  IMAD.MOV.U32 R58, RZ, RZ, R35 ;  /* 0x000000ffff3a7224 */ /* 0x010fc600078e0023 */
[----:B0-----:R-:W2:Y:S01]  /*34830*/  LDL.LU R56, [R1+0x260] ;  /* 0x0002600001387983 */ /* 0x001ea20000300800 */
[----:B------:R-:W-:-:S03]  /*34840*/  IMAD.MOV.U32 R57, RZ, RZ, R34 ;  /* 0x000000ffff397224 */ /* 0x000fc600078e0022 */
[----:B------:R-:W3:Y:S04]  /*34850*/  LDL.LU R34, [R1+0x33a4] ;  /* 0x0033a40001227983 */ /* 0x000ee80000300800 */
[----:B------:R-:W3:Y:S01]  /*34860*/  LDL.LU R35, [R1+0x33a0] ;  /* 0x0033a00001237983 */ /* 0x000ee20000300800 */
[----:B------:R-:W-:-:S03]  /*34870*/  IMAD.MOV.U32 R59, RZ, RZ, R30 ;  /* 0x000000ffff3b7224 */ /* 0x000fc600078e001e */
[----:B------:R-:W4:Y:S04]  /*34880*/  LDL.LU R30, [R1+0x339c] ;  /* 0x00339c00011e7983 */ /* 0x000f280000300800 */
[----:B------:R-:W4:Y:S04]  /*34890*/  LDL.LU R31, [R1+0x3398] ;  /* 0x00339800011f7983 */ /* 0x000f280000300800 */
[----:B------:R-:W2:Y:S04]  /*348a0*/  LDL.LU R49, [R1+0x5f4] ;  /* 0x0005f40001317983 */ /* 0x000ea80000300800 */
[----:B------:R-:W2:Y:S04]  /*348b0*/  LDL.LU R50, [R1+0x5f8] ;  /* 0x0005f80001327983 */ /* 0x000ea80000300800 */
[----:B------:R-:W2:Y:S01]  /*348c0*/  LDL.LU R51, [R1+0x5fc] ;  /* 0x0005fc0001337983 */ /* 0x000ea20000300800 */
[C---:B---3--:R-:W-:Y:S08]  /*348d0*/  HMMA.16816.F32.BF16 R24, R52.reuse, R34, R24 ;  /* 0x000000223418723c */ /* 0x048ff00000041818 */
[----:B----4-:R-:W-:Y:S11]  /*348e0*/  HMMA.16816.F32.BF16 R44, R52, R30, R44 ;  /* 0x0000001e342c723c */ /* 0x010ff6000004182c */
[----:B------:R-:W-:Y:S04]  /*348f0*/  STL.64 [R1+0x680], R24 ;  /* 0x0006801801007387 */ /* 0x000fe80000100a00 */
[----:B------:R0:W-:Y:S04]  /*34900*/  STL.64 [R1+0x688], R26 ;  /* 0x0006881a01007387 */ /* 0x0001e80000100a00 */
[----:B0-----:R-:W3:Y:S04]  /*34910*/  LDL.LU.64 R26, [R1+0x3390] ;  /* 0x00339000011a7983 */ /* 0x001ee80000300a00 */
[----:B------:R0:W-:Y:S04]  /*34920*/  STL.64 [R1+0x670], R44 ;  /* 0x0006702c01007387 */ /* 0x0001e80000100a00 */
[----:B------:R1:W-:Y:S04]  /*34930*/  STL.64 [R1+0x678], R46 ;  /* 0x0006782e01007387 */ /* 0x0003e80000100a00 */
[----:B0-----:R-:W4:Y:S04]  /*34940*/  LDL.LU R44, [R1+0x950] ;  /* 0x00095000012c7983 */ /* 0x001f280000300800 */
[----:B------:R-:W4:Y:S01]  /*34950*/  LDL.LU R45, [R1+0x954] ;  /* 0x00095400012d7983 */ /* 0x000f220000300800 */
[----:B-1----:R-:W-:-:S02]  /*34960*/  IMAD.MOV.U32 R46, RZ, RZ, R22 ;  /* 0x000000ffff2e7224 */ /* 0x002fc400078e0016 */
[----:B------:R-:W-:Y:S01]  /*34970*/  IMAD.MOV.U32 R47, RZ, RZ, R23 ;  /* 0x000000ffff2f7224 */ /* 0x000fe200078e0017 */
[----:B------:R-:W2:Y:S04]  /*34980*/  LDL.LU R22, [R1+0x338c] ;  /* 0x00338c0001167983 */ /* 0x000ea80000300800 */
[----:B------:R-:W2:Y:S01]  /*34990*/  LDL.LU R23, [R1+0x3388] ;  /* 0x0033880001177983 */ /* 0x000ea20000300800 */
[C---:B---3--:R-:W-:Y:S08]  /*349a0*/  HMMA.16816.F32.BF16 R40, R52.reuse, R26, R40 ;  /* 0x0000001a3428723c */ /* 0x048ff00000041828 */
[C---:B--2---:R-:W-:Y:S11]  /*349b0*/  HMMA.16816.F32.BF16 R4, R52.reuse, R22, R4 ;  /* 0x000000163404723c */ /* 0x044ff60000041804 */
[----:B------:R0:W-:Y:S04]  /*349c0*/  STL.64 [R1+0x660], R40 ;  /* 0x0006602801007387 */ /* 0x0001e80000100a00 */
[----:B------:R1:W-:Y:S04]  /*349d0*/  STL.64 [R1+0x668], R42 ;  /* 0x0006682a01007387 */ /* 0x0003e80000100a00 */
[----:B0-----:R-:W2:Y:S04]  /*349e0*/  LDL.LU R40, [R1+0xcc0] ;  /* 0x000cc00001287983 */ /* 0x001ea80000300800 */
[----:B------:R-:W2:Y:S04]  /*349f0*/  LDL.LU R41, [R1+0xcc4] ;  /* 0x000cc40001297983 */ /* 0x000ea80000300800 */
[----:B-1----:R-:W2:Y:S04]  /*34a00*/  LDL.LU R42, [R1+0xcc8] ;  /* 0x000cc800012a7983 */ /* 0x002ea80000300800 */
[----:B------:R-:W2:Y:S04]  /*34a10*/  LDL.LU R43, [R1+0xccc] ;  /* 0x000ccc00012b7983 */ /* 0x000ea80000300800 */
[----:B------:R-:W-:Y:S04]  /*34a20*/  STL.64 [R1+0x650], R4 ;  /* 0x0006500401007387 */ /* 0x000fe80000100a00 */
[----:B------:R0:W-:Y:S04]  /*34a30*/  STL.64 [R1+0x658], R6 ;  /* 0x0006580601007387 */ /* 0x0001e80000100a00 */
[----:B0-----:R-:W3:Y:S04]  /*34a40*/  LDL.LU.64 R6, [R1+0x3380] ;  /* 0x0033800001067983 */ /* 0x001ee80000300a00 */
[----:B------:R-:W2:Y:S01]  /*34a50*/  LDL.LU.64 R4, [R1+0x3378] ;  /* 0x0033780001047983 */ /* 0x000ea20000300a00 */
[----:B---3--:R-:W-:-:S15]  /*34a60*/  HMMA.16816.F32.BF16 R8, R52, R6, R8 ;  /* 0x000000063408723c */ /* 0x008fde0000041808 */
[----:B------:R-:W-:-:S04]  /*34a70*/  NOP ;  /* 0x0000000000007918 */ /* 0x000fc80000000000 */
[----:B------:R-:W-:Y:S04]  /*34a80*/  STL.64 [R1+0x640], R8 ;  /* 0x0006400801007387 */ /* 0x000fe80000100a00 */
[----:B------:R0:W-:Y:S04]  /*34a90*/  STL.64 [R1+0x648], R10 ;  /* 0x0006480a01007387 */ /* 0x0001e80000100a00 */
[----:B0-----:R-:W3:Y:S02]  /*34aa0*/  LDL.LU.64 R10, [R1+0x3370] ;  /* 0x00337000010a7983 */ /* 0x001ee40000300a00 */
        /* <DEDUP_REMOVED lines=10> */
[----:B---3--:R-:W-:Y:S02]  /*34b50*/  HMMA.16816.F32.BF16 R52, R52, R18, R36 ;  /* 0x000000123434723c */ /* 0x008fe40000041824 */
[----:B------:R-:W3:Y:S04]  /*34b60*/  LDL.LU.64 R38, [R1+0x3358] ;  /* 0x0033580001267983 */ /* 0x000ee80000300a00 */
[----:B------:R-:W3:-:S13]  /*34b70*/  LDL.LU.64 R36, [R1+0x3350] ;  /* 0x0033500001247983 */ /* 0x000eda0000300a00 */
[----:B------:R0:W-:Y:S04]  /*34b80*/  STL.64 [R1+0x2b0], R52 ;  /* 0x0002b03401007387 */ /* 0x0001e80000100a00 */
[----:B------:R1:W-:Y:S04]  /*34b90*/  STL.64 [R1+0x2b8], R54 ;  /* 0x0002b83601007387 */ /* 0x0003e80000100a00 */
[----:B0-----:R-:W2:Y:S04]  /*34ba0*/  LDL.LU R52, [R1+0x230] ;  /* 0x0002300001347983 */ /* 0x001ea80000300800 */
[----:B------:R-:W2:Y:S04]  /*34bb0*/  LDL.LU R53, [R1+0x234] ;  /* 0x0002340001357983 */ /* 0x000ea80000300800 */
[----:B-1----:R-:W2:Y:S04]  /*34bc0*/  LDL.LU R54, [R1+0x238] ;  /* 0x0002380001367983 */ /* 0x002ea80000300800 */
[----:B------:R-:W2:Y:S01]  /*34bd0*/  LDL.LU R55, [R1+0x23c] ;  /* 0x00023c0001377983 */ /* 0x000ea20000300800 */
[----:B---3--:R-:W-:-:S15]  /*34be0*/  HMMA.16816.F32.BF16 R56, R36, R34, R56 ;  /* 0x000000222438723c */ /* 0x008fde0000041838 */
[----:B------:R-:W-:-:S04]  /*34bf0*/  NOP ;  /* 0x0000000000007918 */ /* 0x000fc80000000000 */
[----:B------:R-:W-:Y:S04]  /*34c00*/  STL.64 [R1+0x260], R56 ;  /* 0x0002603801007387 */ /* 0x000fe80000100a00 */
[----:B------:R0:W-:Y:S04]  /*34c10*/  STL.64 [R1+0x268], R58 ;  /* 0x0002683a01007387 */ /* 0x0001e80000100a00 */
[----:B0-----:R-:W3:Y:S04]  /*34c20*/  LDL.LU.64 R58, [R1+0x3348] ;  /* 0x00334800013a7983 */ /* 0x001ee80000300a00 */
[----:B------:R-:W3:Y:S02]  /*34c30*/  LDL.LU.64 R56, [R1+0x3340] ;  /* 0x0033400001387983 */ /* 0x000ee40000300a00 */
[----:B---3--:R-:W-:-:S15]  /*34c40*/  HMMA.16816.F32.BF16 R56, R36, R30, R56 ;  /* 0x0000001e2438723c */ /* 0x008fde0000041838 */
[----:B------:R-:W-:-:S04]  /*34c50*/  NOP ;  /* 0x0000000000007918 */ /* 0x000fc80000000000 */
[----:B------:R-:W-:Y:S04]  /*34c60*/  STL.64 [R1+0x250], R56 ;  /* 0x0002503801007387 */ /* 0x000fe80000100a00 */
[----:B------:R0:W-:Y:S04]  /*34c70*/  STL.64 [R1+0x258], R58 ;  /* 0x0002583a01007387 */ /* 0x0001e80000100a00 */
[----:B0-----:R-:W3:Y:S04]  /*34c80*/  LDL.LU.64 R58, [R1+0x3338] ;  /* 0x00333800013a7983 */ /* 0x001ee80000300a00 */
[----:B------:R-:W3:Y:S04]  /*34c90*/  LDL.LU.64 R56, [R1+0x3330] ;  /* 0x0033300001387983 */ /* 0x000ee80000300a00 */
[----:B------:R-:W-:Y:S04]  /*34ca0*/  STL.64 [R1+0x3318], R30 ;  /* 0x0033181e01007387 */ /* 0x000fe80000100a00 */
[----:B------:R0:W-:Y:S04]  /*34cb0*/  STL.64 [R1+0x3310], R28 ;  /* 0x0033101c01007387 */ /* 0x0001e80000100a00 */
[----:B0-----:R-:W2:Y:S04]  /*34cc0*/  LDL.LU R28, [R1+0xcb0] ;  /* 0x000cb000011c7983 */ /* 0x001ea80000300800 */
[----:B------:R-:W2:Y:S04]  /*34cd0*/  LDL.LU R29, [R1+0xcb4] ;  /* 0x000cb400011d7983 */ /* 0x000ea80000300800 */
[----:B------:R-:W2:Y:S04]  /*34ce0*/  LDL.LU R30, [R1+0xcb8] ;  /* 0x000cb800011e7983 */ /* 0x000ea80000300800 */
[----:B------:R-:W2:Y:S01]  /*34cf0*/  LDL.LU R31, [R1+0xcbc] ;  /* 0x000cbc00011f7983 */ /* 0x000ea20000300800 */
[----:B---3--:R-:W-:-:S15]  /*34d00*/  HMMA.16816.F32.BF16 R56, R36, R26, R56 ;  /* 0x0000001a2438723c */ /* 0x008fde0000041838 */
[----:B------:R-:W-:-:S04]  /*34d10*/  NOP ;  /* 0x0000000000007918 */ /* 0x000fc80000000000 */
[----:B------:R-:W-:Y:S04]  /*34d20*/  STL.64 [R1+0x240], R56 ;  /* 0x0002403801007387 */ /* 0x000fe80000100a00 */
[----:B------:R0:W-:Y:S04]  /*34d30*/  STL.64 [R1+0x248], R58 ;  /* 0x0002483a01007387 */ /* 0x0001e80000100a00 */
[----:B0-----:R-:W3:Y:S04]  /*34d40*/  LDL.LU.64 R58, [R1+0x3328] ;  /* 0x00332800013a7983 */ /* 0x001ee80000300a00 */
[----:B------:R-:W3:Y:S04]  /*34d50*/  LDL.LU.64 R56, [R1+0x3320] ;  /* 0x0033200001387983 */ /* 0x000ee80000300a00 */
[----:B------:R2:W-:Y:S04]  /*34d60*/  STL.64 [R1+0x3308], R26 ;  /* 0x0033081a01007387 */ /* 0x0005e80000100a00 */
[----:B------:R-:W-:Y:S04]  /*34d70*/  STL.64 [R1+0x3300], R22 ;  /* 0x0033001601007387 */ /* 0x000fe80000100a00 */
[----:B------:R0:W-:Y:S01]  /*34d80*/  STL.64 [R1+0x32f8], R20 ;  /* 0x0032f81401007387 */ /* 0x0001e20000100a00 */
[C---:B--2---:R-:W-:Y:S08]  /*34d90*/  HMMA.16816.F32.BF16 R24, R36.reuse, R22, R52 ;  /* 0x000000162418723c */ /* 0x044ff00000041834 */
[C---:B0-----:R-:W-:Y:S11]  /*34da0*/  HMMA.16816.F32.BF16 R20, R36.reuse, R6, R48 ;  /* 0x000000062414723c */ /* 0x041ff60000041830 */
[----:B------:R-:W-:Y:S04]  /*34db0*/  STL.64 [R1+0x230], R24 ;  /* 0x0002301801007387 */ /* 0x000fe80000100a00 */
[----:B------:R-:W-:Y:S04]  /*34dc0*/  STL.64 [R1+0x238], R26 ;  /* 0x0002381a01007387 */ /* 0x000fe80000100a00 */
[----:B------:R-:W-:Y:S04]  /*34dd0*/  STL.64 [R1+0x32f0], R6 ;  /* 0x0032f00601007387 */ /* 0x000fe80000100a00 */
[----:B------:R4:W-:Y:S02]  /*34de0*/  STL.64 [R1+0x32e8], R4 ;  /* 0x0032e80401007387 */ /* 0x0009e40000100a00 */
[C---:B----4-:R-:W-:Y:S02]  /*34df0*/  HMMA.16816.F32.BF16 R4, R36.reuse, R10, R44 ;  /* 0x0000000a2404723c */ /* 0x050fe4000004182c */
[----:B------:R-:W-:Y:S04]  /*34e00*/  STL.64 [R1+0x5f0], R20 ;  /* 0x0005f01401007387 */ /* 0x000fe80000100a00 */
[----:B------:R-:W-:Y:S04]  /*34e10*/  STL.64 [R1+0x5f8], R22 ;  /* 0x0005f81601007387 */ /* 0x000fe80000100a00 */
[----:B---3--:R-:W0:Y:S04]  /*34e20*/  LDSM.16.MT88.4 R48, [R56+UR5+0x4180] ;  /* 0x004180053830783b */ /* 0x008e280008004200 */
[----:B------:R-:W1:Y:S04]  /*34e30*/  LDSM.16.MT88.4 R44, [R56+UR5+0x4200] ;  /* 0x00420005382c783b */ /* 0x000e680008004200 */
[----:B------:R-:W-:Y:S04]  /*34e40*/  LDSM.16.MT88.4 R52, [R56+UR5+0x4100] ;  /* 0x004100053834783b */ /* 0x000fe80008004200 */
[----:B0-----:R-:W-:Y:S04]  /*34e50*/  STL.64 [R1+0x32c8], R50 ;  /* 0x0032c83201007387 */ /* 0x001fe80000100a00 */
[----:B------:R-:W-:Y:S04]  /*34e60*/  STL.64 [R1+0x32c0], R48 ;  /* 0x0032c03001007387 */ /* 0x000fe80000100a00 */
[----:B------:R-:W-:Y:S04]  /*34e70*/  STL.64 [R1+0x32e0], R10 ;  /* 0x0032e00a01007387 */ /* 0x000fe80000100a00 */
[----:B------:R-:W-:Y:S04]  /*34e80*/  STL.64 [R1+0x950], R4 ;  /* 0x0009500401007387 */ /* 0x000fe80000100a00 */
[----:B------:R0:W-:Y:S02]  /*34e90*/  STL.64 [R1+0x958], R6 ;  /* 0x0009580601007387 */ /* 0x0001e40000100a00 */
[C---:B0-----:R-:W-:Y:S02]  /*34ea0*/  HMMA.16816.F32.BF16 R4, R36.reuse, R14, R40 ;  /* 0x0000000e2404723c */ /* 0x041fe40000041828 */
[----:B------:R-:W0:Y:S04]  /*34eb0*/  LDSM.16.MT88.4 R40, [R56+UR5+0x4280] ;  /* 0x004280053828783b */ /* 0x000e280008004200 */
[----:B-1----:R-:W-:Y:S04]  /*34ec0*/  STL.64 [R1+0x3248], R46 ;  /* 0x0032482e01007387 */ /* 0x002fe80000100a00 */
[----:B------:R-:W-:Y:S04]  /*34ed0*/  STL.64 [R1+0x3240], R44 ;  /* 0x0032402c01007387 */ /* 0x000fe80000100a00 */
[----:B------:R-:W-:Y:S05]  /*34ee0*/  STL.64 [R1+0x32d8], R14 ;  /* 0x0032d80e01007387 */ /* 0x000fea0000100a00 */
[----:B------:R-:W-:Y:S04]  /*34ef0*/  STL.64 [R1+0xcc0], R4 ;  /* 0x000cc00401007387 */ /* 0x000fe80000100a00 */
[----:B------:R1:W-:Y:S02]  /*34f00*/  STL.64 [R1+0xcc8], R6 ;  /* 0x000cc80601007387 */ /* 0x0003e40000100a00 */
[----:B-1----:R-:W-:Y:S02]  /*34f10*/  HMMA.16816.F32.BF16 R4, R36, R18, R28 ;  /* 0x000000122404723c */ /* 0x002fe4000004181c */
[----:B------:R-:W1:Y:S04]  /*34f20*/  LDSM.16.MT88.4 R36, [R56+UR5+0x4300] ;  /* 0x004300053824783b */ /* 0x000e680008004200 */
[----:B0-----:R-:W-:Y:S04]  /*34f30*/  STL.64 [R1+0x3218], R42 ;  /* 0x0032182a01007387 */ /* 0x001fe80000100a00 */
[----:B------:R0:W-:Y:S04]  /*34f40*/  STL.64 [R1+0x3210], R40 ;  /* 0x0032102801007387 */ /* 0x0001e80000100a00 */
[----:B------:R-:W-:Y:S04]  /*34f50*/  STL.64 [R1+0x32d0], R18 ;  /* 0x0032d01201007387 */ /* 0x000fe80000100a00 */
[----:B0-----:R-:W2:Y:S04]  /*34f60*/  LDL.LU R40, [R1+0x7c0] ;  /* 0x0007c00001287983 */ /* 0x001ea80000300800 */
[----:B------:R-:W-:Y:S04]  /*34f70*/  STL.64 [R1+0xcb0], R4 ;  /* 0x000cb00401007387 */ /* 0x000fe80000100a00 */
[----:B------:R-:W-:Y:S04]  /*34f80*/  STL.64 [R1+0xcb8], R6 ;  /* 0x000cb80601007387 */ /* 0x000fe80000100a00 */
[----:B------:R-:W2:Y:S04]  /*34f90*/  LDL.LU R41, [R1+0x7c4] ;  /* 0x0007c40001297983 */ /* 0x000ea80000300800 */
[----:B------:R-:W3:Y:S04]  /*34fa0*/  LDL.LU R42, [R1+0x7c8] ;  /* 0x0007c800012a7983 */ /* 0x000ee80000300800 */
[----:B------:R-:W3:Y:S04]  /*34fb0*/  LDL.LU R43, [R1+0x7cc] ;  /* 0x0007cc00012b7983 */ /* 0x000ee80000300800 */
[----:B---3--:R-:W-:Y:S04]  /*34fc0*/  STL.64 [R1+0x3228], R42 ;  /* 0x0032282a01007387 */ /* 0x008fe80000100a00 */
[----:B--2---:R-:W-:Y:S04]  /*34fd0*/  STL.64 [R1+0x3220], R40 ;  /* 0x0032202801007387 */ /* 0x004fe80000100a00 */
[----:B-1----:R-:W-:Y:S04]  /*34fe0*/  STL.64 [R1+0x31c0], R38 ;  /* 0x0031c02601007387 */ /* 0x002fe80000100a00 */
[----:B------:R0:W-:Y:S04]  /*34ff0*/  STL.64 [R1+0x31b8], R36 ;  /* 0x0031b82401007387 */ /* 0x0001e80000100a00 */
[----:B0-----:R-:W2:Y:S04]  /*35000*/  LDL.LU R36, [R1+0x7d0] ;  /* 0x0007d00001247983 */ /* 0x001ea80000300800 */
[----:B------:R-:W2:Y:S04]  /*35010*/  LDL.LU R37, [R1+0x7d4] ;  /* 0x0007d40001257983 */ /* 0x000ea80000300800 */
[----:B------:R-:W3:Y:S04]  /*35020*/  LDL.LU R38, [R1+0x7d8] ;  /* 0x0007d80001267983 */ /* 0x000ee80000300800 */
[----:B------:R-:W3:Y:S04]  /*35030*/  LDL.LU R39, [R1+0x7dc] ;  /* 0x0007dc0001277983 */ /* 0x000ee80000300800 */
[----:B------:R-:W4:Y:S04]  /*35040*/  LDL.LU R44, [R1+0x8b0] ;  /* 0x0008b000012c7983 */ /* 0x000f280000300800 */
[----:B------:R-:W4:Y:S04]  /*35050*/  LDL.LU R45, [R1+0x8b4] ;  /* 0x0008b400012d7983 */ /* 0x000f280000300800 */
[----:B------:R-:W2:Y:S04]  /*35060*/  LDL.LU R46, [R1+0x8b8] ;  /* 0x0008b800012e7983 */ /* 0x000ea80000300800 */
[----:B------:R-:W2:Y:S04]  /*35070*/  LDL.LU R47, [R1+0x8bc] ;  /* 0x0008bc00012f7983 */ /* 0x000ea80000300800 */
[----:B--2---:R-:W-:Y:S04]  /*35080*/  STL.64 [R1+0x3258], R46 ;  /* 0x0032582e01007387 */ /* 0x004fe80000100a00 */
[----:B----4-:R0:W-:Y:S04]  /*35090*/  STL.64 [R1+0x3250], R44 ;  /* 0x0032502c01007387 */ /* 0x0101e80000100a00 */
[----:B0-----:R-:W2:Y:S04]  /*350a0*/  LDL.LU R44, [R1+0xb90] ;  /* 0x000b9000012c7983 */ /* 0x001ea80000300800 */
[----:B------:R-:W2:Y:S04]  /*350b0*/  LDL.LU R45, [R1+0xb94] ;  /* 0x000b9400012d7983 */ /* 0x000ea80000300800 */
[----:B------:R-:W4:Y:S04]  /*350c0*/  LDL.LU R46, [R1+0xb98] ;  /* 0x000b9800012e7983 */ /* 0x000f280000300800 */
[----:B------:R-:W4:Y:S04]  /*350d0*/  LDL.LU R47, [R1+0xb9c] ;  /* 0x000b9c00012f7983 */ /* 0x000f280000300800 */
[----:B----4-:R-:W-:Y:S04]  /*350e0*/  STL.64 [R1+0x3268], R46 ;  /* 0x0032682e01007387 */ /* 0x010fe80000100a00 */
[----:B--2---:R0:W-:Y:S04]  /*350f0*/  STL.64 [R1+0x3260], R44 ;  /* 0x0032602c01007387 */ /* 0x0041e80000100a00 */
        /* <DEDUP_REMOVED lines=54> */
[----:B----4-:R-:W-:Y:S04]  /*35460*/  STL.64 [R1+0x32a8], R46 ;  /* 0x0032a82e01007387 */ /* 0x010fe80000100a00 */
[----:B--2---:R0:W-:Y:S04]  /*35470*/  STL.64 [R1+0x32a0], R44 ;  /* 0x0032a02c01007387 */ /* 0x0041e80000100a00 */
[----:B0-----:R-:W2:Y:S04]  /*35480*/  LDL.LU R44, [R1+0xbe0] ;  /* 0x000be000012c7983 */ /* 0x001ea80000300800 */
[----:B------:R-:W2:Y:S04]  /*35490*/  LDL.LU R45, [R1+0xbe4] ;  /* 0x000be400012d7983 */ /* 0x000ea80000300800 */
[----:B------:R-:W4:Y:S04]  /*354a0*/  LDL.LU R46, [R1+0xbe8] ;  /* 0x000be800012e7983 */ /* 0x000f280000300800 */
[----:B------:R-:W4:Y:S01]  /*354b0*/  LDL.LU R47, [R1+0xbec] ;  /* 0x000bec00012f7983 */ /* 0x000f220000300800 */
[C---:B---3--:R-:W-:Y:S03]  /*354c0*/  HMMA.16816.F32.BF16 R28, R52.reuse, R34, R28 ;  /* 0x00000022341c723c */ /* 0x048fe6000004181c */
[----:B----4-:R-:W-:Y:S04]  /*354d0*/  STL.64 [R1+0x32b8], R46 ;  /* 0x0032b82e01007387 */ /* 0x010fe80000100a00 */
[----:B--2---:R0:W-:Y:S04]  /*354e0*/  STL.64 [R1+0x32b0], R44 ;  /* 0x0032b02c01007387 */ /* 0x0041e80000100a00 */
[----:B0-----:R-:W2:Y:S04]  /*354f0*/  LDL.LU R44, [R1+0xbf0] ;  /* 0x000bf000012c7983 */ /* 0x001ea80000300800 */
[----:B------:R-:W2:Y:S04]  /*35500*/  LDL.LU R45, [R1+0xbf4] ;  /* 0x000bf400012d7983 */ /* 0x000ea80000300800 */
[----:B------:R-:W2:Y:S04]  /*35510*/  LDL.LU R46, [R1+0xbf8] ;  /* 0x000bf800012e7983 */ /* 0x000ea80000300800 */
[----:B------:R-:W2:Y:S04]  /*35520*/  LDL.LU R47, [R1+0xbfc] ;  /* 0x000bfc00012f7983 */ /* 0x000ea80000300800 */
[----:B------:R-:W-:Y:S04]  /*35530*/  STL.64 [R1+0x3238], R38 ;  /* 0x0032382601007387 */ /* 0x000fe80000100a00 */
[----:B------:R0:W-:Y:S04]  /*35540*/  STL.64 [R1+0x3230], R36 ;  /* 0x0032302401007387 */ /* 0x0001e80000100a00 */
[----:B------:R-:W3:Y:S04]  /*35550*/  LDL.LU R40, [R1+0x810] ;  /* 0x0008100001287983 */ /* 0x000ee80000300800 */
[----:B------:R-:W3:Y:S04]  /*35560*/  LDL.LU R41, [R1+0x814] ;  /* 0x0008140001297983 */ /* 0x000ee80000300800 */
[----:B------:R-:W3:Y:S04]  /*35570*/  LDL.LU R42, [R1+0x818] ;  /* 0x00081800012a7983 */ /* 0x000ee80000300800 */
[----:B------:R-:W3:Y:S04]  /*35580*/  LDL.LU R43, [R1+0x81c] ;  /* 0x00081c00012b7983 */ /* 0x000ee80000300800 */
[----:B0-----:R-:W4:Y:S04]  /*35590*/  LDL.LU R36, [R1+0x820] ;  /* 0x0008200001247983 */ /* 0x001f280000300800 */
[----:B------:R-:W4:Y:S04]  /*355a0*/  LDL.LU R37, [R1+0x824] ;  /* 0x0008240001257983 */ /* 0x000f280000300800 */
[----:B------:R-:W4:Y:S04]  /*355b0*/  LDL.LU R38, [R1+0x828] ;  /* 0x0008280001267983 */ /* 0x000f280000300800 */
[----:B------:R-:W4:Y:S04]  /*355c0*/  LDL.LU R39, [R1+0x82c] ;  /* 0x00082c0001277983 */ /* 0x000f280000300800 */
[----:B------:R-:W-:Y:S04]  /*355d0*/  STL.64 [R1+0x31a0], R58 ;  /* 0x0031a03a01007387 */ /* 0x000fe80000100a00 */
[----:B------:R0:W-:Y:S04]  /*355e0*/  STL.64 [R1+0x3198], R56 ;  /* 0x0031983801007387 */ /* 0x0001e80000100a00 */
[----:B0-----:R-:W2:Y:S04]  /*355f0*/  LDL.LU R56, [R1+0x7e0] ;  /* 0x0007e00001387983 */ /* 0x001ea80000300800 */
[----:B------:R-:W2:Y:S04]  /*35600*/  LDL.LU R57, [R1+0x7e4] ;  /* 0x0007e40001397983 */ /* 0x000ea80000300800 */
[----:B------:R-:W2:Y:S04]  /*35610*/  LDL.LU R58, [R1+0x7e8] ;  /* 0x0007e800013a7983 */ /* 0x000ea80000300800 */
[----:B------:R-:W2:Y:S04]  /*35620*/  LDL.LU R59, [R1+0x7ec] ;  /* 0x0007ec00013b7983 */ /* 0x000ea80000300800 */
[----:B------:R-:W-:Y:S04]  /*35630*/  STL.64 [R1+0xf80], R28 ;  /* 0x000f801c01007387 */ /* 0x000fe80000100a00 */
[----:B------:R0:W-:Y:S04]  /*35640*/  STL.64 [R1+0xf88], R30 ;  /* 0x000f881e01007387 */ /* 0x0001e80000100a00 */
[----:B0-----:R-:W2:Y:S04]  /*35650*/  LDL.LU.64 R30, [R1+0x3318] ;  /* 0x00331800011e7983 */ /* 0x001ea80000300a00 */
[----:B------:R-:W3:Y:S01]  /*35660*/  LDL.LU.64 R28, [R1+0x3310] ;  /* 0x00331000011c7983 */ /* 0x000ee20000300a00 */
[----:B--2---:R-:W-:-:S15]  /*35670*/  HMMA.16816.F32.BF16 R24, R52, R30, R24 ;  /* 0x0000001e3418723c */ /* 0x004fde0000041818 */
[----:B------:R-:W-:-:S04]  /*35680*/  NOP ;  /* 0x0000000000007918 */ /* 0x000fc80000000000 */
[----:B------:R-:W-:Y:S04]  /*35690*/  STL.64 [R1+0xf70], R24 ;  /* 0x000f701801007387 */ /* 0x000fe80000100a00 */
[----:B------:R0:W-:Y:S04]  /*356a0*/  STL.64 [R1+0xf78], R26 ;  /* 0x000f781a01007387 */ /* 0x0001e80000100a00 */
[----:B0-----:R-:W2:Y:S02]  /*356b0*/  LDL.LU.64 R26, [R1+0x3308] ;  /* 0x00330800011a7983 */ /* 0x001ea40000300a00 */
[----:B--2---:R-:W-:-:S15]  /*356c0*/  HMMA.16816.F32.BF16 R20, R52, R26, R20 ;  /* 0x0000001a3414723c */ /* 0x004fde0000041814 */
[----:B------:R-:W-:-:S04]  /*356d0*/  NOP ;  /* 0x0000000000007918 */ /* 0x000fc80000000000 */
        /* <DEDUP_REMOVED lines=25> */
[----:B--2---:R-:W-:Y:S02]  /*35870*/  HMMA.16816.F32.BF16 R52, R52, R18, R48 ;  /* 0x000000123434723c */ /* 0x004fe40000041830 */
[----:B------:R-:W2:Y:S04]  /*35880*/  LDL.LU.64 R50, [R1+0x32c8] ;  /* 0x0032c80001327983 */ /* 0x000ea80000300a00 */
[----:B------:R-:W2:-:S13]  /*35890*/  LDL.LU.64 R48, [R1+0x32c0] ;  /* 0x0032c00001307983 */ /* 0x000e9a0000300a00 */
[----:B------:R0:W-:Y:S04]  /*358a0*/  STL.64 [R1+0xc90], R52 ;  /* 0x000c903401007387 */ /* 0x0001e80000100a00 */
[----:B------:R1:W-:Y:S04]  /*358b0*/  STL.64 [R1+0xc98], R54 ;  /* 0x000c983601007387 */ /* 0x0003e80000100a00 */
[----:B0-----:R-:W3:Y:S04]  /*358c0*/  LDL.LU R52, [R1+0x7f0] ;  /* 0x0007f00001347983 */ /* 0x001ee80000300800 */
[----:B------:R-:W3:Y:S04]  /*358d0*/  LDL.LU R53, [R1+0x7f4] ;  /* 0x0007f40001357983 */ /* 0x000ee80000300800 */
[----:B-1----:R-:W3:Y:S04]  /*358e0*/  LDL.LU R54, [R1+0x7f8] ;  /* 0x0007f80001367983 */ /* 0x002ee80000300800 */
[----:B------:R-:W3:Y:S01]  /*358f0*/  LDL.LU R55, [R1+0x7fc] ;  /* 0x0007fc0001377983 */ /* 0x000ee20000300800 */
        /* <DEDUP_REMOVED lines=45> */
[----:B------:R0:W-:Y:S04]  /*35bd0*/  STL.64 [R1+0x8b0], R48 ;  /* 0x0008b03001007387 */ /* 0x0001e80000100a00 */
[----:B------:R1:W-:Y:S04]  /*35be0*/  STL.64 [R1+0x8b8], R50 ;  /* 0x0008b83201007387 */ /* 0x0003e80000100a00 */
[----:B0-----:R-:W2:Y:S04]  /*35bf0*/  LDL.LU R48, [R1+0x800] ;  /* 0x0008000001307983 */ /* 0x001ea80000300800 */
[----:B------:R-:W2:Y:S04]  /*35c00*/  LDL.LU R49, [R1+0x804] ;  /* 0x0008040001317983 */ /* 0x000ea80000300800 */
[----:B-1----:R-:W2:Y:S04]  /*35c10*/  LDL.LU R50, [R1+0x808] ;  /* 0x0008080001327983 */ /* 0x002ea80000300800 */
[----:B------:R-:W2:Y:S01]  /*35c20*/  LDL.LU R51, [R1+0x80c] ;  /* 0x00080c0001337983 */ /* 0x000ea20000300800 */
[C---:B----4-:R-:W-:Y:S08]  /*35c30*/  HMMA.16816.F32.BF16 R36, R44.reuse, R34, R36 ;  /* 0x000000222c24723c */ /* 0x050ff00000041824 */
[C---:B---3--:R-:W-:Y:S11]  /*35c40*/  HMMA.16816.F32.BF16 R40, R44.reuse, R30, R40 ;  /* 0x0000001e2c28723c */ /* 0x048ff60000041828 */
[----:B------:R-:W-:Y:S04]  /*35c50*/  STL.64 [R1+0x820], R36 ;  /* 0x0008202401007387 */ /* 0x000fe80000100a00 */
[----:B------:R0:W-:Y:S04]  /*35c60*/  STL.64 [R1+0x828], R38 ;  /* 0x0008282601007387 */ /* 0x0001e80000100a00 */
[----:B0-----:R-:W3:Y:S04]  /*35c70*/  LDL.LU.64 R38, [R1+0x3238] ;  /* 0x0032380001267983 */ /* 0x001ee80000300a00 */
[----:B------:R-:W3:Y:S04]  /*35c80*/  LDL.LU.64 R36, [R1+0x3230] ;  /* 0x0032300001247983 */ /* 0x000ee80000300a00 */
[----:B------:R-:W-:Y:S04]  /*35c90*/  STL.64 [R1+0x810], R40 ;  /* 0x0008102801007387 */ /* 0x000fe80000100a00 */
[----:B------:R0:W-:Y:S04]  /*35ca0*/  STL.64 [R1+0x818], R42 ;  /* 0x0008182a01007387 */ /* 0x0001e80000100a00 */
[----:B0-----:R-:W4:Y:S04]  /*35cb0*/  LDL.LU.64 R42, [R1+0x3228] ;  /* 0x00322800012a7983 */ /* 0x001f280000300a00 */
[----:B------:R-:W4:Y:S01]  /*35cc0*/  LDL.LU.64 R40, [R1+0x3220] ;  /* 0x0032200001287983 */ /* 0x000f220000300a00 */
[C---:B--2---:R-:W-:Y:S03]  /*35cd0*/  HMMA.16816.F32.BF16 R48, R44.reuse, R26, R48 ;  /* 0x0000001a2c30723c */ /* 0x044fe60000041830 */
[----:B------:R0:W-:Y:S05]  /*35ce0*/  STL.64 [R1+0x3208], R26 ;  /* 0x0032081a01007387 */ /* 0x0001ea0000100a00 */
[C---:B0-----:R-:W-:Y:S11]  /*35cf0*/  HMMA.16816.F32.BF16 R24, R44.reuse, R22, R52 ;  /* 0x000000162c18723c */ /* 0x041ff60000041834 */
[----:B------:R-:W-:Y:S04]  /*35d00*/  STL.64 [R1+0x800], R48 ;  /* 0x0008003001007387 */ /* 0x000fe80000100a00 */
        /* <DEDUP_REMOVED lines=10> */
[----:B------:R-:W-:Y:S01]  /*35db0*/  STL.64 [R1+0x31e0], R10 ;  /* 0x0031e00a01007387 */ /* 0x000fe20000100a00 */
[C---:B---3--:R-:W-:Y:S08]  /*35dc0*/  HMMA.16816.F32.BF16 R20, R44.reuse, R10, R36 ;  /* 0x0000000a2c14723c */ /* 0x048ff00000041824 */
[C---:B----4-:R-:W-:Y:S11]  /*35dd0*/  HMMA.16816.F32.BF16 R4, R44.reuse, R14, R40 ;  /* 0x0000000e2c04723c */ /* 0x050ff60000041828 */
[----:B------:R-:W-:Y:S04]  /*35de0*/  STL.64 [R1+0x7d0], R20 ;  /* 0x0007d01401007387 */ /* 0x000fe80000100a00 */
[----:B------:R-:W-:Y:S04]  /*35df0*/  STL.64 [R1+0x7d8], R22 ;  /* 0x0007d81601007387 */ /* 0x000fe80000100a00 */
[----:B------:R0:W-:Y:S04]  /*35e00*/  STL.64 [R1+0x31d8], R14 ;  /* 0x0031d80e01007387 */ /* 0x0001e80000100a00 */
[----:B------:R-:W2:Y:S04]  /*35e10*/  LDL.LU R36, [R1+0x170] ;  /* 0x0001700001247983 */ /* 0x000ea80000300800 */
[----:B------:R1:W-:Y:S04]  /*35e20*/  STL.64 [R1+0x7c0], R4 ;  /* 0x0007c00401007387 */ /* 0x0003e80000100a00 */
[----:B------:R3:W-:Y:S04]  /*35e30*/  STL.64 [R1+0x7c8], R6 ;  /* 0x0007c80601007387 */ /* 0x0007e80000100a00 */
[----:B------:R-:W2:Y:S04]  /*35e40*/  LDL.LU R37, [R1+0x174] ;  /* 0x0001740001257983 */ /* 0x000ea80000300800 */
[----:B------:R-:W4:Y:S04]  /*35e50*/  LDL.LU R38, [R1+0x178] ;  /* 0x0001780001267983 */ /* 0x000f280000300800 */
[----:B------:R-:W4:Y:S04]  /*35e60*/  LDL.LU R39, [R1+0x17c] ;  /* 0x00017c0001277983 */ /* 0x000f280000300800 */
[----:B------:R-:W2:Y:S04]  /*35e70*/  LDL.LU R12, [R1+0x3f0] ;  /* 0x0003f000010c7983 */ /* 0x000ea80000300800 */
[----:B------:R-:W2:Y:S04]  /*35e80*/  LDL.LU R13, [R1+0x3f4] ;  /* 0x0003f400010d7983 */ /* 0x000ea80000300800 */
[----:B0-----:R-:W2:Y:S04]  /*35e90*/  LDL.LU R14, [R1+0x3f8] ;  /* 0x0003f800010e7983 */ /* 0x001ea80000300800 */
[----:B------:R-:W2:Y:S04]  /*35ea0*/  LDL.LU R15, [R1+0x3fc] ;  /* 0x0003fc00010f7983 */ /* 0x000ea80000300800 */
[----:B------:R-:W2:Y:S04]  /*35eb0*/  LDL.LU R8, [R1+0x400] ;  /* 0x0004000001087983 */ /* 0x000ea80000300800 */
[----:B------:R-:W2:Y:S04]  /*35ec0*/  LDL.LU R9, [R1+0x404] ;  /* 0x0004040001097983 */ /* 0x000ea80000300800 */
[----:B------:R-:W2:Y:S04]  /*35ed0*/  LDL.LU R10, [R1+0x408] ;  /* 0x00040800010a7983 */ /* 0x000ea80000300800 */
[----:B------:R-:W2:Y:S04]  /*35ee0*/  LDL.LU R11, [R1+0x40c] ;  /* 0x00040c00010b7983 */ /* 0x000ea80000300800 */
[----:B-1----:R-:W2:Y:S04]  /*35ef0*/  LDL.LU R4, [R1+0x410] ;  /* 0x0004100001047983 */ /* 0x002ea80000300800 */
[----:B------:R-:W2:Y:S04]  /*35f00*/  LDL.LU R5, [R1+0x414] ;  /* 0x0004140001057983 */ /* 0x000ea80000300800 */
[----:B---3--:R-:W3:Y:S04]  /*35f10*/  LDL.LU R6, [R1+0x418] ;  /* 0x0004180001067983 */ /* 0x008ee80000300800 */
        /* <DEDUP_REMOVED lines=17> */
[----:B------:R-:W2:Y:S04]  /*36030*/  LDL.LU R38, [R1+0x3e8] ;  /* 0x0003e80001267983 */ /* 0x000ea80000300800 */
[----:B------:R-:W2:Y:S04]  /*36040*/  LDL.LU R39, [R1+0x3ec] ;  /* 0x0003ec0001277983 */ /* 0x000ea80000300800 */
[----:B------:R-:W4:Y:S04]  /*36050*/  LDL.LU R56, [R1+0x110] ;  /* 0x0001100001387983 */ /* 0x000f280000300800 */
[----:B------:R-:W4:Y:S04]  /*36060*/  LDL.LU R57, [R1+0x114] ;  /* 0x0001140001397983 */ /* 0x000f280000300800 */
[----:B------:R-:W2:Y:S04]  /*36070*/  LDL.LU R58, [R1+0x118] ;  /* 0x00011800013a7983 */ /* 0x000ea80000300800 */
[----:B------:R-:W2:Y:S01]  /*36080*/  LDL.LU R59, [R1+0x11c] ;  /* 0x00011c00013b7983 */ /* 0x000ea20000300800 */
[----:B---3--:R-:W-:Y:S03]  /*36090*/  HMMA.16816.F32.BF16 R44, R44, R18, R40 ;  /* 0x000000122c2c723c */ /* 0x008fe60000041828 */
[----:B--2---:R-:W-:Y:S04]  /*360a0*/  STL.64 [R1+0x31b0], R58 ;  /* 0x0031b03a01007387 */ /* 0x004fe80000100a00 */
[----:B----4-:R0:W-:Y:S04]  /*360b0*/  STL.64 [R1+0x31a8], R56 ;  /* 0x0031a83801007387 */ /* 0x0101e80000100a00 */
[----:B0-----:R-:W2:Y:S04]  /*360c0*/  LDL.LU R56, [R1+0x120] ;  /* 0x0001200001387983 */ /* 0x001ea80000300800 */
[----:B------:R-:W2:Y:S04]  /*360d0*/  LDL.LU R57, [R1+0x124] ;  /* 0x0001240001397983 */ /* 0x000ea80000300800 */
[----:B------:R-:W2:Y:S04]  /*360e0*/  LDL.LU R58, [R1+0x128] ;  /* 0x00012800013a7983 */ /* 0x000ea80000300800 */
[----:B------:R-:W2:Y:S04]  /*360f0*/  LDL.LU R59, [R1+0x12c] ;  /* 0x00012c00013b7983 */ /* 0x000ea80000300800 */
[----:B------:R-:W3:Y:S04]  /*36100*/  LDL.LU R52, [R1+0xf0] ;  /* 0x0000f00001347983 */ /* 0x000ee80000300800 */
[----:B------:R-:W3:Y:S04]  /*36110*/  LDL.LU R53, [R1+0xf4] ;  /* 0x0000f40001357983 */ /* 0x000ee80000300800 */
[----:B------:R-:W3:Y:S04]  /*36120*/  LDL.LU R54, [R1+0xf8] ;  /* 0x0000f80001367983 */ /* 0x000ee80000300800 */
[----:B------:R-:W3:Y:S04]  /*36130*/  LDL.LU R55, [R1+0xfc] ;  /* 0x0000fc0001377983 */ /* 0x000ee80000300800 */
[----:B------:R-:W4:Y:S04]  /*36140*/  LDL.LU R48, [R1+0x3b0] ;  /* 0x0003b00001307983 */ /* 0x000f280000300800 */
[----:B------:R-:W4:Y:S04]  /*36150*/  LDL.LU R49, [R1+0x3b4] ;  /* 0x0003b40001317983 */ /* 0x000f280000300800 */
[----:B------:R-:W4:Y:S04]  /*36160*/  LDL.LU R50, [R1+0x3b8] ;  /* 0x0003b80001327983 */ /* 0x000f280000300800 */
[----:B------:R-:W4:Y:S04]  /*36170*/  LDL.LU R51, [R1+0x3bc] ;  /* 0x0003bc0001337983 */ /* 0x000f280000300800 */
[----:B------:R-:W2:Y:S04]  /*36180*/  LDL.LU.64 R42, [R1+0x3218] ;  /* 0x00321800012a7983 */ /* 0x000ea80000300a00 */
[----:B------:R-:W2:Y:S04]  /*36190*/  LDL.LU.64 R40, [R1+0x3210] ;  /* 0x0032100001287983 */ /* 0x000ea80000300a00 */
[----:B------:R0:W-:Y:S04]  /*361a0*/  STL.64 [R1+0x4c0], R44 ;  /* 0x0004c02c01007387 */ /* 0x0001e80000100a00 */
[----:B------:R1:W-:Y:S04]  /*361b0*/  STL.64 [R1+0x4c8], R46 ;  /* 0x0004c82e01007387 */ /* 0x0003e80000100a00 */
[----:B0-----:R-:W3:Y:S04]  /*361c0*/  LDL.LU R44, [R1+0x440] ;  /* 0x00044000012c7983 */ /* 0x001ee80000300800 */
[----:B------:R-:W3:Y:S04]  /*361d0*/  LDL.LU R45, [R1+0x444] ;  /* 0x00044400012d7983 */ /* 0x000ee80000300800 */
[----:B-1----:R-:W3:Y:S04]  /*361e0*/  LDL.LU R46, [R1+0x448] ;  /* 0x00044800012e7983 */ /* 0x002ee80000300800 */
[----:B------:R-:W3:Y:S01]  /*361f0*/  LDL.LU R47, [R1+0x44c] ;  /* 0x00044c00012f7983 */ /* 0x000ee20000300800 */
[C---:B--2---:R-:W-:Y:S08]  /*36200*/  HMMA.16816.F32.BF16 R24, R40.reuse, R30, R24 ;  /* 0x0000001e2818723c */ /* 0x044ff00000041818 */
[----:B---3--:R-:W-:-:S15]  /*36210*/  HMMA.16816.F32.BF16 R44, R40, R34, R44 ;  /* 0x00000022282c723c */ /* 0x008fde000004182c */
[----:B------:R-:W-:-:S04]  /*36220*/  NOP ;  /* 0x0000000000007918 */ /* 0x000fc80000000000 */
        /* <DEDUP_REMOVED lines=8> */
[----:B0-----:R-:W3:Y:S02]  /*362b0*/  LDL.LU.64 R26, [R1+0x3208] ;  /* 0x00320800011a7983 */ /* 0x001ee40000300a00 */
[----:B---3--:R-:W-:-:S15]  /*362c0*/  HMMA.16816.F32.BF16 R20, R40, R26, R20 ;  /* 0x0000001a2814723c */ /* 0x008fde0000041814 */
[----:B------:R-:W-:-:S04]  /*362d0*/  NOP ;  /* 0x0000000000007918 */ /* 0x000fc80000000000 */
        /* <DEDUP_REMOVED lines=25> */
[----:B------:R-:W3:Y:S02]  /*36470*/  LDL.LU.64 R36, [R1+0x31c8] ;  /* 0x0031c80001247983 */ /* 0x000ee40000300a00 */
        /* <DEDUP_REMOVED lines=29> */
[----:B------:R0:W-:Y:S01]  /*36650*/  STL.64 [R1+0x3158], R26 ;  /* 0x0031581a01007387 */ /* 0x0001e20000100a00 */
[C---:B--2---:R-:W-:Y:S08]  /*36660*/  HMMA.16816.F32.BF16 R28, R36.reuse, R26, R32 ;  /* 0x0000001a241c723c */ /* 0x044ff00000041820 */
[C---:B0-----:R-:W-:Y:S11]  /*36670*/  HMMA.16816.F32.BF16 R24, R36.reuse, R22, R52 ;  /* 0x000000162418723c */ /* 0x041ff60000041834 */
[----:B------:R-:W-:Y:S04]  /*36680*/  STL.64 [R1+0x100], R28 ;  /* 0x0001001c01007387 */ /* 0x000fe80000100a00 */
[----:B------:R-:W-:Y:S04]  /*36690*/  STL.64 [R1+0x108], R30 ;  /* 0x0001081e01007387 */ /* 0x000fe80000100a00 */
[----:B------:R-:W-:Y:S04]  /*366a0*/  STL.64 [R1+0x3150], R22 ;  /* 0x0031501601007387 */ /* 0x000fe80000100a00 */
[----:B------:R4:W-:Y:S04]  /*366b0*/  STL.64 [R1+0x3148], R20 ;  /* 0x0031481401007387 */ /* 0x0009e80000100a00 */
[----:B------:R-:W-:Y:S04]  /*366c0*/  STL.64 [R1+0xf0], R24 ;  /* 0x0000f01801007387 */ /* 0x000fe80000100a00 */
[----:B------:R-:W-:Y:S04]  /*366d0*/  STL.64 [R1+0xf8], R26 ;  /* 0x0000f81a01007387 */ /* 0x000fe80000100a00 */
[----:B------:R-:W-:Y:S04]  /*366e0*/  STL.64 [R1+0x3140], R6 ;  /* 0x0031400601007387 */ /* 0x000fe80000100a00 */
[----:B------:R0:W-:Y:S01]  /*366f0*/  STL.64 [R1+0x3138], R4 ;  /* 0x0031380401007387 */ /* 0x0001e20000100a00 */
[C---:B----4-:R-:W-:Y:S08]  /*36700*/  HMMA.16816.F32.BF16 R20, R36.reuse, R6, R48 ;  /* 0x000000062414723c */ /* 0x050ff00000041830 */
[----:B0-----:R-:W-:Y:S11]  /*36710*/  HMMA.16816.F32.BF16 R4, R36, R10, R44 ;  /* 0x0000000a2404723c */ /* 0x001ff6000004182c */
[----:B------:R-:W-:Y:S04]  /*36720*/  STL.64 [R1+0x3b0], R20 ;  /* 0x0003b01401007387 */ /* 0x000fe80000100a00 */
[----:B------:R-:W-:Y:S01]  /*36730*/  STL.64 [R1+0x3b8], R22 ;  /* 0x0003b81601007387 */ /* 0x000fe20000100a00 */
[----:B---3--:R-:W-:-:S03]  /*36740*/  LOP3.LUT R13, R56, 0x20, RZ, 0x3c, !PT ;  /* 0x00000020380d7812 */ /* 0x008fc600078e3cff */
[----:B------:R-:W-:Y:S04]  /*36750*/  LDSM.16.MT88.4 R52, [R56+UR5+0x4380] ;  /* 0x004380053834783b */ /* 0x000fe80008004200 */
[----:B------:R-:W0:Y:S04]  /*36760*/  LDSM.16.MT88.4 R48, [R13+UR5+0x4000] ;  /* 0x004000050d30783b */ /* 0x000e280008004200 */
[----:B------:R-:W1:Y:S04]  /*36770*/  LDSM.16.MT88.4 R44, [R13+UR5+0x4080] ;  /* 0x004080050d2c783b */ /* 0x000e680008004200 */
[----:B0-----:R-:W-:Y:S04]  /*36780*/  STL.64 [R1+0x3108], R50 ;  /* 0x0031083201007387 */ /* 0x001fe80000100a00 */
[----:B------:R-:W-:Y:S04]  /*36790*/  STL.64 [R1+0x3100], R48 ;  /* 0x0031003001007387 */ /* 0x000fe80000100a00 */
[----:B------:R-:W-:Y:S04]  /*367a0*/  STL.64 [R1+0x3130], R10 ;  /* 0x0031300a01007387 */ /* 0x000fe80000100a00 */
[----:B------:R-:W-:Y:S04]  /*367b0*/  STL.64 [R1+0x710], R4 ;  /* 0x0007100401007387 */ /* 0x000fe80000100a00 */
[----:B------:R-:W-:Y:S04]  /*367c0*/  STL.64 [R1+0x718], R6 ;  /* 0x0007180601007387 */ /* 0x000fe80000100a00 */
[----:B-1----:R-:W-:Y:S04]  /*367d0*/  STL.64 [R1+0x30d8], R46 ;  /* 0x0030d82e01007387 */ /* 0x002fe80000100a00 */
[----:B------:R0:W-:Y:S04]  /*367e0*/  STL.64 [R1+0x30d0], R44 ;  /* 0x0030d02c01007387 */ /* 0x0001e80000100a00 */
[----:B0-----:R-:W2:Y:S01]  /*367f0*/  LDL.LU R44, [R1+0xcf0] ;  /* 0x000cf000012c7983 */ /* 0x001ea20000300800 */
[----:B------:R-:W-:Y:S01]  /*36800*/  HMMA.16816.F32.BF16 R4, R36, R14, R40 ;  /* 0x0000000e2404723c */ /* 0x000fe20000041828 */
[----:B------:R-:W-:-:S02]  /*36810*/  IMAD.MOV.U32 R46, RZ, RZ, R59 ;  /* 0x000000ffff2e7224 */ /* 0x000fc400078e003b */
[----:B------:R-:W-:Y:S02]  /*36820*/  IMAD.MOV.U32 R47, RZ, RZ, R58 ;  /* 0x000000ffff2f7224 */ /* 0x000fe400078e003a */
[----:B------:R-:W-:Y:S01]  /*36830*/  IMAD.MOV.U32 R45, RZ, RZ, R57 ;  /* 0x000000ffff2d7224 */ /* 0x000fe200078e0039 */
[----:B------:R-:W0:-:S13]  /*36840*/  LDSM.16.MT88.4 R40, [R13+UR5+0x4100] ;  /* 0x004100050d28783b */ /* 0x000e1a0008004200 */
[----:B------:R-:W-:Y:S04]  /*36850*/  STL.64 [R1+0xa60], R4 ;  /* 0x000a600401007387 */ /* 0x000fe80000100a00 */
[----:B------:R-:W-:Y:S04]  /*36860*/  STL.64 [R1+0xa68], R6 ;  /* 0x000a680601007387 */ /* 0x000fe80000100a00 */
[----:B------:R-:W3:Y:S04]  /*36870*/  LDL.LU R57, [R1+0x3190] ;  /* 0x0031900001397983 */ /* 0x000ee80000300800 */
[----:B------:R-:W4:Y:S04]  /*36880*/  LDL.LU R59, [R1+0x318c] ;  /* 0x00318c00013b7983 */ /* 0x000f280000300800 */
[----:B------:R-:W3:Y:S04]  /*36890*/  LDL.LU R58, [R1+0x3188] ;  /* 0x00318800013a7983 */ /* 0x000ee80000300800 */
[----:B------:R-:W-:Y:S04]  /*368a0*/  STL.64 [R1+0x30e8], R46 ;  /* 0x0030e82e01007387 */ /* 0x000fe80000100a00 */
[----:B--2---:R1:W-:Y:S04]  /*368b0*/  STL.64 [R1+0x30e0], R44 ;  /* 0x0030e02c01007387 */ /* 0x0043e80000100a00 */
[----:B-1----:R-:W2:Y:S04]  /*368c0*/  LDL.LU R44, [R1+0xd40] ;  /* 0x000d4000012c7983 */ /* 0x002ea80000300800 */
[----:B------:R-:W2:Y:S04]  /*368d0*/  LDL.LU R45, [R1+0xd44] ;  /* 0x000d4400012d7983 */ /* 0x000ea80000300800 */
[----:B------:R-:W2:Y:S04]  /*368e0*/  LDL.LU R46, [R1+0xd48] ;  /* 0x000d4800012e7983 */ /* 0x000ea80000300800 */
[----:B------:R-:W2:Y:S04]  /*368f0*/  LDL.LU R47, [R1+0xd4c] ;  /* 0x000d4c00012f7983 */ /* 0x000ea80000300800 */
[----:B------:R-:W2:Y:S04]  /*36900*/  LDL.LU R48, [R1+0x10] ;  /* 0x0000100001307983 */ /* 0x000ea80000300800 */
[----:B------:R-:W2:Y:S04]  /*36910*/  LDL.LU R49, [R1+0x14] ;  /* 0x0000140001317983 */ /* 0x000ea80000300800 */
[----:B------:R-:W2:Y:S04]  /*36920*/  LDL.LU R50, [R1+0x18] ;  /* 0x0000180001327983 */ /* 0x000ea80000300800 */
[----:B------:R-:W2:Y:S04]  /*36930*/  LDL.LU R51, [R1+0x1c] ;  /* 0x00001c0001337983 */ /* 0x000ea80000300800 */
[----:B--2---:R-:W-:Y:S04]  /*36940*/  STL.64 [R1+0x3118], R50 ;  /* 0x0031183201007387 */ /* 0x004fe80000100a00 */
[----:B------:R1:W-:Y:S04]  /*36950*/  STL.64 [R1+0x3110], R48 ;  /* 0x0031103001007387 */ /* 0x0003e80000100a00 */
[----:B-1----:R-:W2:Y:S04]  /*36960*/  LDL.LU R48, [R1+0xd60] ;  /* 0x000d600001307983 */ /* 0x002ea80000300800 */
        /* <DEDUP_REMOVED lines=33> */
[----:B------:R-:W-:Y:S04]  /*36b80*/  STL.64 [R1+0x30f8], R46 ;  /* 0x0030f82e01007387 */ /* 0x000fe80000100a00 */
[----:B------:R1:W-:Y:S04]  /*36b90*/  STL.64 [R1+0x30f0], R44 ;  /* 0x0030f02c01007387 */ /* 0x0003e80000100a00 */
[----:B-1----:R-:W3:Y:S04]  /*36ba0*/  LDL.LU R44, [R1+0xd50] ;  /* 0x000d5000012c7983 */ /* 0x002ee80000300800 */
[----:B------:R-:W3:Y:S04]  /*36bb0*/  LDL.LU R45, [R1+0xd54] ;  /* 0x000d5400012d7983 */ /* 0x000ee80000300800 */
[----:B------:R-:W3:Y:S04]  /*36bc0*/  LDL.LU R46, [R1+0xd58] ;  /* 0x000d5800012e7983 */ /* 0x000ee80000300800 */
[----:B------:R-:W3:Y:S04]  /*36bd0*/  LDL.LU R47, [R1+0xd5c] ;  /* 0x000d5c00012f7983 */ /* 0x000ee80000300800 */
[----:B0-----:R-:W-:Y:S04]  /*36be0*/  STL.64 [R1+0x3088], R42 ;  /* 0x0030882a01007387 */ /* 0x001fe80000100a00 */
[----:B------:R0:W-:Y:S04]  /*36bf0*/  STL.64 [R1+0x3080], R40 ;  /* 0x0030802801007387 */ /* 0x0001e80000100a00 */
[----:B0-----:R-:W3:Y:S04]  /*36c00*/  LDL.LU R40, [R1+0xd00] ;  /* 0x000d000001287983 */ /* 0x001ee80000300800 */
[----:B------:R-:W3:Y:S04]  /*36c10*/  LDL.LU R41, [R1+0xd04] ;  /* 0x000d040001297983 */ /* 0x000ee80000300800 */
[----:B------:R-:W3:Y:S04]  /*36c20*/  LDL.LU R42, [R1+0xd08] ;  /* 0x000d0800012a7983 */ /* 0x000ee80000300800 */
[----:B------:R-:W3:Y:S01]  /*36c30*/  LDL.LU R43, [R1+0xd0c] ;  /* 0x000d0c00012b7983 */ /* 0x000ee20000300800 */
[----:B--2---:R-:W-:Y:S03]  /*36c40*/  HMMA.16816.F32.BF16 R36, R36, R18, R32 ;  /* 0x000000122424723c */ /* 0x004fe60000041820 */
[----:B------:R-:W2:Y:S04]  /*36c50*/  LDL.LU.64 R34, [R1+0x3180] ;  /* 0x0031800001227983 */ /* 0x000ea80000300a00 */
[----:B------:R-:W2:-:S12]  /*36c60*/  LDL.LU.64 R32, [R1+0x3178] ;  /* 0x0031780001207983 */ /* 0x000e980000300a00 */
[----:B------:R-:W-:Y:S04]  /*36c70*/  STL.64 [R1+0xa50], R36 ;  /* 0x000a502401007387 */ /* 0x000fe80000100a00 */
[----:B------:R-:W-:Y:S04]  /*36c80*/  STL.64 [R1+0xa58], R38 ;  /* 0x000a582601007387 */ /* 0x000fe80000100a00 */
[----:B------:R-:W0:Y:S04]  /*36c90*/  LDSM.16.MT88.4 R36, [R13+UR5+0x4180] ;  /* 0x004180050d24783b */ /* 0x000e280008004200 */
[----:B0-----:R4:W-:Y:S04]  /*36ca0*/  STL.64 [R1+0x3018], R38 ;  /* 0x0030182601007387 */ /* 0x0019e80000100a00 */
[----:B------:R0:W-:Y:S01]  /*36cb0*/  STL.64 [R1+0x3010], R36 ;  /* 0x0030102401007387 */ /* 0x0001e20000100a00 */
[----:B----4-:R-:W-:-:S03]  /*36cc0*/  IMAD.MOV.U32 R38, RZ, RZ, R59 ;  /* 0x000000ffff267224 */ /* 0x010fc600078e003b */
[----:B0-----:R-:W4:Y:S01]  /*36cd0*/  LDL.LU R36, [R1+0xd10] ;  /* 0x000d100001247983 */ /* 0x001f220000300800 */
[----:B---3--:R-:W-:-:S03]  /*36ce0*/  IMAD.MOV.U32 R37, RZ, RZ, R58 ;  /* 0x000000ffff257224 */ /* 0x008fc600078e003a */
[----:B------:R-:W3:Y:S04]  /*36cf0*/  LDL.LU R58, [R1+0x3174] ;  /* 0x00317400013a7983 */ /* 0x000ee80000300800 */
[----:B------:R-:W3:Y:S01]  /*36d00*/  LDL.LU R59, [R1+0x3170] ;  /* 0x00317000013b7983 */ /* 0x000ee20000300800 */
        /* <DEDUP_REMOVED lines=10> */
[----:B0-----:R-:W2:Y:S01]  /*36db0*/  LDL.LU.64 R26, [R1+0x3158] ;  /* 0x00315800011a7983 */ /* 0x001ea20000300a00 */
[----:B------:R-:W-:Y:S01]  /*36dc0*/  IMAD.MOV.U32 R39, RZ, RZ, R57 ;  /* 0x000000ffff277224 */ /* 0x000fe200078e0039 */
[----:B--2---:R-:W-:-:S15]  /*36dd0*/  HMMA.16816.F32.BF16 R20, R52, R26, R20 ;  /* 0x0000001a3414723c */ /* 0x004fde0000041814 */
[----:B------:R-:W-:-:S04]  /*36de0*/  NOP ;  /* 0x0000000000007918 */ /* 0x000fc80000000000 */
[----:B------:R-:W-:Y:S04]  /*36df0*/  STL.64 [R1+0xda0], R20 ;  /* 0x000da01401007387 */ /* 0x000fe80000100a00 */
[----:B------:R0:W-:Y:S01]  /*36e00*/  STL.64 [R1+0xda8], R22 ;  /* 0x000da81601007387 */ /* 0x0001e20000100a00 */
[----:B------:R-:W-:-:S03]  /*36e10*/  IMAD.MOV.U32 R57, RZ, RZ, R22 ;  /* 0x000000ffff397224 */ /* 0x000fc600078e0016 */
[----:B0-----:R-:W2:Y:S04]  /*36e20*/  LDL.LU.64 R22, [R1+0x3150] ;  /* 0x0031500001167983 */ /* 0x001ea80000300a00 */
[----:B------:R-:W4:Y:S04]  /*36e30*/  LDL.LU.64 R20, [R1+0x3148] ;  /* 0x0031480001147983 */ /* 0x000f280000300a00 */
[----:B------:R0:W-:Y:S04]  /*36e40*/  STL.64 [R1+0x29a0], R56 ;  /* 0x0029a03801007387 */ /* 0x0001e80000100a00 */
[----:B---3--:R1:W-:Y:S04]  /*36e50*/  STL.64 [R1+0x29b0], R58 ;  /* 0x0029b03a01007387 */ /* 0x0083e80000100a00 */
        /* <DEDUP_REMOVED lines=50> */
[C---:B---3--:R-:W-:Y:S02]  /*37180*/  HMMA.16816.F32.BF16 R28, R48.reuse, R26, R52 ;  /* 0x0000001a301c723c */ /* 0x048fe40000041834 */
[----:B------:R0:W-:Y:S06]  /*37190*/  STL.64 [R1+0x30b8], R26 ;  /* 0x0030b81a01007387 */ /* 0x0001ec0000100a00 */
[C---:B0-----:R-:W-:Y:S11]  /*371a0*/  HMMA.16816.F32.BF16 R24, R48.reuse, R22, R56 ;  /* 0x000000163018723c */ /* 0x041ff60000041838 */
[----:B------:R-:W-:Y:S04]  /*371b0*/  STL.64 [R1+0xd30], R28 ;  /* 0x000d301c01007387 */ /* 0x000fe80000100a00 */
[----:B------:R-:W-:Y:S04]  /*371c0*/  STL.64 [R1+0xd38], R30 ;  /* 0x000d381e01007387 */ /* 0x000fe80000100a00 */
[----:B------:R-:W-:Y:S04]  /*371d0*/  STL.64 [R1+0x30b0], R22 ;  /* 0x0030b01601007387 */ /* 0x000fe80000100a00 */
[----:B----4-:R0:W-:Y:S02]  /*371e0*/  STL.64 [R1+0x30a8], R20 ;  /* 0x0030a81401007387 */ /* 0x0101e40000100a00 */
[C---:B0-----:R-:W-:Y:S02]  /*371f0*/  HMMA.16816.F32.BF16 R20, R48.reuse, R6, R36 ;  /* 0x000000063014723c */ /* 0x041fe40000041824 */
[----:B------:R-:W-:Y:S04]  /*37200*/  STL.64 [R1+0xd20], R24 ;  /* 0x000d201801007387 */ /* 0x000fe80000100a00 */
[----:B------:R-:W-:Y:S04]  /*37210*/  STL.64 [R1+0xd28], R26 ;  /* 0x000d281a01007387 */ /* 0x000fe80000100a00 */
[----:B------:R-:W-:Y:S04]  /*37220*/  STL.64 [R1+0x30a0], R6 ;  /* 0x0030a00601007387 */ /* 0x000fe80000100a00 */
[----:B------:R-:W-:Y:S05]  /*37230*/  STL.64 [R1+0x3098], R4 ;  /* 0x0030980401007387 */ /* 0x000fea0000100a00 */
[----:B------:R-:W-:Y:S04]  /*37240*/  STL.64 [R1+0xd10], R20 ;  /* 0x000d101401007387 */ /* 0x000fe80000100a00 */
[----:B------:R0:W-:Y:S02]  /*37250*/  STL.64 [R1+0xd18], R22 ;  /* 0x000d181601007387 */ /* 0x0001e40000100a00 */
[----:B0-----:R-:W-:Y:S02]  /*37260*/  HMMA.16816.F32.BF16 R20, R48, R10, R40 ;  /* 0x0000000a3014723c */ /* 0x001fe40000041828 */
[----:B------:R-:W-:-:S15]  /*37270*/  STL.64 [R1+0x3090], R10 ;  /* 0x0030900a01007387 */ /* 0x000fde0000100a00 */
[----:B------:R-:W-:Y:S02]  /*37280*/  NOP ;  /* 0x0000000000007918 */ /* 0x000fe40000000000 */
[----:B------:R-:W-:Y:S04]  /*37290*/  STL.64 [R1+0xd00], R20 ;  /* 0x000d001401007387 */ /* 0x000fe80000100a00 */
[----:B------:R-:W-:Y:S04]  /*372a0*/  STL.64 [R1+0xd08], R22 ;  /* 0x000d081601007387 */ /* 0x000fe80000100a00 */
[----:B------:R-:W3:Y:S01]  /*372b0*/  LDL.LU R36, [R1+0x210] ;  /* 0x0002100001247983 */ /* 0x000ee20000300800 */
[----:B--2---:R-:W-:-:S15]  /*372c0*/  HMMA.16816.F32.BF16 R4, R48, R14, R44 ;  /* 0x0000000e3004723c */ /* 0x004fde000004182c */
[----:B------:R-:W-:-:S04]  /*372d0*/  NOP ;  /* 0x0000000000007918 */ /* 0x000fc80000000000 */
[----:B------:R-:W-:Y:S04]  /*372e0*/  STL.64 [R1+0xcf0], R4 ;  /* 0x000cf00401007387 */ /* 0x000fe80000100a00 */
[----:B------:R-:W-:Y:S04]  /*372f0*/  STL.64 [R1+0xcf8], R6 ;  /* 0x000cf80601007387 */ /* 0x000fe80000100a00 */
[----:B------:R-:W3:Y:S04]  /*37300*/  LDL.LU R37, [R1+0x214] ;  /* 0x0002140001257983 */ /* 0x000ee80000300800 */
[----:B------:R-:W2:Y:S04]  /*37310*/  LDL.LU R38, [R1+0x218] ;  /* 0x0002180001267983 */ /* 0x000ea80000300800 */
[----:B------:R-:W2:Y:S04]  /*37320*/  LDL.LU R39, [R1+0x21c] ;  /* 0x00021c0001277983 */ /* 0x000ea80000300800 */
[----:B--2---:R-:W-:Y:S04]  /*37330*/  STL.64 [R1+0x3028], R38 ;  /* 0x0030282601007387 */ /* 0x004fe80000100a00 */
[----:B---3--:R0:W-:Y:S04]  /*37340*/  STL.64 [R1+0x3020], R36 ;  /* 0x0030202401007387 */ /* 0x0081e80000100a00 */
[----:B0-----:R-:W2:Y:S04]  /*37350*/  LDL.LU R36, [R1+0x500] ;  /* 0x0005000001247983 */ /* 0x001ea80000300800 */
[----:B------:R-:W2:Y:S04]  /*37360*/  LDL.LU R37, [R1+0x504] ;  /* 0x0005040001257983 */ /* 0x000ea80000300800 */
[----:B------:R-:W3:Y:S04]  /*37370*/  LDL.LU R38, [R1+0x508] ;  /* 0x0005080001267983 */ /* 0x000ee80000300800 */
[----:B------:R-:W3:Y:S04]  /*37380*/  LDL.LU R39, [R1+0x50c] ;  /* 0x00050c0001277983 */ /* 0x000ee80000300800 */
[----:B---3--:R-:W-:Y:S04]  /*37390*/  STL.64 [R1+0x3038], R38 ;  /* 0x0030382601007387 */ /* 0x008fe80000100a00 */
[----:B--2---:R0:W-:Y:S04]  /*373a0*/  STL.64 [R1+0x3030], R36 ;  /* 0x0030302401007387 */ /* 0x0041e80000100a00 */
        /* <DEDUP_REMOVED lines=38> */
[----:B---3--:R-:W-:Y:S04]  /*37610*/  STL.64 [R1+0x3058], R38 ;  /* 0x0030582601007387 */ /* 0x008fe80000100a00 */
[----:B--2---:R0:W-:Y:S04]  /*37620*/  STL.64 [R1+0x3050], R36 ;  /* 0x0030502401007387 */ /* 0x0041e80000100a00 */
[----:B0-----:R-:W2:Y:S04]  /*37630*/  LDL.LU R36, [R1+0x530] ;  /* 0x0005300001247983 */ /* 0x001ea80000300800 */
[----:B------:R-:W2:Y:S04]  /*37640*/  LDL.LU R37, [R1+0x534] ;  /* 0x0005340001257983 */ /* 0x000ea80000300800 */
[----:B------:R-:W3:Y:S04]  /*37650*/  LDL.LU R38, [R1+0x538] ;  /* 0x0005380001267983 */ /* 0x000ee80000300800 */
[----:B------:R-:W3:Y:S04]  /*37660*/  LDL.LU R39, [R1+0x53c] ;  /* 0x00053c0001277983 */ /* 0x000ee80000300800 */
[----:B------:R-:W2:Y:S04]  /*37670*/  LDL.LU R40, [R1+0x5e0] ;  /* 0x0005e00001287983 */ /* 0x000ea80000300800 */
        /* <DEDUP_REMOVED lines=8> */
[----:B------:R-:W3:Y:S01]  /*37700*/  LDL.LU R39, [R1+0x54c] ;  /* 0x00054c0001277983 */ /* 0x000ee20000300800 */
[----:B----4-:R-:W-:Y:S03]  /*37710*/  HMMA.16816.F32.BF16 R48, R48, R18, R44 ;  /* 0x000000123030723c */ /* 0x010fe6000004182c */
[----:B---3--:R-:W-:Y:S04]  /*37720*/  STL.64 [R1+0x3078], R38 ;  /* 0x0030782601007387 */ /* 0x008fe80000100a00 */
[----:B--2---:R0:W-:Y:S04]  /*37730*/  STL.64 [R1+0x3070], R36 ;  /* 0x0030702401007387 */ /* 0x0041e80000100a00 */
        /* <DEDUP_REMOVED lines=8> */
[----:B------:R-:W4:Y:S04]  /*377c0*/  LDL.LU.64 R46, [R1+0x30d8] ;  /* 0x0030d800012e7983 */ /* 0x000f280000300a00 */
[----:B------:R-:W4:Y:S04]  /*377d0*/  LDL.LU.64 R44, [R1+0x30d0] ;  /* 0x0030d000012c7983 */ /* 0x000f280000300a00 */
[----:B------:R0:W-:Y:S04]  /*377e0*/  STL.64 [R1+0x9e0], R48 ;  /* 0x0009e03001007387 */ /* 0x0001e80000100a00 */
[----:B------:R1:W-:Y:S04]  /*377f0*/  STL.64 [R1+0x9e8], R50 ;  /* 0x0009e83201007387 */ /* 0x0003e80000100a00 */
[----:B0-----:R-:W2:Y:S04]  /*37800*/  LDL.LU R48, [R1+0x8f0] ;  /* 0x0008f00001307983 */ /* 0x001ea80000300800 */
[----:B------:R-:W2:Y:S04]  /*37810*/  LDL.LU R49, [R1+0x8f4] ;  /* 0x0008f40001317983 */ /* 0x000ea80000300800 */
[----:B-1----:R-:W2:Y:S04]  /*37820*/  LDL.LU R50, [R1+0x8f8] ;  /* 0x0008f80001327983 */ /* 0x002ea80000300800 */
[----:B------:R-:W2:Y:S01]  /*37830*/  LDL.LU R51, [R1+0x8fc] ;  /* 0x0008fc0001337983 */ /* 0x000ea20000300800 */
[----:B----4-:R-:W-:-:S15]  /*37840*/  HMMA.16816.F32.BF16 R28, R44, R34, R28 ;  /* 0x000000222c1c723c */ /* 0x010fde000004181c */
[----:B------:R-:W-:-:S04]  /*37850*/  NOP ;  /* 0x0000000000007918 */ /* 0x000fc80000000000 */
[----:B------:R-:W-:Y:S04]  /*37860*/  STL.64 [R1+0x940], R28 ;  /* 0x0009401c01007387 */ /* 0x000fe80000100a00 */
[----:B------:R0:W-:Y:S04]  /*37870*/  STL.64 [R1+0x948], R30 ;  /* 0x0009481e01007387 */ /* 0x0001e80000100a00 */
[----:B0-----:R-:W4:Y:S04]  /*37880*/  LDL.LU.64 R30, [R1+0x30c8] ;  /* 0x0030c800011e7983 */ /* 0x001f280000300a00 */
[----:B------:R-:W2:Y:S01]  /*37890*/  LDL.LU.64 R28, [R1+0x30c0] ;  /* 0x0030c000011c7983 */ /* 0x000ea20000300a00 */
[----:B----4-:R-:W-:-:S15]  /*378a0*/  HMMA.16816.F32.BF16 R24, R44, R30, R24 ;  /* 0x0000001e2c18723c */ /* 0x010fde0000041818 */
[----:B------:R-:W-:-:S04]  /*378b0*/  NOP ;  /* 0x0000000000007918 */ /* 0x000fc80000000000 */
[----:B------:R-:W-:Y:S04]  /*378c0*/  STL.64 [R1+0x930], R24 ;  /* 0x0009301801007387 */ /* 0x000fe80000100a00 */
[----:B------:R0:W-:Y:S04]  /*378d0*/  STL.64 [R1+0x938], R26 ;  /* 0x0009381a01007387 */ /* 0x0001e80000100a00 */
[----:B0-----:R-:W4:Y:S02]  /*378e0*/  LDL.LU.64 R26, [R1+0x30b8] ;  /* 0x0030b800011a7983 */ /* 0x001f240000300a00 */
        /* <DEDUP_REMOVED lines=16> */
[----:B0-----:R-:W2:Y:S02]  /*379f0*/  LDL.LU.64 R10, [R1+0x3090] ;  /* 0x00309000010a7983 */ /* 0x001ea40000300a00 */
[----:B--2---:R-:W-:-:S15]  /*37a00*/  HMMA.16816.F32.BF16 R48, R44, R10, R48 ;  /* 0x0000000a2c30723c */ /* 0x004fde0000041830 */
[----:B------:R-:W-:-:S04]  /*37a10*/  NOP ;  /* 0x0000000000007918 */ /* 0x000fc80000000000 */
[----:B------:R-:W-:Y:S04]  /*37a20*/  STL.64 [R1+0x8f0], R48 ;  /* 0x0008f03001007387 */ /* 0x000fe80000100a00 */
[----:B------:R0:W-:Y:S02]  /*37a30*/  STL.64 [R1+0x8f8], R50 ;  /* 0x0008f83201007387 */ /* 0x0001e40000100a00 */
[C---:B0-----:R-:W-:Y:S02]  /*37a40*/  HMMA.16816.F32.BF16 R48, R44.reuse, R14, R52 ;  /* 0x0000000e2c30723c */ /* 0x041fe40000041834 */
[----:B------:R-:W2:Y:S06]  /*37a50*/  LDL.LU R52, [R1+0x190] ;  /* 0x0001900001347983 */ /* 0x000eac0000300800 */
[----:B------:R-:W-:Y:S11]  /*37a60*/  HMMA.16816.F32.BF16 R44, R44, R18, R40 ;  /* 0x000000122c2c723c */ /* 0x000ff60000041828 */
[----:B------:R0:W-:Y:S04]  /*37a70*/  STL.64 [R1+0x8e0], R48 ;  /* 0x0008e03001007387 */ /* 0x0001e80000100a00 */
[----:B------:R1:W-:Y:S04]  /*37a80*/  STL.64 [R1+0x8e8], R50 ;  /* 0x0008e83201007387 */ /* 0x0003e80000100a00 */
[----:B------:R-:W2:Y:S04]  /*37a90*/  LDL.LU R53, [R1+0x194] ;  /* 0x0001940001357983 */ /* 0x000ea80000300800 */
[----:B------:R-:W2:Y:S04]  /*37aa0*/  LDL.LU R54, [R1+0x198] ;  /* 0x0001980001367983 */ /* 0x000ea80000300800 */
[----:B------:R-:W2:Y:S04]  /*37ab0*/  LDL.LU R55, [R1+0x19c] ;  /* 0x00019c0001377983 */ /* 0x000ea80000300800 */
[----:B0-----:R-:W4:Y:S04]  /*37ac0*/  LDL.LU R48, [R1+0x4e0] ;  /* 0x0004e00001307983 */ /* 0x001f280000300800 */
[----:B------:R-:W4:Y:S04]  /*37ad0*/  LDL.LU R49, [R1+0x4e4] ;  /* 0x0004e40001317983 */ /* 0x000f280000300800 */
[----:B-1----:R-:W4:Y:S04]  /*37ae0*/  LDL.LU R50, [R1+0x4e8] ;  /* 0x0004e80001327983 */ /* 0x002f280000300800 */
        /* <DEDUP_REMOVED lines=14> */
[----:B------:R-:W2:Y:S01]  /*37bd0*/  LDL.LU.64 R36, [R1+0x3070] ;  /* 0x0030700001247983 */ /* 0x000ea20000300a00 */
[----:B---3--:R-:W-:-:S15]  /*37be0*/  HMMA.16816.F32.BF16 R44, R40, R30, R44 ;  /* 0x0000001e282c723c */ /* 0x008fde000004182c */
[----:B------:R-:W-:-:S04]  /*37bf0*/  NOP ;  /* 0x0000000000007918 */ /* 0x000fc80000000000 */
        /* <DEDUP_REMOVED lines=51> */
[----:B------:R0:W-:Y:S04]  /*37f30*/  STL.64 [R1+0x1b0], R56 ;  /* 0x0001b03801007387 */ /* 0x0001e80000100a00 */
[----:B------:R3:W-:Y:S04]  /*37f40*/  STL.64 [R1+0x1b8], R58 ;  /* 0x0001b83a01007387 */ /* 0x0007e80000100a00 */
[----:B------:R-:W2:Y:S04]  /*37f50*/  LDL.LU R41, [R1+0xb84] ;  /* 0x000b840001297983 */ /* 0x000ea80000300800 */
[----:B-1----:R-:W2:Y:S04]  /*37f60*/  LDL.LU R42, [R1+0xb88] ;  /* 0x000b8800012a7983 */ /* 0x002ea80000300800 */
[----:B------:R-:W2:Y:S04]  /*37f70*/  LDL.LU R43, [R1+0xb8c] ;  /* 0x000b8c00012b7983 */ /* 0x000ea80000300800 */
[----:B0-----:R-:W2:Y:S04]  /*37f80*/  LDL.LU R56, [R1+0xb70] ;  /* 0x000b700001387983 */ /* 0x001ea80000300800 */
[----:B------:R-:W2:Y:S04]  /*37f90*/  LDL.LU R57, [R1+0xb74] ;  /* 0x000b740001397983 */ /* 0x000ea80000300800 */
[----:B---3--:R-:W3:Y:S04]  /*37fa0*/  LDL.LU R58, [R1+0xb78] ;  /* 0x000b7800013a7983 */ /* 0x008ee80000300800 */
[----:B------:R-:W3:Y:S04]  /*37fb0*/  LDL.LU R59, [R1+0xb7c] ;  /* 0x000b7c00013b7983 */ /* 0x000ee80000300800 */
[----:B------:R-:W-:Y:S04]  /*37fc0*/  STL.64 [R1+0x3008], R30 ;  /* 0x0030081e01007387 */ /* 0x000fe80000100a00 */
[----:B------:R0:W-:Y:S04]  /*37fd0*/  STL.64 [R1+0x3000], R28 ;  /* 0x0030001c01007387 */ /* 0x0001e80000100a00 */
[----:B0-----:R-:W2:Y:S04]  /*37fe0*/  LDL.LU R28, [R1+0x1a0] ;  /* 0x0001a000011c7983 */ /* 0x001ea80000300800 */
[----:B------:R-:W2:Y:S04]  /*37ff0*/  LDL.LU R29, [R1+0x1a4] ;  /* 0x0001a400011d7983 */ /* 0x000ea80000300800 */
[----:B------:R-:W2:Y:S04]  /*38000*/  LDL.LU R30, [R1+0x1a8] ;  /* 0x0001a800011e7983 */ /* 0x000ea80000300800 */
[----:B------:R-:W2:Y:S01]  /*38010*/  LDL.LU R31, [R1+0x1ac] ;  /* 0x0001ac00011f7983 */ /* 0x000ea20000300800 */
[----:B------:R-:W0:Y:S02]  /*38020*/  S2R R24, SR_TID.X ;  /* 0x0000000000187919 */ /* 0x000e240000002100 */
[----:B0-----:R-:W-:-:S02]  /*38030*/  IMAD.SHL.U32 R8, R24, 0x2, RZ ;  /* 0x0000000218087824 */ /* 0x001fc400078e00ff */
[----:B------:R-:W-:Y:S01]  /*38040*/  IMAD.SHL.U32 R9, R24, 0x200, RZ ;  /* 0x0000020018097824 */ /* 0x000fe200078e00ff */
[----:B--2---:R-:W-:-:S15]  /*38050*/  HMMA.16816.F32.BF16 R28, R36, R26, R28 ;  /* 0x0000001a241c723c */ /* 0x004fde000004181c */
[----:B------:R-:W-:-:S04]  /*38060*/  NOP ;  /* 0x0000000000007918 */ /* 0x000fc80000000000 */
[----:B------:R-:W-:Y:S04]  /*38070*/  STL.64 [R1+0x1a0], R28 ;  /* 0x0001a01c01007387 */ /* 0x000fe80000100a00 */
[----:B------:R0:W-:Y:S04]  /*38080*/  STL.64 [R1+0x1a8], R30 ;  /* 0x0001a81e01007387 */ /* 0x0001e80000100a00 */
[----:B------:R-:W-:Y:S04]  /*38090*/  STL.64 [R1+0x2fe8], R22 ;  /* 0x002fe81601007387 */ /* 0x000fe80000100a00 */
[----:B------:R4:W-:Y:S01]  /*380a0*/  STL.64 [R1+0x2fe0], R20 ;  /* 0x002fe01401007387 */ /* 0x0009e20000100a00 */
[C---:B0-----:R-:W-:Y:S08]  /*380b0*/  HMMA.16816.F32.BF16 R28, R36.reuse, R22, R52 ;  /* 0x00000016241c723c */ /* 0x041ff00000041834 */
[----:B----4-:R-:W-:Y:S01]  /*380c0*/  HMMA.16816.F32.BF16 R20, R36, R6, R48 ;  /* 0x000000062414723c */ /* 0x010fe20000041830 */
[----:B------:R-:W0:Y:S01]  /*380d0*/  LDSM.16.MT88.4 R48, [R13+UR5+0x4280] ;  /* 0x004280050d30783b */ /* 0x000e220008004200 */
[----:B------:R-:W-:-:S03]  /*380e0*/  LOP3.LUT R25, R24, 0x7, RZ, 0xc0, !PT ;  /* 0x0000000718197812 */ /* 0x000fc600078ec0ff */
[----:B------:R-:W-:Y:S06]  /*380f0*/  LDSM.16.MT88.4 R52, [R13+UR5+0x4200] ;  /* 0x004200050d34783b */ /* 0x000fec0008004200 */
[----:B------:R-:W-:Y:S04]  /*38100*/  STL.64 [R1+0x190], R28 ;  /* 0x0001901c01007387 */ /* 0x000fe80000100a00 */
[----:B------:R-:W-:Y:S04]  /*38110*/  STL.64 [R1+0x198], R30 ;  /* 0x0001981e01007387 */ /* 0x000fe80000100a00 */
[----:B------:R-:W-:Y:S04]  /*38120*/  STL.64 [R1+0x2fd8], R6 ;  /* 0x002fd80601007387 */ /* 0x000fe80000100a00 */
[----:B------:R1:W-:Y:S02]  /*38130*/  STL.64 [R1+0x2fd0], R4 ;  /* 0x002fd00401007387 */ /* 0x0003e40000100a00 */
[C---:B-1----:R-:W-:Y:S02]  /*38140*/  HMMA.16816.F32.BF16 R4, R36.reuse, R10, R44 ;  /* 0x0000000a2404723c */ /* 0x042fe4000004182c */
[----:B------:R-:W1:Y:S04]  /*38150*/  LDSM.16.MT88.4 R44, [R13+UR5+0x4300] ;  /* 0x004300050d2c783b */ /* 0x000e680008004200 */
[----:B------:R-:W-:Y:S04]  /*38160*/  STL.64 [R1+0x4e0], R20 ;  /* 0x0004e01401007387 */ /* 0x000fe80000100a00 */
[----:B------:R-:W-:Y:S04]  /*38170*/  STL.64 [R1+0x4e8], R22 ;  /* 0x0004e81601007387 */ /* 0x000fe80000100a00 */
[----:B0-----:R-:W-:Y:S04]  /*38180*/  STL.64 [R1+0x2fa8], R50 ;  /* 0x002fa83201007387 */ /* 0x001fe80000100a00 */
[----:B------:R-:W-:Y:S04]  /*38190*/  STL.64 [R1+0x2fa0], R48 ;  /* 0x002fa03001007387 */ /* 0x000fe80000100a00 */
[----:B------:R-:W-:Y:S04]  /*381a0*/  STL.64 [R1+0x8a0], R4 ;  /* 0x0008a00401007387 */ /* 0x000fe80000100a00 */
[----:B------:R0:W-:Y:S02]  /*381b0*/  STL.64 [R1+0x8a8], R6 ;  /* 0x0008a80601007387 */ /* 0x0001e40000100a00 */
[C---:B0-----:R-:W-:Y:S02]  /*381c0*/  HMMA.16816.F32.BF16 R4, R36.reuse, R14, R40 ;  /* 0x0000000e2404723c */ /* 0x041fe40000041828 */
[----:B------:R-:W0:Y:S04]  /*381d0*/  LDSM.16.MT88.4 R40, [R13+UR5+0x4380] ;  /* 0x004380050d28783b */ /* 0x000e280008004200 */
[----:B-1----:R-:W-:Y:S04]  /*381e0*/  STL.64 [R1+0x2f28], R46 ;  /* 0x002f282e01007387 */ /* 0x002fe80000100a00 */
[----:B------:R-:W-:Y:S04]  /*381f0*/  STL.64 [R1+0x2f20], R44 ;  /* 0x002f202c01007387 */ /* 0x000fe80000100a00 */
[----:B------:R-:W-:Y:S04]  /*38200*/  STL.64 [R1+0x2fc8], R10 ;  /* 0x002fc80a01007387 */ /* 0x000fe80000100a00 */
[----:B------:R-:W-:Y:S04]  /*38210*/  STL.64 [R1+0x2fc0], R8 ;  /* 0x002fc00801007387 */ /* 0x000fe80000100a00 */
[----:B------:R-:W-:Y:S04]  /*38220*/  STL.64 [R1+0x2fb8], R14 ;  /* 0x002fb80e01007387 */ /* 0x000fe80000100a00 */
[----:B------:R-:W-:Y:S04]  /*38230*/  STL.64 [R1+0xb80], R4 ;  /* 0x000b800401007387 */ /* 0x000fe80000100a00 */
[----:B------:R3:W-:Y:S02]  /*38240*/  STL.64 [R1+0xb88], R6 ;  /* 0x000b880601007387 */ /* 0x0007e40000100a00 */
[----:B---3--:R-:W-:Y:S02]  /*38250*/  HMMA.16816.F32.BF16 R4, R36, R18, R56 ;  /* 0x000000122404723c */ /* 0x008fe40000041838 */
[----:B0-----:R-:W-:Y:S04]  /*38260*/  STL.64 [R1+0x2ef8], R42 ;  /* 0x002ef82a01007387 */ /* 0x001fe80000100a00 */
[----:B------:R0:W-:Y:S04]  /*38270*/  STL.64 [R1+0x2ef0], R40 ;  /* 0x002ef02801007387 */ /* 0x0001e80000100a00 */
[----:B------:R-:W-:Y:S04]  /*38280*/  STL.64 [R1+0x2fb0], R18 ;  /* 0x002fb01201007387 */ /* 0x000fe80000100a00 */
[----:B0-----:R-:W2:Y:S05]  /*38290*/  LDL.LU R40, [R1+0x6b0] ;  /* 0x0006b00001287983 */ /* 0x001eaa0000300800 */
[----:B------:R-:W-:Y:S04]  /*382a0*/  STL.64 [R1+0xb70], R4 ;  /* 0x000b700401007387 */ /* 0x000fe80000100a00 */
[----:B------:R-:W-:Y:S04]  /*382b0*/  STL.64 [R1+0xb78], R6 ;  /* 0x000b780601007387 */ /* 0x000fe80000100a00 */
[----:B------:R-:W2:Y:S04]  /*382c0*/  LDL.LU R41, [R1+0x6b4] ;  /* 0x0006b40001297983 */ /* 0x000ea80000300800 */
[----:B------:R-:W3:Y:S04]  /*382d0*/  LDL.LU R42, [R1+0x6b8] ;  /* 0x0006b800012a7983 */ /* 0x000ee80000300800 */
[----:B------:R-:W3:Y:S04]  /*382e0*/  LDL.LU R43, [R1+0x6bc] ;  /* 0x0006bc00012b7983 */ /* 0x000ee80000300800 */
[----:B---3--:R-:W-:Y:S04]  /*382f0*/  STL.64 [R1+0x2f08], R42 ;  /* 0x002f082a01007387 */ /* 0x008fe80000100a00 */
[----:B--2---:R0:W-:Y:S04]  /*38300*/  STL.64 [R1+0x2f00], R40 ;  /* 0x002f002801007387 */ /* 0x0041e80000100a00 */
[----:B------:R-:W2:Y:S04]  /*38310*/  LDL.LU R56, [R1+0x6a0] ;  /* 0x0006a00001387983 */ /* 0x000ea80000300800 */
[----:B------:R-:W2:Y:S04]  /*38320*/  LDL.LU R57, [R1+0x6a4] ;  /* 0x0006a40001397983 */ /* 0x000ea80000300800 */
[----:B------:R-:W3:Y:S04]  /*38330*/  LDL.LU R58, [R1+0x6a8] ;  /* 0x0006a800013a7983 */ /* 0x000ee80000300800 */
[----:B------:R-:W3:Y:S04]  /*38340*/  LDL.LU R59, [R1+0x6ac] ;  /* 0x0006ac00013b7983 */ /* 0x000ee80000300800 */
[----:B---3--:R-:W-:Y:S04]  /*38350*/  STL.64 [R1+0x2f18], R58 ;  /* 0x002f183a01007387 */ /* 0x008fe80000100a00 */
[----:B--2---:R-:W-:Y:S04]  /*38360*/  STL.64 [R1+0x2f10], R56 ;  /* 0x002f103801007387 */ /* 0x004fe80000100a00 */
        /* <DEDUP_REMOVED lines=36> */
[----:B------:R-:W2:Y:S04]  /*385b0*/  LDL.LU R50, [R1+0xb58] ;  /* 0x000b580001327983 */ /* 0x000ea80000300800 */
[----:B------:R-:W2:Y:S01]  /*385c0*/  LDL.LU R51, [R1+0xb5c] ;  /* 0x000b5c0001337983 */ /* 0x000ea20000300800 */
[----:B------:R-:W-:-:S05]  /*385d0*/  IMAD R24, R25, 0x410, RZ ;  /* 0x0000041019187824 */ /* 0x000fca00078e02ff */
[----:B------:R-:W-:-:S04]  /*385e0*/  LOP3.LUT R24, R24, 0x10, R8, 0x78, !PT ;  /* 0x0000001018187812 */ /* 0x000fc800078e7808 */
[----:B------:R-:W-:Y:S01]  /*385f0*/  LOP3.LUT R24, R24, 0x2000, R9, 0xf8, !PT ;  /* 0x0000200018187812 */ /* 0x000fe200078ef809 */
[----:B--2---:R-:W-:Y:S04]  /*38600*/  STL.64 [R1+0x2ff8], R50 ;  /* 0x002ff83201007387 */ /* 0x004fe80000100a00 */
[----:B----4-:R0:W-:Y:S04]  /*38610*/  STL.64 [R1+0x2ff0], R48 ;  /* 0x002ff03001007387 */ /* 0x0101e80000100a00 */
[----:B------:R-:W2:Y:S04]  /*38620*/  LDL.LU R16, [R1+0xe40] ;  /* 0x000e400001107983 */ /* 0x000ea80000300800 */
[----:B------:R-:W2:Y:S04]  /*38630*/  LDL.LU R17, [R1+0xe44] ;  /* 0x000e440001117983 */ /* 0x000ea80000300800 */
[----:B------:R-:W2:Y:S04]  /*38640*/  LDL.LU R18, [R1+0xe48] ;  /* 0x000e480001127983 */ /* 0x000ea80000300800 */
[----:B------:R-:W2:Y:S04]  /*38650*/  LDL.LU R19, [R1+0xe4c] ;  /* 0x000e4c0001137983 */ /* 0x000ea80000300800 */
[----:B------:R-:W4:Y:S04]  /*38660*/  LDL.LU R12, [R1+0xe50] ;  /* 0x000e5000010c7983 */ /* 0x000f280000300800 */
[----:B------:R-:W4:Y:S04]  /*38670*/  LDL.LU R13, [R1+0xe54] ;  /* 0x000e5400010d7983 */ /* 0x000f280000300800 */
[----:B------:R-:W4:Y:S04]  /*38680*/  LDL.LU R14, [R1+0xe58] ;  /* 0x000e5800010e7983 */ /* 0x000f280000300800 */
[----:B------:R-:W4:Y:S04]  /*38690*/  LDL.LU R15, [R1+0xe5c] ;  /* 0x000e5c00010f7983 */ /* 0x000f280000300800 */
        /* <DEDUP_REMOVED lines=20> */
[----:B---3--:R-:W-:Y:S04]  /*387e0*/  STL.64 [R1+0x2f88], R42 ;  /* 0x002f882a01007387 */ /* 0x008fe80000100a00 */
[----:B------:R0:W-:Y:S04]  /*387f0*/  STL.64 [R1+0x2f80], R40 ;  /* 0x002f802801007387 */ /* 0x0001e80000100a00 */
[----:B0-----:R-:W3:Y:S04]  /*38800*/  LDL.LU R40, [R1+0xad0] ;  /* 0x000ad00001287983 */ /* 0x001ee80000300800 */
[----:B------:R-:W3:Y:S04]  /*38810*/  LDL.LU R41, [R1+0xad4] ;  /* 0x000ad40001297983 */ /* 0x000ee80000300800 */
[----:B------:R-:W3:Y:S04]  /*38820*/  LDL.LU R42, [R1+0xad8] ;  /* 0x000ad800012a7983 */ /* 0x000ee80000300800 */
[----:B------:R-:W3:Y:S01]  /*38830*/  LDL.LU R43, [R1+0xadc] ;  /* 0x000adc00012b7983 */ /* 0x000ee20000300800 */
[----:B------:R-:W-:-:S05]  /*38840*/  LOP3.LUT R24, R24, 0x40, RZ, 0x3c, !PT ;  /* 0x0000004018187812 */ /* 0x000fca00078e3cff */
[----:B------:R-:W0:Y:S01]  /*38850*/  LDSM.16.MT88.4 R36, [R24+UR5+0x4000] ;  /* 0x004000051824783b */ /* 0x000e220008004200 */
[C---:B--2---:R-:W-:Y:S03]  /*38860*/  HMMA.16816.F32.BF16 R28, R52.reuse, R34, R28 ;  /* 0x00000022341c723c */ /* 0x044fe6000004181c */
[----:B---3--:R-:W-:Y:S04]  /*38870*/  STL.64 [R1+0x2f98], R42 ;  /* 0x002f982a01007387 */ /* 0x008fe80000100a00 */
[----:B------:R1:W-:Y:S04]  /*38880*/  STL.64 [R1+0x2f90], R40 ;  /* 0x002f902801007387 */ /* 0x0003e80000100a00 */
[----:B-1----:R-:W2:Y:S04]  /*38890*/  LDL.LU R40, [R1+0xae0] ;  /* 0x000ae00001287983 */ /* 0x002ea80000300800 */
[----:B------:R-:W2:Y:S04]  /*388a0*/  LDL.LU R41, [R1+0xae4] ;  /* 0x000ae40001297983 */ /* 0x000ea80000300800 */
[----:B------:R-:W2:Y:S04]  /*388b0*/  LDL.LU R42, [R1+0xae8] ;  /* 0x000ae800012a7983 */ /* 0x000ea80000300800 */
[----:B------:R-:W2:Y:S04]  /*388c0*/  LDL.LU R43, [R1+0xaec] ;  /* 0x000aec00012b7983 */ /* 0x000ea80000300800 */
[----:B------:R-:W3:Y:S04]  /*388d0*/  LDL.LU R44, [R1+0x7a0] ;  /* 0x0007a000012c7983 */ /* 0x000ee80000300800 */
[----:B------:R-:W3:Y:S04]  /*388e0*/  LDL.LU R45, [R1+0x7a4] ;  /* 0x0007a400012d7983 */ /* 0x000ee80000300800 */
[----:B------:R-:W3:Y:S04]  /*388f0*/  LDL.LU R46, [R1+0x7a8] ;  /* 0x0007a800012e7983 */ /* 0x000ee80000300800 */
[----:B------:R-:W3:Y:S04]  /*38900*/  LDL.LU R47, [R1+0x7ac] ;  /* 0x0007ac00012f7983 */ /* 0x000ee80000300800 */
[----:B------:R-:W2:Y:S04]  /*38910*/  LDL.LU R56, [R1+0x700] ;  /* 0x0007000001387983 */ /* 0x000ea80000300800 */
[----:B------:R-:W2:Y:S04]  /*38920*/  LDL.LU R57, [R1+0x704] ;  /* 0x0007040001397983 */ /* 0x000ea80000300800 */
[----:B------:R-:W2:Y:S04]  /*38930*/  LDL.LU R58, [R1+0x708] ;  /* 0x00070800013a7983 */ /* 0x000ea80000300800 */
[----:B------:R-:W2:Y:S04]  /*38940*/  LDL.LU R59, [R1+0x70c] ;  /* 0x00070c00013b7983 */ /* 0x000ea80000300800 */
[----:B0-----:R-:W-:Y:S04]  /*38950*/  STL.64 [R1+0x2ea0], R38 ;  /* 0x002ea02601007387 */ /* 0x001fe80000100a00 */
[----:B------:R0:W-:Y:S04]  /*38960*/  STL.64 [R1+0x2e98], R36 ;  /* 0x002e982401007387 */ /* 0x0001e80000100a00 */
[----:B0-----:R-:W2:Y:S04]  /*38970*/  LDL.LU R36, [R1+0x6c0] ;  /* 0x0006c00001247983 */ /* 0x001ea80000300800 */
[----:B------:R-:W2:Y:S04]  /*38980*/  LDL.LU R37, [R1+0x6c4] ;  /* 0x0006c40001257983 */ /* 0x000ea80000300800 */
[----:B------:R-:W2:Y:S04]  /*38990*/  LDL.LU R38, [R1+0x6c8] ;  /* 0x0006c80001267983 */ /* 0x000ea80000300800 */
[----:B------:R-:W2:Y:S04]  /*389a0*/  LDL.LU R39, [R1+0x6cc] ;  /* 0x0006cc0001277983 */ /* 0x000ea80000300800 */
[----:B------:R-:W-:Y:S04]  /*389b0*/  STL.64 [R1+0xea0], R28 ;  /* 0x000ea01c01007387 */ /* 0x000fe80000100a00 */
[----:B------:R0:W-:Y:S04]  /*389c0*/  STL.64 [R1+0xea8], R30 ;  /* 0x000ea81e01007387 */ /* 0x0001e80000100a00 */
[----:B0-----:R-:W2:Y:S01]  /*389d0*/  LDL.LU.64 R30, [R1+0x3008] ;  /* 0x00300800011e7983 */ /* 0x001ea20000300a00 */
[C---:B------:R-:W-:Y:S03]  /*389e0*/  HMMA.16816.F32.BF16 R20, R52.reuse, R26, R20 ;  /* 0x0000001a3414723c */ /* 0x040fe60000041814 */
[----:B------:R-:W3:Y:S05]  /*389f0*/  LDL.LU.64 R28, [R1+0x3000] ;  /* 0x00300000011c7983 */ /* 0x000eea0000300a00 */
        /* <DEDUP_REMOVED lines=37> */
[----:B0-----:R-:W4:Y:S04]  /*38c50*/  LDL.LU R52, [R1+0x6d0] ;  /* 0x0006d00001347983 */ /* 0x001f280000300800 */
[----:B------:R-:W4:Y:S04]  /*38c60*/  LDL.LU R53, [R1+0x6d4] ;  /* 0x0006d40001357983 */ /* 0x000f280000300800 */
[----:B-1----:R-:W4:Y:S04]  /*38c70*/  LDL.LU R54, [R1+0x6d8] ;  /* 0x0006d80001367983 */ /* 0x002f280000300800 */
[----:B------:R-:W4:Y:S01]  /*38c80*/  LDL.LU R55, [R1+0x6dc] ;  /* 0x0006dc0001377983 */ /* 0x000f220000300800 */
        /* <DEDUP_REMOVED lines=46> */
[----:B0-----:R-:W4:Y:S04]  /*38f70*/  LDL.LU R48, [R1+0x6e0] ;  /* 0x0006e00001307983 */ /* 0x001f280000300800 */
[----:B------:R-:W4:Y:S04]  /*38f80*/  LDL.LU R49, [R1+0x6e4] ;  /* 0x0006e40001317983 */ /* 0x000f280000300800 */
[----:B-1----:R-:W4:Y:S04]  /*38f90*/  LDL.LU R50, [R1+0x6e8] ;  /* 0x0006e80001327983 */ /* 0x002f280000300800 */
[----:B------:R-:W4:Y:S01]  /*38fa0*/  LDL.LU R51, [R1+0x6ec] ;  /* 0x0006ec0001337983 */ /* 0x000f220000300800 */
[C---:B---3--:R-:W-:Y:S08]  /*38fb0*/  HMMA.16816.F32.BF16 R56, R44.reuse, R34, R56 ;  /* 0x000000222c38723c */ /* 0x048ff00000041838 */
[C---:B--2---:R-:W-:Y:S11]  /*38fc0*/  HMMA.16816.F32.BF16 R40, R44.reuse, R30, R40 ;  /* 0x0000001e2c28723c */ /* 0x044ff60000041828 */
        /* <DEDUP_REMOVED lines=8> */
[C---:B----4-:R-:W-:Y:S03]  /*39050*/  HMMA.16816.F32.BF16 R48, R44.reuse, R26, R48 ;  /* 0x0000001a2c30723c */ /* 0x050fe60000041830 */
[----:B------:R-:W-:Y:S04]  /*39060*/  STL.64 [R1+0x2ee8], R26 ;  /* 0x002ee81a01007387 */ /* 0x000fe80000100a00 */
[----:B------:R0:W-:Y:S02]  /*39070*/  STL.64 [R1+0x2ee0], R24 ;  /* 0x002ee01801007387 */ /* 0x0001e40000100a00 */
[C---:B0-----:R-:W-:Y:S10]  /*39080*/  HMMA.16816.F32.BF16 R24, R44.reuse, R22, R52 ;  /* 0x000000162c18723c */ /* 0x041ff40000041834 */
[----:B------:R-:W-:Y:S04]  /*39090*/  STL.64 [R1+0x6e0], R48 ;  /* 0x0006e03001007387 */ /* 0x000fe80000100a00 */
[----:B------:R-:W-:Y:S04]  /*390a0*/  STL.64 [R1+0x6e8], R50 ;  /* 0x0006e83201007387 */ /* 0x000fe80000100a00 */
[----:B------:R-:W-:Y:S04]  /*390b0*/  STL.64 [R1+0x2ed8], R22 ;  /* 0x002ed81601007387 */ /* 0x000fe80000100a00 */
[----:B------:R-:W-:Y:S04]  /*390c0*/  STL.64 [R1+0x2ed0], R20 ;  /* 0x002ed01401007387 */ /* 0x000fe80000100a00 */
[----:B------:R-:W-:Y:S04]  /*390d0*/  STL.64 [R1+0x6d0], R24 ;  /* 0x0006d01801007387 */ /* 0x000fe80000100a00 */
[----:B------:R0:W-:Y:S02]  /*390e0*/  STL.64 [R1+0x6d8], R26 ;  /* 0x0006d81a01007387 */ /* 0x0001e40000100a00 */
[----:B0-----:R-:W-:Y:S02]  /*390f0*/  HMMA.16816.F32.BF16 R24, R44, R6, R36 ;  /* 0x000000062c18723c */ /* 0x001fe40000041824 */
[----:B------:R-:W-:-:S15]  /*39100*/  STL.64 [R1+0x2ec8], R10 ;  /* 0x002ec80a01007387 */ /* 0x000fde0000100a00 */
[----:B------:R-:W-:Y:S02]  /*39110*/  NOP ;  /* 0x0000000000007918 */ /* 0x000fe40000000000 */
[----:B------:R-:W-:Y:S04]  /*39120*/  STL.64 [R1+0x6c0], R24 ;  /* 0x0006c01801007387 */ /* 0x000fe80000100a00 */
[----:B------:R-:W-:Y:S04]  /*39130*/  STL.64 [R1+0x6c8], R26 ;  /* 0x0006c81a01007387 */ /* 0x000fe80000100a00 */
[----:B------:R2:W-:Y:S01]  /*39140*/  STL.64 [R1+0x2ec0], R8 ;  /* 0x002ec00801007387 */ /* 0x0005e20000100a00 */
[C---:B---3--:R-:W-:Y:S08]  /*39150*/  HMMA.16816.F32.BF16 R20, R44.reuse, R10, R40 ;  /* 0x0000000a2c14723c */ /* 0x048ff00000041828 */
[C---:B--2---:R-:W-:Y:S11]  /*39160*/  HMMA.16816.F32.BF16 R8, R44.reuse, R14, R56 ;  /* 0x0000000e2c08723c */ /* 0x044ff60000041838 */
[----:B------:R-:W-:Y:S04]  /*39170*/  STL.64 [R1+0x6b0], R20 ;  /* 0x0006b01401007387 */ /* 0x000fe80000100a00 */
[----:B------:R-:W-:Y:S04]  /*39180*/  STL.64 [R1+0x6b8], R22 ;  /* 0x0006b81601007387 */ /* 0x000fe80000100a00 */
[----:B------:R-:W-:Y:S04]  /*39190*/  STL.64 [R1+0x2eb8], R14 ;  /* 0x002eb80e01007387 */ /* 0x000fe80000100a00 */
[----:B------:R-:W2:Y:S04]  /*391a0*/  LDL.LU R52, [R1+0x270] ;  /* 0x0002700001347983 */ /* 0x000ea80000300800 */
[----:B------:R-:W-:Y:S04]  /*391b0*/  STL.64 [R1+0x6a0], R8 ;  /* 0x0006a00801007387 */ /* 0x000fe80000100a00 */
[----:B------:R-:W-:Y:S04]  /*391c0*/  STL.64 [R1+0x6a8], R10 ;  /* 0x0006a80a01007387 */ /* 0x000fe80000100a00 */
        /* <DEDUP_REMOVED lines=43> */
[----:B--2---:R-:W-:Y:S03]  /*39480*/  HMMA.16816.F32.BF16 R44, R44, R18, R40 ;  /* 0x000000122c2c723c */ /* 0x004fe60000041828 */
[----:B---3--:R-:W-:Y:S04]  /*39490*/  STL.64 [R1+0x2e90], R54 ;  /* 0x002e903601007387 */ /* 0x008fe80000100a00 */
[----:B------:R0:W-:Y:S04]  /*394a0*/  STL.64 [R1+0x2e88], R52 ;  /* 0x002e883401007387 */ /* 0x0001e80000100a00 */
        /* <DEDUP_REMOVED lines=16> */
[C---:B----4-:R-:W-:Y:S08]  /*395b0*/  HMMA.16816.F32.BF16 R24, R40.reuse, R30, R24 ;  /* 0x0000001e2818723c */ /* 0x050ff00000041818 */
[----:B--2---:R-:W-:-:S15]  /*395c0*/  HMMA.16816.F32.BF16 R44, R40, R34, R44 ;  /* 0x00000022282c723c */ /* 0x004fde000004182c */
        /* <DEDUP_REMOVED lines=15> */
[----:B0-----:R-:W4:Y:S01]  /*396c0*/  LDL.LU.64 R22, [R1+0x2ed8] ;  /* 0x002ed80001167983 */ /* 0x001f220000300a00 */
[C---:B------:R-:W-:Y:S03]  /*396d0*/  HMMA.16816.F32.BF16 R8, R40.reuse, R6, R8 ;  /* 0x000000062808723c */ /* 0x040fe60000041808 */
[----:B------:R-:W2:Y:S05]  /*396e0*/  LDL.LU.64 R20, [R1+0x2ed0] ;  /* 0x002ed00001147983 */ /* 0x000eaa0000300a00 */
[----:B----4-:R-:W-:-:S15]  /*396f0*/  HMMA.16816.F32.BF16 R56, R40, R22, R56 ;  /* 0x000000162838723c */ /* 0x010fde0000041838 */
[----:B------:R-:W-:-:S04]  /*39700*/  NOP ;  /* 0x0000000000007918 */ /* 0x000fc80000000000 */
[----:B------:R0:W-:Y:S04]  /*39710*/  STL.64 [R1+0x2f0], R56 ;  /* 0x0002f03801007387 */ /* 0x0001e80000100a00 */
[----:B------:R1:W-:Y:S04]  /*39720*/  STL.64 [R1+0x2f8], R58 ;  /* 0x0002f83a01007387 */ /* 0x0003e80000100a00 */
[----:B0-----:R-:W4:Y:S04]  /*39730*/  LDL.LU R56, [R1+0xcd0] ;  /* 0x000cd00001387983 */ /* 0x001f280000300800 */
[----:B------:R-:W4:Y:S04]  /*39740*/  LDL.LU R57, [R1+0xcd4] ;  /* 0x000cd40001397983 */ /* 0x000f280000300800 */
[----:B-1----:R-:W4:Y:S04]  /*39750*/  LDL.LU R58, [R1+0xcd8] ;  /* 0x000cd800013a7983 */ /* 0x002f280000300800 */
[----:B------:R-:W4:Y:S04]  /*39760*/  LDL.LU R59, [R1+0xcdc] ;  /* 0x000cdc00013b7983 */ /* 0x000f280000300800 */
        /* <DEDUP_REMOVED lines=38> */
[----:B0-----:R-:W2:Y:S04]  /*399d0*/  LDL.LU R28, [R1+0x280] ;  /* 0x00028000011c7983 */ /* 0x001ea80000300800 */
[----:B------:R-:W2:Y:S04]  /*399e0*/  LDL.LU R29, [R1+0x284] ;  /* 0x00028400011d7983 */ /* 0x000ea80000300800 */
[----:B------:R-:W2:Y:S04]  /*399f0*/  LDL.LU R30, [R1+0x288] ;  /* 0x00028800011e7983 */ /* 0x000ea80000300800 */
[----:B------:R-:W2:Y:S02]  /*39a00*/  LDL.LU R31, [R1+0x28c] ;  /* 0x00028c00011f7983 */ /* 0x000ea40000300800 */
[----:B--2---:R-:W-:-:S15]  /*39a10*/  HMMA.16816.F32.BF16 R28, R36, R26, R28 ;  /* 0x0000001a241c723c */ /* 0x004fde000004181c */
[----:B------:R-:W-:-:S04]  /*39a20*/  NOP ;  /* 0x0000000000007918 */ /* 0x000fc80000000000 */
[----:B------:R-:W-:Y:S04]  /*39a30*/  STL.64 [R1+0x280], R28 ;  /* 0x0002801c01007387 */ /* 0x000fe80000100a00 */
[----:B------:R0:W-:Y:S04]  /*39a40*/  STL.64 [R1+0x288], R30 ;  /* 0x0002881e01007387 */ /* 0x0001e80000100a00 */
[----:B------:R-:W-:Y:S04]  /*39a50*/  STL.64 [R1+0x2e50], R22 ;  /* 0x002e501601007387 */ /* 0x000fe80000100a00 */
[----:B------:R3:W-:Y:S01]  /*39a60*/  STL.64 [R1+0x2e48], R20 ;  /* 0x002e481401007387 */ /* 0x0007e20000100a00 */
[C---:B0-----:R-:W-:Y:S08]  /*39a70*/  HMMA.16816.F32.BF16 R28, R36.reuse, R22, R52 ;  /* 0x00000016241c723c */ /* 0x041ff00000041834 */
[C---:B---3--:R-:W-:Y:S01]  /*39a80*/  HMMA.16816.F32.BF16 R20, R36.reuse, R6, R48 ;  /* 0x000000062414723c */ /* 0x048fe20000041830 */
[----:B------:R-:W0:Y:S04]  /*39a90*/  LDSM.16.MT88.4 R48, [R24+UR5+0x4100] ;  /* 0x004100051830783b */ /* 0x000e280008004200 */
        /* <DEDUP_REMOVED lines=22> */
[----:B----4-:R-:W-:Y:S02]  /*39c00*/  HMMA.16816.F32.BF16 R4, R36, R18, R56 ;  /* 0x000000122404723c */ /* 0x010fe40000041838 */
[----:B------:R-:W1:Y:S04]  /*39c10*/  LDSM.16.MT88.4 R36, [R24+UR5+0x4280] ;  /* 0x004280051824783b */ /* 0x000e680008004200 */
[----:B0-----:R-:W-:Y:S04]  /*39c20*/  STL.64 [R1+0x2d60], R42 ;  /* 0x002d602a01007387 */ /* 0x001fe80000100a00 */
[----:B------:R0:W-:Y:S04]  /*39c30*/  STL.64 [R1+0x2d58], R40 ;  /* 0x002d582801007387 */ /* 0x0001e80000100a00 */
[----:B------:R-:W-:Y:S04]  /*39c40*/  STL.64 [R1+0x2e18], R18 ;  /* 0x002e181201007387 */ /* 0x000fe80000100a00 */
[----:B------:R-:W2:Y:S04]  /*39c50*/  LDL.LU R56, [R1+0x830] ;  /* 0x0008300001387983 */ /* 0x000ea80000300800 */
[----:B------:R-:W-:Y:S04]  /*39c60*/  STL.64 [R1+0xcd0], R4 ;  /* 0x000cd00401007387 */ /* 0x000fe80000100a00 */
[----:B------:R-:W-:Y:S04]  /*39c70*/  STL.64 [R1+0xcd8], R6 ;  /* 0x000cd80601007387 */ /* 0x000fe80000100a00 */
[----:B------:R-:W2:Y:S04]  /*39c80*/  LDL.LU R57, [R1+0x834] ;  /* 0x0008340001397983 */ /* 0x000ea80000300800 */
[----:B------:R-:W3:Y:S04]  /*39c90*/  LDL.LU R58, [R1+0x838] ;  /* 0x00083800013a7983 */ /* 0x000ee80000300800 */
[----:B------:R-:W3:Y:S04]  /*39ca0*/  LDL.LU R59, [R1+0x83c] ;  /* 0x00083c00013b7983 */ /* 0x000ee80000300800 */
[----:B---3--:R-:W-:Y:S04]  /*39cb0*/  STL.64 [R1+0x2d70], R58 ;  /* 0x002d703a01007387 */ /* 0x008fe80000100a00 */
[----:B--2---:R2:W-:Y:S04]  /*39cc0*/  STL.64 [R1+0x2d68], R56 ;  /* 0x002d683801007387 */ /* 0x0045e80000100a00 */
[----:B0-----:R-:W3:Y:S04]  /*39cd0*/  LDL.LU R40, [R1+0x840] ;  /* 0x0008400001287983 */ /* 0x001ee80000300800 */
[----:B------:R-:W3:Y:S04]  /*39ce0*/  LDL.LU R41, [R1+0x844] ;  /* 0x0008440001297983 */ /* 0x000ee80000300800 */
[----:B------:R-:W4:Y:S04]  /*39cf0*/  LDL.LU R42, [R1+0x848] ;  /* 0x00084800012a7983 */ /* 0x000f280000300800 */
[----:B------:R-:W4:Y:S04]  /*39d00*/  LDL.LU R43, [R1+0x84c] ;  /* 0x00084c00012b7983 */ /* 0x000f280000300800 */
[----:B----4-:R-:W-:Y:S04]  /*39d10*/  STL.64 [R1+0x2d80], R42 ;  /* 0x002d802a01007387 */ /* 0x010fe80000100a00 */
[----:B---3--:R-:W-:Y:S04]  /*39d20*/  STL.64 [R1+0x2d78], R40 ;  /* 0x002d782801007387 */ /* 0x008fe80000100a00 */
[----:B--2---:R-:W2:Y:S04]  /*39d30*/  LDL.LU R56, [R1+0x880] ;  /* 0x0008800001387983 */ /* 0x004ea80000300800 */
        /* <DEDUP_REMOVED lines=73> */
[C---:B--2---:R-:W-:Y:S03]  /*3a1d0*/  HMMA.16816.F32.BF16 R28, R52.reuse, R34, R28 ;  /* 0x00000022341c723c */ /* 0x044fe6000004181c */
        /* <DEDUP_REMOVED lines=14> */
[----:B-1----:R-:W-:Y:S04]  /*3a2c0*/  STL.64 [R1+0x2d18], R38 ;  /* 0x002d182601007387 */ /* 0x002fe80000100a00 */
        /* <DEDUP_REMOVED lines=126> */
[----:B------:R2:W-:Y:S04]  /*3aab0*/  STL.64 [R1+0x858], R26 ;  /* 0x0008581a01007387 */ /* 0x0005e80000100a00 */
[----:B------:R-:W-:Y:S01]  /*3aac0*/  STL.64 [R1+0x2d20], R14 ;  /* 0x002d200e01007387 */ /* 0x000fe20000100a00 */
[C---:B--2---:R-:W-:Y:S08]  /*3aad0*/  HMMA.16816.F32.BF16 R24, R44.reuse, R10, R40 ;  /* 0x0000000a2c18723c */ /* 0x044ff00000041828 */
[C---:B---3--:R-:W-:Y:S11]  /*3aae0*/  HMMA.16816.F32.BF16 R4, R44.reuse, R14, R56 ;  /* 0x0000000e2c04723c */ /* 0x048ff60000041838 */
[----:B------:R0:W-:Y:S04]  /*3aaf0*/  STL.64 [R1+0x840], R24 ;  /* 0x0008401801007387 */ /* 0x0001e80000100a00 */
[----:B------:R1:W-:Y:S04]  /*3ab00*/  STL.64 [R1+0x848], R26 ;  /* 0x0008481a01007387 */ /* 0x0003e80000100a00 */
[----:B------:R-:W2:Y:S04]  /*3ab10*/  LDL.LU R52, [R1+0x130] ;  /* 0x0001300001347983 */ /* 0x000ea80000300800 */
[----:B------:R3:W-:Y:S04]  /*3ab20*/  STL.64 [R1+0x830], R4 ;  /* 0x0008300401007387 */ /* 0x0007e80000100a00 */
[----:B------:R4:W-:Y:S04]  /*3ab30*/  STL.64 [R1+0x838], R6 ;  /* 0x0008380601007387 */ /* 0x0009e80000100a00 */
        /* <DEDUP_REMOVED lines=21> */
[----:B-1----:R-:W2:Y:S04]  /*3ac90*/  LDL.LU R26, [R1+0x4a8] ;  /* 0x0004a800011a7983 */ /* 0x002ea80000300800 */
[----:B------:R-:W2:Y:S04]  /*3aca0*/  LDL.LU R27, [R1+0x4ac] ;  /* 0x0004ac00011b7983 */ /* 0x000ea80000300800 */
[----:B---3--:R-:W3:Y:S04]  /*3acb0*/  LDL.LU R4, [R1+0x480] ;  /* 0x0004800001047983 */ /* 0x008ee80000300800 */
[----:B------:R-:W3:Y:S04]  /*3acc0*/  LDL.LU R5, [R1+0x484] ;  /* 0x0004840001057983 */ /* 0x000ee80000300800 */
[----:B----4-:R-:W3:Y:S04]  /*3acd0*/  LDL.LU R6, [R1+0x488] ;  /* 0x0004880001067983 */ /* 0x010ee80000300800 */
[----:B------:R-:W3:Y:S04]  /*3ace0*/  LDL.LU R7, [R1+0x48c] ;  /* 0x00048c0001077983 */ /* 0x000ee80000300800 */
[----:B------:R-:W4:Y:S04]  /*3acf0*/  LDL.LU R12, [R1+0x460] ;  /* 0x00046000010c7983 */ /* 0x000f280000300800 */
[----:B------:R-:W4:Y:S04]  /*3ad00*/  LDL.LU R13, [R1+0x464] ;  /* 0x00046400010d7983 */ /* 0x000f280000300800 */
[----:B------:R-:W4:Y:S04]  /*3ad10*/  LDL.LU R14, [R1+0x468] ;  /* 0x00046800010e7983 */ /* 0x000f280000300800 */
[----:B------:R-:W4:Y:S04]  /*3ad20*/  LDL.LU R15, [R1+0x46c] ;  /* 0x00046c00010f7983 */ /* 0x000f280000300800 */
[----:B------:R-:W3:Y:S04]  /*3ad30*/  LDL.LU R36, [R1+0x180] ;  /* 0x0001800001247983 */ /* 0x000ee80000300800 */
[----:B------:R-:W3:Y:S04]  /*3ad40*/  LDL.LU R37, [R1+0x184] ;  /* 0x0001840001257983 */ /* 0x000ee80000300800 */
[----:B------:R-:W3:Y:S04]  /*3ad50*/  LDL.LU R38, [R1+0x188] ;  /* 0x0001880001267983 */ /* 0x000ee80000300800 */
[----:B------:R-:W3:Y:S04]  /*3ad60*/  LDL.LU R39, [R1+0x18c] ;  /* 0x00018c0001277983 */ /* 0x000ee80000300800 */
[----:B--2---:R-:W-:Y:S04]  /*3ad70*/  STL.64 [R1+0x2cf8], R54 ;  /* 0x002cf83601007387 */ /* 0x004fe80000100a00 */
[----:B------:R0:W-:Y:S04]  /*3ad80*/  STL.64 [R1+0x2cf0], R52 ;  /* 0x002cf03401007387 */ /* 0x0001e80000100a00 */
[----:B0-----:R-:W2:Y:S04]  /*3ad90*/  LDL.LU R52, [R1+0x150] ;  /* 0x0001500001347983 */ /* 0x001ea80000300800 */
[----:B------:R-:W2:Y:S04]  /*3ada0*/  LDL.LU R53, [R1+0x154] ;  /* 0x0001540001357983 */ /* 0x000ea80000300800 */
[----:B------:R-:W2:Y:S04]  /*3adb0*/  LDL.LU R54, [R1+0x158] ;  /* 0x0001580001367983 */ /* 0x000ea80000300800 */
[----:B------:R-:W2:Y:S01]  /*3adc0*/  LDL.LU R55, [R1+0x15c] ;  /* 0x00015c0001377983 */ /* 0x000ea20000300800 */
[----:B------:R-:W-:Y:S03]  /*3add0*/  HMMA.16816.F32.BF16 R44, R44, R18, R40 ;  /* 0x000000122c2c723c */ /* 0x000fe60000041828 */
[----:B--2---:R-:W-:Y:S04]  /*3ade0*/  STL.64 [R1+0x2d08], R54 ;  /* 0x002d083601007387 */ /* 0x004fe80000100a00 */
[----:B------:R0:W-:Y:S04]  /*3adf0*/  STL.64 [R1+0x2d00], R52 ;  /* 0x002d003401007387 */ /* 0x0001e80000100a00 */
[----:B0-----:R-:W2:Y:S04]  /*3ae00*/  LDL.LU R52, [R1+0x160] ;  /* 0x0001600001347983 */ /* 0x001ea80000300800 */
[----:B------:R-:W2:Y:S04]  /*3ae10*/  LDL.LU R53, [R1+0x164] ;  /* 0x0001640001357983 */ /* 0x000ea80000300800 */
[----:B------:R-:W2:Y:S04]  /*3ae20*/  LDL.LU R54, [R1+0x168] ;  /* 0x0001680001367983 */ /* 0x000ea80000300800 */
[----:B------:R-:W2:Y:S04]  /*3ae30*/  LDL.LU R55, [R1+0x16c] ;  /* 0x00016c0001377983 */ /* 0x000ea80000300800 */
        /* <DEDUP_REMOVED lines=19> */
[C---:B---3--:R-:W-:Y:S03]  /*3af70*/  HMMA.16816.F32.BF16 R4, R40.reuse, R22, R4 ;  /* 0x000000162804723c */ /* 0x048fe60000041804 */
[----:B------:R-:W3:Y:S05]  /*3af80*/  LDL.LU.64 R24, [R1+0x2d38] ;  /* 0x002d380001187983 */ /* 0x000eea0000300a00 */
        /* <DEDUP_REMOVED lines=10> */
[----:B0-----:R-:W2:Y:S01]  /*3b030*/  LDL.LU.64 R6, [R1+0x2d30] ;  /* 0x002d300001067983 */ /* 0x001ea20000300a00 */
[C---:B----4-:R-:W-:Y:S03]  /*3b040*/  HMMA.16816.F32.BF16 R12, R40.reuse, R10, R12 ;  /* 0x0000000a280c723c */ /* 0x050fe6000004180c */
[----:B------:R-:W4:Y:S05]  /*3b050*/  LDL.LU.64 R4, [R1+0x2d28] ;  /* 0x002d280001047983 */ /* 0x000f2a0000300a00 */
        /* <DEDUP_REMOVED lines=10> */
[----:B0-----:R-:W2:Y:S02]  /*3b100*/  LDL.LU.64 R14, [R1+0x2d20] ;  /* 0x002d2000010e7983 */ /* 0x001ea40000300a00 */
[C---:B--2---:R-:W-:Y:S08]  /*3b110*/  HMMA.16816.F32.BF16 R56, R40.reuse, R14, R56 ;  /* 0x0000000e2838723c */ /* 0x044ff00000041838 */
[----:B------:R-:W-:Y:S11]  /*3b120*/  HMMA.16816.F32.BF16 R40, R40, R18, R36 ;  /* 0x000000122828723c */ /* 0x000ff60000041824 */
[----:B------:R0:W-:Y:S04]  /*3b130*/  STL.64 [R1+0x450], R56 ;  /* 0x0004503801007387 */ /* 0x0001e80000100a00 */
[----:B------:R1:W-:Y:S04]  /*3b140*/  STL.64 [R1+0x458], R58 ;  /* 0x0004583a01007387 */ /* 0x0003e80000100a00 */
[----:B0-----:R-:W2:Y:S04]  /*3b150*/  LDL.LU R56, [R1+0xa70] ;  /* 0x000a700001387983 */ /* 0x001ea80000300800 */
[----:B------:R-:W2:Y:S04]  /*3b160*/  LDL.LU R57, [R1+0xa74] ;  /* 0x000a740001397983 */ /* 0x000ea80000300800 */
[----:B-1----:R-:W2:Y:S04]  /*3b170*/  LDL.LU R58, [R1+0xa78] ;  /* 0x000a7800013a7983 */ /* 0x002ea80000300800 */
        /* <DEDUP_REMOVED lines=26> */
[----:B------:R-:W2:Y:S01]  /*3b320*/  LDL.LU R31, [R1+0x14c] ;  /* 0x00014c00011f7983 */ /* 0x000ea20000300800 */
[----:B---3--:R-:W-:-:S05]  /*3b330*/  IMAD R25, R25, 0x410, RZ ;  /* 0x0000041019197824 */ /* 0x008fca00078e02ff */
[----:B------:R-:W-:-:S04]  /*3b340*/  LOP3.LUT R25, R25, 0x10, R8, 0x78, !PT ;  /* 0x0000001019197812 */ /* 0x000fc800078e7808 */
[----:B------:R-:W-:-:S04]  /*3b350*/  LOP3.LUT R25, R25, 0x2000, R9, 0xf8, !PT ;  /* 0x0000200019197812 */ /* 0x000fc800078ef809 */
[----:B------:R-:W-:Y:S01]  /*3b360*/  LOP3.LUT R25, R25, 0x60, RZ, 0x3c, !PT ;  /* 0x0000006019197812 */ /* 0x000fe200078e3cff */
[----:B--2---:R-:W-:-:S15]  /*3b370*/  HMMA.16816.F32.BF16 R28, R36, R26, R28 ;  /* 0x0000001a241c723c */ /* 0x004fde000004181c */
[----:B------:R-:W-:-:S04]  /*3b380*/  NOP ;  /* 0x0000000000007918 */ /* 0x000fc80000000000 */
[----:B------:R-:W-:Y:S04]  /*3b390*/  STL.64 [R1+0x140], R28 ;  /* 0x0001401c01007387 */ /* 0x000fe80000100a00 */
[----:B------:R0:W-:Y:S04]  /*3b3a0*/  STL.64 [R1+0x148], R30 ;  /* 0x0001481e01007387 */ /* 0x0001e80000100a00 */
[----:B------:R-:W-:Y:S04]  /*3b3b0*/  STL.64 [R1+0x2cc8], R22 ;  /* 0x002cc81601007387 */ /* 0x000fe80000100a00 */
[----:B------:R1:W-:Y:S01]  /*3b3c0*/  STL.64 [R1+0x2cc0], R20 ;  /* 0x002cc01401007387 */ /* 0x0003e20000100a00 */
[C---:B0-----:R-:W-:Y:S08]  /*3b3d0*/  HMMA.16816.F32.BF16 R28, R36.reuse, R22, R52 ;  /* 0x00000016241c723c */ /* 0x041ff00000041834 */
[C---:B-1----:R-:W-:Y:S01]  /*3b3e0*/  HMMA.16816.F32.BF16 R20, R36.reuse, R6, R48 ;  /* 0x000000062414723c */ /* 0x042fe20000041830 */
[----:B------:R-:W0:Y:S04]  /*3b3f0*/  LDSM.16.MT88.4 R48, [R24+UR5+0x4380] ;  /* 0x004380051830783b */ /* 0x000e280008004200 */
[----:B------:R-:W-:Y:S06]  /*3b400*/  LDSM.16.MT88.4 R52, [R24+UR5+0x4300] ;  /* 0x004300051834783b */ /* 0x000fec0008004200 */
[----:B------:R-:W-:Y:S04]  /*3b410*/  STL.64 [R1+0x130], R28 ;  /* 0x0001301c01007387 */ /* 0x000fe80000100a00 */
[----:B------:R-:W-:Y:S04]  /*3b420*/  STL.64 [R1+0x138], R30 ;  /* 0x0001381e01007387 */ /* 0x000fe80000100a00 */
[----:B------:R-:W-:Y:S04]  /*3b430*/  STL.64 [R1+0x2cb8], R6 ;  /* 0x002cb80601007387 */ /* 0x000fe80000100a00 */
[----:B----4-:R1:W-:Y:S02]  /*3b440*/  STL.64 [R1+0x2cb0], R4 ;  /* 0x002cb00401007387 */ /* 0x0103e40000100a00 */
        /* <DEDUP_REMOVED lines=59> */
[----:B0-----:R-:W2:Y:S04]  /*3b800*/  LDL.LU R40, [R1] ;  /* 0x0000000001287983 */ /* 0x001ea80000300800 */
        /* <DEDUP_REMOVED lines=135> */
[----:B------:R-:W-:Y:S04]  /*3c080*/  STL.64 [R1], R40 ;  /* 0x0000002801007387 */ /* 0x000fe80000100a00 */
        /* <DEDUP_REMOVED lines=41> */
[----:B------:R0:W-:Y:S02]  /*3c320*/  STL [R1+0x2bc8], R25 ;  /* 0x002bc81901007387 */ /* 0x0001e40000100800 */
[C---:B0-----:R-:W-:Y:S10]  /*3c330*/  HMMA.16816.F32.BF16 R24, R44.reuse, R6, R36 ;  /* 0x000000062c18723c */ /* 0x041ff40000041824 */
[----:B------:R-:W-:Y:S04]  /*3c340*/  STL.64 [R1+0x9a0], R48 ;  /* 0x0009a03001007387 */ /* 0x000fe80000100a00 */
[----:B------:R0:W-:Y:S02]  /*3c350*/  STL.64 [R1+0x9a8], R50 ;  /* 0x0009a83201007387 */ /* 0x0001e40000100a00 */
[----:B0-----:R-:W-:Y:S02]  /*3c360*/  HMMA.16816.F32.BF16 R48, R44, R22, R52 ;  /* 0x000000162c30723c */ /* 0x001fe40000041834 */
[----:B------:R-:W-:-:S15]  /*3c370*/  STL.64 [R1+0x2bc0], R6 ;  /* 0x002bc00601007387 */ /* 0x000fde0000100a00 */
[----:B------:R-:W-:Y:S02]  /*3c380*/  NOP ;  /* 0x0000000000007918 */ /* 0x000fe40000000000 */
[----:B------:R-:W-:Y:S04]  /*3c390*/  STL.64 [R1+0x990], R48 ;  /* 0x0009903001007387 */ /* 0x000fe80000100a00 */
[----:B------:R-:W-:Y:S04]  /*3c3a0*/  STL.64 [R1+0x998], R50 ;  /* 0x0009983201007387 */ /* 0x000fe80000100a00 */
[----:B------:R2:W-:Y:S04]  /*3c3b0*/  STL.64 [R1+0x2bb8], R4 ;  /* 0x002bb80401007387 */ /* 0x0005e80000100a00 */
[----:B------:R-:W-:Y:S04]  /*3c3c0*/  STL.64 [R1+0x980], R24 ;  /* 0x0009801801007387 */ /* 0x000fe80000100a00 */
[----:B------:R3:W-:Y:S04]  /*3c3d0*/  STL.64 [R1+0x988], R26 ;  /* 0x0009881a01007387 */ /* 0x0007e80000100a00 */
[----:B------:R-:W-:Y:S01]  /*3c3e0*/  STL.64 [R1+0x2bb0], R10 ;  /* 0x002bb00a01007387 */ /* 0x000fe20000100a00 */
[C---:B--2---:R-:W-:Y:S08]  /*3c3f0*/  HMMA.16816.F32.BF16 R4, R44.reuse, R14, R56 ;  /* 0x0000000e2c04723c */ /* 0x044ff00000041838 */
[----:B---3--:R-:W-:-:S15]  /*3c400*/  HMMA.16816.F32.BF16 R24, R44, R10, R40 ;  /* 0x0000000a2c18723c */ /* 0x008fde0000041828 */
[----:B------:R-:W-:-:S04]  /*3c410*/  NOP ;  /* 0x0000000000007918 */ /* 0x000fc80000000000 */
        /* <DEDUP_REMOVED lines=79> */
[----:B0-----:R-:W4:Y:S01]  /*3c910*/  LDL.LU.64 R26, [R1+0x2bd0] ;  /* 0x002bd000011a7983 */ /* 0x001f220000300a00 */
[C---:B------:R-:W-:Y:S03]  /*3c920*/  HMMA.16816.F32.BF16 R4, R40.reuse, R22, R4 ;  /* 0x000000162804723c */ /* 0x040fe60000041804 */
[----:B------:R-:W2:Y:S05]  /*3c930*/  LDL.LU R25, [R1+0x2bc8] ;  /* 0x002bc80001197983 */ /* 0x000eaa0000300800 */
        /* <DEDUP_REMOVED lines=88> */
[----:B------:R-:W-:Y:S04]  /*3cec0*/  STL.64 [R1+0x2a48], R40 ;  /* 0x002a482801007387 */ /* 0x000fe80000100a00 */
[----:B------:R0:W-:Y:S05]  /*3ced0*/  STL.64 [R1+0x2b10], R18 ;  /* 0x002b101201007387 */ /* 0x0001ea0000100a00 */
[----:B------:R-:W-:Y:S04]  /*3cee0*/  STL.64 [R1+0xc00], R4 ;  /* 0x000c000401007387 */ /* 0x000fe80000100a00 */
[----:B------:R-:W-:Y:S04]  /*3cef0*/  STL.64 [R1+0xc08], R6 ;  /* 0x000c080601007387 */ /* 0x000fe80000100a00 */
[----:B------:R-:W2:Y:S04]  /*3cf00*/  LDL.LU R56, [R1+0xaf0] ;  /* 0x000af00001387983 */ /* 0x000ea80000300800 */
        /* <DEDUP_REMOVED lines=9> */
[----:B------:R-:W4:Y:S04]  /*3cfa0*/  LDL.LU R16, [R1+0xeb0] ;  /* 0x000eb00001107983 */ /* 0x000f280000300800 */
        /* <DEDUP_REMOVED lines=40> */
[----:B------:R-:W3:Y:S04]  /*3d230*/  LDL.LU.64 R24, [R1+0x1018] ;  /* 0x0010180001187983 */ /* 0x000ee80000300a00 */
        /* <DEDUP_REMOVED lines=65> */
[C---:B---3--:R-:W-:Y:S08]  /*3d650*/  HMMA.16816.F32.BF16 R52, R48.reuse, R26, R52 ;  /* 0x0000001a3034723c */ /* 0x048ff00000041834 */
[----:B--2---:R-:W-:-:S15]  /*3d660*/  HMMA.16816.F32.BF16 R56, R48, R30, R56 ;  /* 0x0000001e3038723c */ /* 0x004fde0000041838 */
[----:B------:R-:W-:-:S04]  /*3d670*/  NOP ;  /* 0x0000000000007918 */ /* 0x000fc80000000000 */
[----:B------:R-:W-:Y:S04]  /*3d680*/  STL.64 [R1+0xb30], R56 ;  /* 0x000b303801007387 */ /* 0x000fe80000100a00 */
[----:B------:R0:W-:Y:S04]  /*3d690*/  STL.64 [R1+0xb38], R58 ;  /* 0x000b383a01007387 */ /* 0x0001e80000100a00 */
[----:B0-----:R-:W2:Y:S04]  /*3d6a0*/  LDL.LU.64 R58, [R1+0x2ae8] ;  /* 0x002ae800013a7983 */ /* 0x001ea80000300a00 */
[----:B------:R-:W2:Y:S04]  /*3d6b0*/  LDL.LU.64 R56, [R1+0x2ae0] ;  /* 0x002ae00001387983 */ /* 0x000ea80000300a00 */
[----:B------:R-:W-:Y:S04]  /*3d6c0*/  STL.64 [R1+0x2ac0], R30 ;  /* 0x002ac01e01007387 */ /* 0x000fe80000100a00 */
[----:B----4-:R0:W-:Y:S02]  /*3d6d0*/  STL.64 [R1+0x2ab8], R28 ;  /* 0x002ab81c01007387 */ /* 0x0101e40000100a00 */
[C---:B0-----:R-:W-:Y:S02]  /*3d6e0*/  HMMA.16816.F32.BF16 R28, R48.reuse, R22, R36 ;  /* 0x00000016301c723c */ /* 0x041fe40000041824 */
[----:B------:R-:W-:Y:S04]  /*3d6f0*/  STL.64 [R1+0x2aa0], R22 ;  /* 0x002aa01601007387 */ /* 0x000fe80000100a00 */
[----:B------:R0:W-:Y:S04]  /*3d700*/  STL.64 [R1+0xb20], R52 ;  /* 0x000b203401007387 */ /* 0x0001e80000100a00 */
[----:B------:R1:W-:Y:S04]  /*3d710*/  STL.64 [R1+0xb28], R54 ;  /* 0x000b283601007387 */ /* 0x0003e80000100a00 */
[----:B------:R3:W-:Y:S05]  /*3d720*/  STL.64 [R1+0x2a98], R20 ;  /* 0x002a981401007387 */ /* 0x0007ea0000100a00 */
[----:B------:R-:W-:Y:S04]  /*3d730*/  STL.64 [R1+0x40], R28 ;  /* 0x0000401c01007387 */ /* 0x000fe80000100a00 */
[----:B------:R-:W-:Y:S04]  /*3d740*/  STL.64 [R1+0x48], R30 ;  /* 0x0000481e01007387 */ /* 0x000fe80000100a00 */
[----:B0-----:R-:W4:Y:S04]  /*3d750*/  LDL.LU R52, [R1+0x90] ;  /* 0x0000900001347983 */ /* 0x001f280000300800 */
[----:B------:R-:W4:Y:S04]  /*3d760*/  LDL.LU R53, [R1+0x94] ;  /* 0x0000940001357983 */ /* 0x000f280000300800 */
[----:B-1----:R-:W2:Y:S01]  /*3d770*/  LDL.LU R54, [R1+0x98] ;  /* 0x0000980001367983 */ /* 0x002ea20000300800 */
[----:B---3--:R-:W-:Y:S01]  /*3d780*/  HMMA.16816.F32.BF16 R20, R48, R6, R40 ;  /* 0x000000063014723c */ /* 0x008fe20000041828 */
[----:B------:R-:W-:-:S02]  /*3d790*/  IMAD.MOV.U32 R55, RZ, RZ, R33 ;  /* 0x000000ffff377224 */ /* 0x000fc400078e0021 */
[----:B------:R-:W3:Y:S04]  /*3d7a0*/  LDL.LU R33, [R1+0x2ad8] ;  /* 0x002ad80001217983 */ /* 0x000ee80000300800 */
[----:B--2---:R-:W-:Y:S04]  /*3d7b0*/  STL.64 [R1+0x29d8], R54 ;  /* 0x0029d83601007387 */ /* 0x004fe80000100a00 */
[----:B----4-:R0:W-:Y:S04]  /*3d7c0*/  STL.64 [R1+0x29d0], R52 ;  /* 0x0029d03401007387 */ /* 0x0101e80000100a00 */
[----:B------:R-:W-:Y:S04]  /*3d7d0*/  STL.64 [R1+0x2ab0], R26 ;  /* 0x002ab01a01007387 */ /* 0x000fe80000100a00 */
[----:B------:R-:W-:Y:S04]  /*3d7e0*/  STL.64 [R1+0x2aa8], R24 ;  /* 0x002aa81801007387 */ /* 0x000fe80000100a00 */
[----:B------:R-:W-:Y:S04]  /*3d7f0*/  STL.64 [R1+0x2a90], R6 ;  /* 0x002a900601007387 */ /* 0x000fe80000100a00 */
[----:B------:R1:W-:Y:S04]  /*3d800*/  STL.64 [R1+0x2a88], R4 ;  /* 0x002a880401007387 */ /* 0x0003e80000100a00 */
[----:B------:R-:W-:Y:S04]  /*3d810*/  STL.64 [R1+0xb10], R20 ;  /* 0x000b101401007387 */ /* 0x000fe80000100a00 */
[----:B------:R2:W-:Y:S04]  /*3d820*/  STL.64 [R1+0xb18], R22 ;  /* 0x000b181601007387 */ /* 0x0005e80000100a00 */
[----:B0-----:R-:W4:Y:S01]  /*3d830*/  LDL.LU R52, [R1+0x330] ;  /* 0x0003300001347983 */ /* 0x001f220000300800 */
[C---:B-1----:R-:W-:Y:S08]  /*3d840*/  HMMA.16816.F32.BF16 R4, R48.reuse, R14, R56 ;  /* 0x0000000e3004723c */ /* 0x042ff00000041838 */
[----:B--2---:R-:W-:-:S15]  /*3d850*/  HMMA.16816.F32.BF16 R20, R48, R10, R44 ;  /* 0x0000000a3014723c */ /* 0x004fde000004182c */
[----:B------:R-:W-:-:S04]  /*3d860*/  NOP ;  /* 0x0000000000007918 */ /* 0x000fc80000000000 */
[----:B------:R-:W-:Y:S04]  /*3d870*/  STL.64 [R1+0xb00], R20 ;  /* 0x000b001401007387 */ /* 0x000fe80000100a00 */
[----:B------:R-:W-:Y:S04]  /*3d880*/  STL.64 [R1+0xb08], R22 ;  /* 0x000b081601007387 */ /* 0x000fe80000100a00 */
[----:B------:R-:W-:Y:S04]  /*3d890*/  STL.64 [R1+0xaf0], R4 ;  /* 0x000af00401007387 */ /* 0x000fe80000100a00 */
[----:B------:R-:W-:Y:S04]  /*3d8a0*/  STL.64 [R1+0xaf8], R6 ;  /* 0x000af80601007387 */ /* 0x000fe80000100a00 */
        /* <DEDUP_REMOVED lines=28> */
[----:B------:R-:W2:Y:S04]  /*3da70*/  LDL.LU R41, [R1+0x3c4] ;  /* 0x0003c40001297983 */ /* 0x000ea80000300800 */
[----:B------:R-:W2:Y:S04]  /*3da80*/  LDL.LU R42, [R1+0x3c8] ;  /* 0x0003c800012a7983 */ /* 0x000ea80000300800 */
[----:B------:R-:W2:Y:S04]  /*3da90*/  LDL.LU R43, [R1+0x3cc] ;  /* 0x0003cc00012b7983 */ /* 0x000ea80000300800 */
[----:B--2---:R-:W-:Y:S04]  /*3daa0*/  STL.64 [R1+0x2a60], R42 ;  /* 0x002a602a01007387 */ /* 0x004fe80000100a00 */
[----:B------:R0:W-:Y:S04]  /*3dab0*/  STL.64 [R1+0x2a58], R40 ;  /* 0x002a582801007387 */ /* 0x0001e80000100a00 */
[----:B0-----:R-:W2:Y:S04]  /*3dac0*/  LDL.LU R40, [R1+0x720] ;  /* 0x0007200001287983 */ /* 0x001ea80000300800 */
        /* <DEDUP_REMOVED lines=36> */
[----:B------:R0:W-:Y:S04]  /*3dd10*/  STL.64 [R1+0x2a20], R52 ;  /* 0x002a203401007387 */ /* 0x0001e80000100a00 */
[----:B0-----:R-:W4:Y:S04]  /*3dd20*/  LDL.LU R52, [R1+0x380] ;  /* 0x0003800001347983 */ /* 0x001f280000300800 */
[----:B------:R-:W4:Y:S04]  /*3dd30*/  LDL.LU R53, [R1+0x384] ;  /* 0x0003840001357983 */ /* 0x000f280000300800 */
[----:B------:R-:W3:Y:S04]  /*3dd40*/  LDL.LU R54, [R1+0x388] ;  /* 0x0003880001367983 */ /* 0x000ee80000300800 */
[----:B------:R-:W3:Y:S01]  /*3dd50*/  LDL.LU R55, [R1+0x38c] ;  /* 0x00038c0001377983 */ /* 0x000ee20000300800 */
[----:B--2---:R-:W-:Y:S03]  /*3dd60*/  HMMA.16816.F32.BF16 R48, R48, R18, R44 ;  /* 0x000000123030723c */ /* 0x004fe6000004182c */
[----:B---3--:R-:W-:Y:S04]  /*3dd70*/  STL.64 [R1+0x2a38], R54 ;  /* 0x002a383601007387 */ /* 0x008fe80000100a00 */
        /* <DEDUP_REMOVED lines=69> */
[----:B------:R-:W-:Y:S01]  /*3e1d0*/  STL.64 [R1+0x3c8], R46 ;  /* 0x0003c82e01007387 */ /* 0x000fe20000100a00 */
[----:B0-----:R-:W-:Y:S02]  /*3e1e0*/  IMAD.MOV.U32 R44, RZ, RZ, R3 ;  /* 0x000000ffff2c7224 */ /* 0x001fe400078e0003 */
[----:B------:R-:W-:Y:S01]  /*3e1f0*/  IMAD.MOV.U32 R45, RZ, RZ, R0 ;  /* 0x000000ffff2d7224 */ /* 0x000fe200078e0000 */
[----:B------:R-:W3:Y:S04]  /*3e200*/  LDL.LU R3, [R1+0x2a44] ;  /* 0x002a440001037983 */ /* 0x000ee80000300800 */
        /* <DEDUP_REMOVED lines=43> */
[----:B------:R-:W4:Y:S04]  /*3e4c0*/  LDL.LU.64 R38, [R1+0x29c8] ;  /* 0x0029c80001267983 */ /* 0x000f280000300a00 */
[----:B------:R-:W4:Y:S04]  /*3e4d0*/  LDL.LU.64 R36, [R1+0x29c0] ;  /* 0x0029c00001247983 */ /* 0x000f280000300a00 */
[----:B------:R0:W-:Y:S04]  /*3e4e0*/  STL.64 [R1+0xe0], R40 ;  /* 0x0000e02801007387 */ /* 0x0001e80000100a00 */
[----:B------:R1:W-:Y:S04]  /*3e4f0*/  STL.64 [R1+0xe8], R42 ;  /* 0x0000e82a01007387 */ /* 0x0003e80000100a00 */
[----:B0-----:R-:W3:Y:S01]  /*3e500*/  LDL.LU R40, [R1+0xb0] ;  /* 0x0000b00001287983 */ /* 0x001ee20000300800 */
[----:B------:R-:W-:-:S03]  /*3e510*/  IMAD.MOV.U32 R41, RZ, RZ, R0 ;  /* 0x000000ffff297224 */ /* 0x000fc600078e0000 */
[----:B------:R-:W2:Y:S01]  /*3e520*/  LDL.LU R0, [R1+0x29b8] ;  /* 0x0029b80001007983 */ /* 0x000ea20000300800 */
[----:B-1----:R-:W-:Y:S02]  /*3e530*/  IMAD.MOV.U32 R42, RZ, RZ, R3 ;  /* 0x000000ffff2a7224 */ /* 0x002fe400078e0003 */
[----:B------:R-:W-:Y:S01]  /*3e540*/  IMAD.MOV.U32 R43, RZ, RZ, R33 ;  /* 0x000000ffff2b7224 */ /* 0x000fe200078e0021 */
[----:B------:R-:W0:Y:S01]  /*3e550*/  LDC R3, c[0x0][0x3a8] ;  /* 0x0000ea00ff037b82 */ /* 0x000e220000000800 */
[----:B----4-:R-:W-:-:S15]  /*3e560*/  HMMA.16816.F32.BF16 R56, R36, R34, R56 ;  /* 0x000000222438723c */ /* 0x010fde0000041838 */
[----:B------:R-:W-:-:S04]  /*3e570*/  NOP ;  /* 0x0000000000007918 */ /* 0x000fc80000000000 */
[----:B------:R-:W-:Y:S04]  /*3e580*/  STL.64 [R1+0xc0], R56 ;  /* 0x0000c03801007387 */ /* 0x000fe80000100a00 */
[----:B------:R1:W-:Y:S04]  /*3e590*/  STL.64 [R1+0xc8], R58 ;  /* 0x0000c83a01007387 */ /* 0x0003e80000100a00 */
[----:B-1----:R-:W4:Y:S01]  /*3e5a0*/  LDL.LU.64 R58, [R1+0x29b0] ;  /* 0x0029b000013a7983 */ /* 0x002f220000300a00 */
[C---:B---3--:R-:W-:Y:S08]  /*3e5b0*/  HMMA.16816.F32.BF16 R40, R36.reuse, R30, R40 ;  /* 0x0000001e2428723c */ /* 0x048ff00000041828 */
[----:B------:R-:W-:Y:S01]  /*3e5c0*/  HMMA.16816.F32.BF16 R48, R36, R26, R48 ;  /* 0x0000001a2430723c */ /* 0x000fe20000041830 */
[----:B0-----:R-:W-:-:S10]  /*3e5d0*/  IMAD.SHL.U32 R3, R3, 0x20, RZ ;  /* 0x0000002003037824 */ /* 0x001fd400078e00ff */
[----:B------:R-:W-:Y:S04]  /*3e5e0*/  STL.64 [R1+0xb0], R40 ;  /* 0x0000b02801007387 */ /* 0x000fe80000100a00 */
[----:B------:R2:W-:Y:S02]  /*3e5f0*/  STL.64 [R1+0xb8], R42 ;  /* 0x0000b82a01007387 */ /* 0x0005e40000100a00 */
[----:B--2---:R-:W-:Y:S01]  /*3e600*/  HMMA.16816.F32.BF16 R40, R36, R22, R52 ;  /* 0x000000162428723c */ /* 0x004fe20000041834 */
[----:B------:R-:W-:Y:S01]  /*3e610*/  IMAD.SHL.U32 R3, R3, 0x2, RZ ;  /* 0x0000000203037824 */ /* 0x000fe200078e00ff */
[----:B------:R-:W-:Y:S04]  /*3e620*/  STL.64 [R1+0xa0], R48 ;  /* 0x0000a03001007387 */ /* 0x000fe80000100a00 */
[----:B------:R0:W-:Y:S01]  /*3e630*/  STL.64 [R1+0xa8], R50 ;  /* 0x0000a83201007387 */ /* 0x0001e20000100a00 */
[----:B------:R-:W-:Y:S01]  /*3e640*/  IMAD.MOV.U32 R46, RZ, RZ, R21 ;  /* 0x000000ffff2e7224 */ /* 0x000fe200078e0015 */
[----:B------:R-:W-:Y:S01]  /*3e650*/  IADD3 R34, P1, PT, R8, R3, RZ ;  /* 0x0000000308227210 */ /* 0x000fe20007f3e0ff */
[----:B------:R-:W-:-:S02]  /*3e660*/  IMAD.MOV.U32 R47, RZ, RZ, R20 ;  /* 0x000000ffff2f7224 */ /* 0x000fc400078e0014 */
[----:B------:R-:W-:Y:S02]  /*3e670*/  IMAD.MOV.U32 R20, RZ, RZ, R24 ;  /* 0x000000ffff147224 */ /* 0x000fe400078e0018 */
[----:B------:R-:W-:Y:S02]  /*3e680*/  IMAD.MOV.U32 R21, RZ, RZ, R25 ;  /* 0x000000ffff157224 */ /* 0x000fe400078e0019 */
[----:B------:R-:W-:Y:S01]  /*3e690*/  IMAD.MOV.U32 R55, RZ, RZ, R32 ;  /* 0x000000ffff377224 */ /* 0x000fe200078e0020 */
[----:B------:R-:W-:Y:S01]  /*3e6a0*/  IADD3 R33, P0, PT, R12, R3, RZ ;  /* 0x000000030c217210 */ /* 0x000fe20007f1e0ff */
[----:B0-----:R-:W2:Y:S01]  /*3e6b0*/  LDL.LU.64 R50, [R1+0x1000] ;  /* 0x0010000001327983 */ /* 0x001ea20000300a00 */
[----:B------:R-:W-:-:S03]  /*3e6c0*/  IMAD.X R32, R9, 0x1, R0, P1 ;  /* 0x0000000109207824 */ /* 0x000fc600008e0600 */
[----:B------:R-:W-:Y:S04]  /*3e6d0*/  STL.64 [R1+0x90], R40 ;  /* 0x0000902801007387 */ /* 0x000fe80000100a00 */
[----:B------:R-:W-:Y:S04]  /*3e6e0*/  STL.64 [R1+0x98], R42 ;  /* 0x0000982a01007387 */ /* 0x000fe80000100a00 */
[----:B------:R-:W3:Y:S04]  /*3e6f0*/  LDL.LU.64 R24, [R1+0x1008] ;  /* 0x0010080001187983 */ /* 0x000ee80000300a00 */
[----:B------:R-:W2:Y:S04]  /*3e700*/  LDL.LU.64 R16, [R1+0x1010] ;  /* 0x0010100001107983 */ /* 0x000ea80000300a00 */
[----:B------:R-:W2:Y:S04]  /*3e710*/  LDL.LU R52, [R1+0x70] ;  /* 0x0000700001347983 */ /* 0x000ea80000300800 */
[----:B------:R-:W2:Y:S04]  /*3e720*/  LDL.LU R53, [R1+0x74] ;  /* 0x0000740001357983 */ /* 0x000ea80000300800 */
[----:B------:R-:W2:Y:S01]  /*3e730*/  LDL.LU R54, [R1+0x78] ;  /* 0x0000780001367983 */ /* 0x000ea20000300800 */
[----:B------:R-:W-:Y:S01]  /*3e740*/  IMAD.X R31, R13, 0x1, R0, P0 ;  /* 0x000000010d1f7824 */ /* 0x000fe200000e0600 */
[----:B----4-:R-:W-:-:S05]  /*3e750*/  IADD3 R35, P2, PT, R58, R3, RZ ;  /* 0x000000033a237210 */ /* 0x010fca0007f5e0ff */
[----:B------:R-:W-:Y:S04]  /*3e760*/  STL.64 [R1+0x2998], R34 ;  /* 0x0029982201007387 */ /* 0x000fe80000100a00 */
[----:B------:R0:W-:Y:S04]  /*3e770*/  STL.64 [R1+0x2990], R32 ;  /* 0x0029902001007387 */ /* 0x0001e80000100a00 */
[----:B------:R-:W4:Y:S04]  /*3e780*/  LDL.LU.64 R12, [R1+0x1020] ;  /* 0x00102000010c7983 */ /* 0x000f280000300a00 */
[----:B------:R-:W4:Y:S01]  /*3e790*/  LDL.LU.64 R56, [R1+0x1028] ;  /* 0x0010280001387983 */ /* 0x000f220000300a00 */
[----:B0-----:R-:W-:-:S15]  /*3e7a0*/  HMMA.16816.F32.BF16 R32, R36, R6, R44 ;  /* 0x000000062420723c */ /* 0x001fde000004182c */
[----:B------:R-:W-:-:S04]  /*3e7b0*/  NOP ;  /* 0x0000000000007918 */ /* 0x000fc80000000000 */
[----:B------:R0:W-:Y:S04]  /*3e7c0*/  STL.64 [R1+0x80], R32 ;  /* 0x0000802001007387 */ /* 0x0001e80000100a00 */
[----:B------:R1:W-:Y:S04]  /*3e7d0*/  STL.64 [R1+0x88], R34 ;  /* 0x0000882201007387 */ /* 0x0003e80000100a00 */
[----:B------:R-:W4:Y:S01]  /*3e7e0*/  LDL.LU.64 R8, [R1+0x1030] ;  /* 0x0010300001087983 */ /* 0x000f220000300a00 */
[----:B0-----:R-:W-:-:S03]  /*3e7f0*/  IMAD.MOV.U32 R32, RZ, RZ, R60 ;  /* 0x000000ffff207224 */ /* 0x001fc600078e003c */
[----:B------:R-:W4:Y:S01]  /*3e800*/  LDL.LU R60, [R1+0x29ac] ;  /* 0x0029ac00013c7983 */ /* 0x000f220000300800 */
[----:B------:R-:W-:-:S03]  /*3e810*/  IMAD.MOV.U32 R33, RZ, RZ, R61 ;  /* 0x000000ffff217224 */ /* 0x000fc600078e003d */
[----:B------:R-:W4:Y:S01]  /*3e820*/  LDL.LU R61, [R1+0x29a8] ;  /* 0x0029a800013d7983 */ /* 0x000f220000300800 */
[----:B-1----:R-:W-:Y:S02]  /*3e830*/  IMAD.MOV.U32 R34, RZ, RZ, R5 ;  /* 0x000000ffff227224 */ /* 0x002fe400078e0005 */
[----:B------:R-:W-:Y:S01]  /*3e840*/  IMAD.MOV.U32 R35, RZ, RZ, R4 ;  /* 0x000000ffff237224 */ /* 0x000fe200078e0004 */
[C---:B--2---:R-:W-:Y:S08]  /*3e850*/  HMMA.16816.F32.BF16 R52, R36.reuse, R10, R52 ;  /* 0x0000000a2434723c */ /* 0x044ff00000041834 */
[----:B------:R-:W-:Y:S01]  /*3e860*/  HMMA.16816.F32.BF16 R32, R36, R14, R32 ;  /* 0x0000000e2420723c */ /* 0x000fe20000041820 */
[----:B------:R-:W2:Y:S01]  /*3e870*/  LDL.LU.64 R4, [R1+0x1038] ;  /* 0x0010380001047983 */ /* 0x000ea20000300a00 */
[----:B------:R-:W-:-:S03]  /*3e880*/  IMAD.X R58, R59, 0x1, R0, P2 ;  /* 0x000000013b3a7824 */ /* 0x000fc600010e0600 */
[----:B------:R-:W2:Y:S01]  /*3e890*/  LDL.LU.64 R6, [R1+0x1040] ;  /* 0x0010400001067983 */ /* 0x000ea20000300a00 */
[----:B------:R-:W-:-:S03]  /*3e8a0*/  IMAD.MOV.U32 R47, RZ, RZ, R28 ;  /* 0x000000ffff2f7224 */ /* 0x000fc600078e001c */
[----:B------:R-:W2:Y:S01]  /*3e8b0*/  LDL.LU.64 R40, [R1+0x1048] ;  /* 0x0010480001287983 */ /* 0x000ea20000300a00 */
[----:B------:R-:W-:Y:S01]  /*3e8c0*/  IMAD.MOV.U32 R46, RZ, RZ, R29 ;  /* 0x000000ffff2e7224 */ /* 0x000fe200078e001d */
[-C--:B---3--:R-:W-:Y:S02]  /*3e8d0*/  IADD3 R28, P2, PT, R24, R3.reuse, RZ ;  /* 0x00000003181c7210 */ /* 0x088fe40007f5e0ff */
[----:B------:R-:W3:Y:S01]  /*3e8e0*/  LDL.LU.64 R42, [R1+0x1050] ;  /* 0x00105000012a7983 */ /* 0x000ee20000300a00 */
[-C--:B------:R-:W-:Y:S02]  /*3e8f0*/  IADD3 R27, P1, PT, R50, R3.reuse, RZ ;  /* 0x00000003321b7210 */ /* 0x080fe40007f3e0ff */
[----:B------:R-:W-:Y:S01]  /*3e900*/  IADD3 R29, P3, PT, R16, R3, RZ ;  /* 0x00000003101d7210 */ /* 0x000fe20007f7e0ff */
[----:B------:R-:W2:Y:S04]  /*3e910*/  LDL.LU R44, [R1+0x50] ;  /* 0x00005000012c7983 */ /* 0x000ea80000300800 */
[----:B------:R-:W3:Y:S01]  /*3e920*/  LDL.LU R49, [R1+0x17b4] ;  /* 0x0017b40001317983 */ /* 0x000ee20000300800 */
[----:B------:R-:W-:-:S02]  /*3e930*/  IMAD.X R24, R25, 0x1, R0, P2 ;  /* 0x0000000119187824 */ /* 0x000fc400010e0600 */
[--C-:B------:R-:W-:Y:S02]  /*3e940*/  IMAD.X R23, R51, 0x1, R0.reuse, P1 ;  /* 0x0000000133177824 */ /* 0x100fe400008e0600 */
[----:B------:R-:W-:Y:S01]  /*3e950*/  IMAD.X R25, R17, 0x1, R0, P3 ;  /* 0x0000000111197824 */ /* 0x000fe200018e0600 */
[----:B------:R-:W3:Y:S01]  /*3e960*/  LDL.LU R50, [R1+0x17c0] ;  /* 0x0017c00001327983 */ /* 0x000ee20000300800 */
[----:B------:R-:W-:-:S03]  /*3e970*/  IMAD.MOV.U32 R10, RZ, RZ, R20 ;  /* 0x000000ffff0a7224 */ /* 0x000fc600078e0014 */
[----:B------:R0:W-:Y:S04]  /*3e980*/  STL.64 [R1+0x70], R52 ;  /* 0x0000703401007387 */ /* 0x0001e80000100a00 */
[----:B------:R1:W-:Y:S04]  /*3e990*/  STL.64 [R1+0x78], R54 ;  /* 0x0000783601007387 */ /* 0x0003e80000100a00 */
[----:B------:R-:W3:Y:S04]  /*3e9a0*/  LDL.LU R51, [R1+0x2494] ;  /* 0x0024940001337983 */ /* 0x000ee80000300800 */
[----:B0-----:R-:W3:Y:S04]  /*3e9b0*/  LDL.LU R52, [R1+0x248c] ;  /* 0x00248c0001347983 */ /* 0x001ee80000300800 */
[----:B------:R-:W3:Y:S04]  /*3e9c0*/  LDL.LU R53, [R1+0x2484] ;  /* 0x0024840001357983 */ /* 0x000ee80000300800 */
[----:B-1----:R-:W3:Y:S04]  /*3e9d0*/  LDL.LU R54, [R1+0x247c] ;  /* 0x00247c0001367983 */ /* 0x002ee80000300800 */
[----:B------:R-:W3:Y:S01]  /*3e9e0*/  LDL.LU R55, [R1+0x2474] ;  /* 0x0024740001377983 */ /* 0x000ee20000300800 */
[----:B----4-:R-:W-:-:S05]  /*3e9f0*/  IADD3 R17, P1, PT, R12, R3, RZ ;  /* 0x000000030c117210 */ /* 0x010fca0007f3e0ff */
[----:B------:R-:W-:Y:S01]  /*3ea00*/  IMAD.X R12, R13, 0x1, R0, P1 ;  /* 0x000000010d0c7824 */ /* 0x000fe200008e0600 */
[----:B------:R-:W-:-:S05]  /*3ea10*/  IADD3 R26, P0, PT, R60, R3, RZ ;  /* 0x000000033c1a7210 */ /* 0x000fca0007f1e0ff */
[----:B------:R-:W-:Y:S01]  /*3ea20*/  IMAD.X R60, R61, 0x1, R0, P0 ;  /* 0x000000013d3c7824 */ /* 0x000fe200000e0600 */
[-C--:B------:R-:W-:Y:S02]  /*3ea30*/  IADD3 R30, P0, PT, R20, R3.reuse, RZ ;  /* 0x00000003141e7210 */ /* 0x080fe40007f1e0ff */
[----:B------:R-:W-:-:S05]  /*3ea40*/  IADD3 R20, P2, PT, R56, R3, RZ ;  /* 0x0000000338147210 */ /* 0x000fca0007f5e0ff */
[----:B------:R-:W-:Y:S02]  /*3ea50*/  IMAD.X R13, R57, 0x1, R0, P2 ;  /* 0x00000001390d7824 */ /* 0x000fe400010e0600 */
[----:B------:R0:W5:Y:S04]  /*3ea60*/  LDL.LU.64 R56, [R1+0x29a0] ;  /* 0x0029a00001387983 */ /* 0x0001680000300a00 */
[----:B------:R-:W-:Y:S04]  /*3ea70*/  STL.64 [R1+0x60], R32 ;  /* 0x0000602001007387 */ /* 0x000fe80000100a00 */
[----:B------:R1:W-:Y:S04]  /*3ea80*/  STL.64 [R1+0x68], R34 ;  /* 0x0000682201007387 */ /* 0x0003e80000100a00 */
[----:B-1----:R-:W4:Y:S04]  /*3ea90*/  LDL.LU.64 R34, [R1+0x2998] ;  /* 0x0029980001227983 */ /* 0x002f280000300a00 */
[----:B------:R-:W4:Y:S01]  /*3eaa0*/  LDL.LU.64 R32, [R1+0x2990] ;  /* 0x0029900001207983 */ /* 0x000f220000300a00 */
[----:B------:R-:W-:-:S07]  /*3eab0*/  IMAD.MOV.U32 R45, RZ, RZ, R2 ;  /* 0x000000ffff2d7224 */ /* 0x000fce00078e0002 */
[----:B--2---:R-:W-:Y:S01]  /*3eac0*/  HMMA.16816.F32.BF16 R36, R36, R18, R44 ;  /* 0x000000122424723c */ /* 0x004fe2000004182c */
[----:B---3--:R-:W-:Y:S02]  /*3ead0*/  VIADD R49, R49, 0x1 ;  /* 0x0000000131317836 */ /* 0x008fe40000000000 */
[----:B------:R-:W-:Y:S02]  /*3eae0*/  IMAD.MOV.U32 R19, RZ, RZ, R31 ;  /* 0x000000ffff137224 */ /* 0x000fe400078e001f */
[----:B------:R-:W-:Y:S01]  /*3eaf0*/  IMAD.MOV.U32 R11, RZ, RZ, R21 ;  /* 0x000000ffff0b7224 */ /* 0x000fe200078e0015 */
[----:B------:R-:W-:Y:S03]  /*3eb00*/  STL [R1+0x17b4], R49 ;  /* 0x0017b43101007387 */ /* 0x000fe60000100800 */
[----:B------:R-:W-:Y:S02]  /*3eb10*/  IMAD.X R11, R11, 0x1, R0, P0 ;  /* 0x000000010b0b7824 */ /* 0x000fe400000e0600 */
[----:B------:R-:W-:Y:S01]  /*3eb20*/  IMAD.MOV.U32 R61, RZ, RZ, R60 ;  /* 0x000000ffff3d7224 */ /* 0x000fe200078e003c */
[-C--:B------:R-:W-:Y:S01]  /*3eb30*/  IADD3 R21, P0, PT, R8, R3.reuse, RZ ;  /* 0x0000000308157210 */ /* 0x080fe20007f1e0ff */
[----:B------:R-:W-:Y:S01]  /*3eb40*/  IMAD.MOV.U32 R60, RZ, RZ, R26 ;  /* 0x000000ffff3c7224 */ /* 0x000fe200078e001a */
[----:B------:R-:W-:-:S05]  /*3eb50*/  IADD3 R22, P1, PT, R4, R3, RZ ;  /* 0x0000000304167210 */ /* 0x000fca0007f3e0ff */
[----:B------:R-:W-:Y:S04]  /*3eb60*/  STL.64 [R1+0x50], R36 ;  /* 0x0000502401007387 */ /* 0x000fe80000100a00 */
[----:B------:R-:W-:Y:S01]  /*3eb70*/  STL.64 [R1+0x58], R38 ;  /* 0x0000582601007387 */ /* 0x000fe20000100a00 */
[----:B------:R-:W-:Y:S02]  /*3eb80*/  IMAD.MOV.U32 R26, RZ, RZ, R28 ;  /* 0x000000ffff1a7224 */ /* 0x000fe400078e001c */
[--C-:B------:R-:W-:Y:S01]  /*3eb90*/  IMAD.X R16, R9, 0x1, R0.reuse, P0 ;  /* 0x0000000109107824 */ /* 0x100fe200000e0600 */
[-C--:B------:R-:W-:Y:S01]  /*3eba0*/  IADD3 R8, P0, PT, R6, R3.reuse, RZ ;  /* 0x0000000306087210 */ /* 0x080fe20007f1e0ff */
[----:B------:R-:W-:Y:S01]  /*3ebb0*/  IMAD.X R4, R5, 0x1, R0, P1 ;  /* 0x0000000105047824 */ /* 0x000fe200008e0600 */
[----:B------:R-:W-:-:S02]  /*3ebc0*/  IADD3 R10, P2, PT, R42, R3, RZ ;  /* 0x000000032a0a7210 */ /* 0x000fc40007f5e0ff */
[-C--:B------:R-:W-:Y:S02]  /*3ebd0*/  IADD3 R9, P1, PT, R40, R3.reuse, RZ ;  /* 0x0000000328097210 */ /* 0x080fe40007f3e0ff */
[-C--:B------:R-:W-:Y:S01]  /*3ebe0*/  IADD3 R50, P3, PT, R50, R3.reuse, RZ ;  /* 0x0000000332327210 */ /* 0x080fe20007f7e0ff */
[--C-:B------:R-:W-:Y:S01]  /*3ebf0*/  IMAD.X R5, R7, 0x1, R0.reuse, P0 ;  /* 0x0000000107057824 */ /* 0x100fe200000e0600 */
[-C--:B------:R-:W-:Y:S02]  /*3ec00*/  IADD3 R51, P6, PT, R51, R3.reuse, RZ ;  /* 0x0000000333337210 */ /* 0x080fe40007fde0ff */
[-C--:B------:R-:W-:Y:S01]  /*3ec10*/  IADD3 R52, P5, PT, R52, R3.reuse, RZ ;  /* 0x0000000334347210 */ /* 0x080fe20007fbe0ff */
[--C-:B------:R-:W-:Y:S01]  /*3ec20*/  IMAD.X R7, R43, 0x1, R0.reuse, P2 ;  /* 0x000000012b077824 */ /* 0x100fe200010e0600 */
[-C--:B------:R-:W-:Y:S01]  /*3ec30*/  IADD3 R53, P2, PT, R53, R3.reuse, RZ ;  /* 0x0000000335357210 */ /* 0x080fe20007f5e0ff */
[----:B------:R-:W-:Y:S01]  /*3ec40*/  IMAD.X R6, R41, 0x1, R0, P1 ;  /* 0x0000000129067824 */ /* 0x000fe200008e0600 */
[----:B------:R-:W-:-:S02]  /*3ec50*/  IADD3 R54, P1, PT, R54, R3, RZ ;  /* 0x0000000336367210 */ /* 0x000fc40007f3e0ff */
[----:B------:R-:W-:Y:S01]  /*3ec60*/  IADD3 R55, P4, PT, R55, R3, RZ ;  /* 0x0000000337377210 */ /* 0x000fe20007f9e0ff */
[----:B------:R-:W-:Y:S01]  /*3ec70*/  IMAD.MOV.U32 R59, RZ, RZ, R58 ;  /* 0x000000ffff3b7224 */ /* 0x000fe200078e003a */
[----:B------:R-:W-:Y:S01]  /*3ec80*/  ISETP.NE.U32.AND P0, PT, R49, UR7, PT ;  /* 0x0000000731007c0c */ /* 0x000fe2000bf05070 */
[----:B----4-:R-:W-:Y:S02]  /*3ec90*/  IMAD.MOV.U32 R14, RZ, RZ, R34 ;  /* 0x000000ffff0e7224 */ /* 0x010fe400078e0022 */
[----:B------:R-:W-:Y:S02]  /*3eca0*/  IMAD.MOV.U32 R18, RZ, RZ, R33 ;  /* 0x000000ffff127224 */ /* 0x000fe400078e0021 */
[----:B------:R-:W-:-:S03]  /*3ecb0*/  IMAD.MOV.U32 R15, RZ, RZ, R32 ;  /* 0x000000ffff0f7224 */ /* 0x000fc600078e0020 */
[----:B------:R-:W-:Y:S04]  /*3ecc0*/  STL.64 [R1+0x1058], R18 ;  /* 0x0010581201007387 */ /* 0x000fe80000100a00 */
[----:B------:R1:W-:Y:S02]  /*3ecd0*/  STL.64 [R1+0x1090], R14 ;  /* 0x0010900e01007387 */ /* 0x0003e40000100a00 */
[----:B-1----:R-:W-:Y:S02]  /*3ece0*/  IMAD.MOV.U32 R14, RZ, RZ, R27 ;  /* 0x000000ffff0e7224 */ /* 0x002fe400078e001b */
[----:B------:R-:W-:Y:S02]  /*3ecf0*/  IMAD.MOV.U32 R15, RZ, RZ, R23 ;  /* 0x000000ffff0f7224 */ /* 0x000fe400078e0017 */
[----:B------:R-:W-:-:S02]  /*3ed00*/  IMAD.MOV.U32 R27, RZ, RZ, R24 ;  /* 0x000000ffff1b7224 */ /* 0x000fc400078e0018 */
[----:B------:R-:W-:Y:S02]  /*3ed10*/  IMAD.MOV.U32 R18, RZ, RZ, R29 ;  /* 0x000000ffff127224 */ /* 0x000fe400078e001d */
[----:B------:R-:W-:Y:S01]  /*3ed20*/  IMAD.MOV.U32 R19, RZ, RZ, R25 ;  /* 0x000000ffff137224 */ /* 0x000fe200078e0019 */
[----:B------:R1:W-:Y:S04]  /*3ed30*/  STL.64 [R1+0x1000], R14 ;  /* 0x0010000e01007387 */ /* 0x0003e80000100a00 */
[----:B------:R-:W-:Y:S01]  /*3ed40*/  STL.64 [R1+0x1008], R26 ;  /* 0x0010081a01007387 */ /* 0x000fe20000100a00 */
[----:B------:R-:W-:Y:S02]  /*3ed50*/  IMAD.MOV.U32 R24, RZ, RZ, R17 ;  /* 0x000000ffff187224 */ /* 0x000fe400078e0011 */
[----:B------:R-:W-:Y:S01]  /*3ed60*/  IMAD.MOV.U32 R25, RZ, RZ, R12 ;  /* 0x000000ffff197224 */ /* 0x000fe200078e000c */
[----:B------:R2:W-:Y:S01]  /*3ed70*/  STL.64 [R1+0x1010], R18 ;  /* 0x0010101201007387 */ /* 0x0005e20000100a00 */
[----:B------:R-:W-:-:S02]  /*3ed80*/  IMAD.MOV.U32 R12, RZ, RZ, R22 ;  /* 0x000000ffff0c7224 */ /* 0x000fc400078e0016 */
[----:B-1----:R-:W-:Y:S02]  /*3ed90*/  IMAD.MOV.U32 R14, RZ, RZ, R30 ;  /* 0x000000ffff0e7224 */ /* 0x002fe400078e001e */
[----:B------:R-:W-:Y:S02]  /*3eda0*/  IMAD.MOV.U32 R15, RZ, RZ, R11 ;  /* 0x000000ffff0f7224 */ /* 0x000fe400078e000b */
[----:B--2---:R-:W-:Y:S02]  /*3edb0*/  IMAD.MOV.U32 R18, RZ, RZ, R20 ;  /* 0x000000ffff127224 */ /* 0x004fe400078e0014 */
[----:B------:R-:W-:Y:S01]  /*3edc0*/  IMAD.MOV.U32 R19, RZ, RZ, R13 ;  /* 0x000000ffff137224 */ /* 0x000fe200078e000d */
[----:B------:R1:W-:Y:S01]  /*3edd0*/  STL.64 [R1+0x1018], R14 ;  /* 0x0010180e01007387 */ /* 0x0003e20000100a00 */
[----:B------:R-:W-:Y:S02]  /*3ede0*/  IMAD.MOV.U32 R13, RZ, RZ, R4 ;  /* 0x000000ffff0d7224 */ /* 0x000fe400078e0004 */
[----:B------:R-:W-:Y:S01]  /*3edf0*/  IMAD.MOV.U32 R4, RZ, RZ, R8 ;  /* 0x000000ffff047224 */ /* 0x000fe200078e0008 */
[----:B------:R-:W-:Y:S04]  /*3ee00*/  STL.64 [R1+0x1020], R24 ;  /* 0x0010201801007387 */ /* 0x000fe80000100a00 */
[----:B------:R2:W-:Y:S01]  /*3ee10*/  STL.64 [R1+0x1028], R18 ;  /* 0x0010281201007387 */ /* 0x0005e20000100a00 */
[----:B-1----:R-:W-:-:S02]  /*3ee20*/  IMAD.MOV.U32 R14, RZ, RZ, R21 ;  /* 0x000000ffff0e7224 */ /* 0x002fc400078e0015 */
[----:B------:R-:W-:-:S05]  /*3ee30*/  IMAD.MOV.U32 R15, RZ, RZ, R16 ;  /* 0x000000ffff0f7224 */ /* 0x000fca00078e0010 */
[----:B------:R1:W-:Y:S04]  /*3ee40*/  STL.64 [R1+0x1030], R14 ;  /* 0x0010300e01007387 */ /* 0x0003e80000100a00 */
[----:B------:R-:W-:Y:S04]  /*3ee50*/  STL.64 [R1+0x1038], R12 ;  /* 0x0010380c01007387 */ /* 0x000fe80000100a00 */
[----:B------:R-:W-:Y:S04]  /*3ee60*/  STL.64 [R1+0x1040], R4 ;  /* 0x0010400401007387 */ /* 0x000fe80000100a00 */
[----:B------:R3:W-:Y:S04]  /*3ee70*/  STL [R1+0x17c0], R50 ;  /* 0x0017c03201007387 */ /* 0x0007e80000100800 */
[----:B------:R4:W-:Y:S04]  /*3ee80*/  STL [R1+0x2494], R51 ;  /* 0x0024943301007387 */ /* 0x0009e80000100800 */
[----:B------:R0:W-:Y:S04]  /*3ee90*/  STL [R1+0x248c], R52 ;  /* 0x00248c3401007387 */ /* 0x0001e80000100800 */
[----:B------:R-:W4:Y:S04]  /*3eea0*/  LDL.LU R23, [R1+0x17bc] ;  /* 0x0017bc0001177983 */ /* 0x000f280000300800 */
[----:B------:R0:W-:Y:S04]  /*3eeb0*/  STL [R1+0x2484], R53 ;  /* 0x0024843501007387 */ /* 0x0001e80000100800 */
[----:B------:R-:W4:Y:S01]  /*3eec0*/  LDL.LU R26, [R1+0x246c] ;  /* 0x00246c00011a7983 */ /* 0x000f220000300800 */
[----:B------:R-:W-:-:S03]  /*3eed0*/  IMAD.MOV.U32 R58, RZ, RZ, R35 ;  /* 0x000000ffff3a7224 */ /* 0x000fc600078e0023 */
[----:B------:R0:W-:Y:S04]  /*3eee0*/  STL [R1+0x247c], R54 ;  /* 0x00247c3601007387 */ /* 0x0001e80000100800 */
[----:B------:R-:W4:Y:S04]  /*3eef0*/  LDL.LU R35, [R1+0x2490] ;  /* 0x0024900001237983 */ /* 0x000f280000300800 */
[----:B------:R0:W-:Y:S04]  /*3ef00*/  STL [R1+0x2474], R55 ;  /* 0x0024743701007387 */ /* 0x0001e80000100800 */
        /* <DEDUP_REMOVED lines=22> */
[----:B---3--:R-:W3:Y:S04]  /*3f070*/  LDL.LU R50, [R1+0x2408] ;  /* 0x0024080001327983 */ /* 0x008ee80000300800 */
[----:B----4-:R-:W4:Y:S04]  /*3f080*/  LDL.LU R51, [R1+0x2430] ;  /* 0x0024300001337983 */ /* 0x010f280000300800 */
[----:B0-----:R-:W4:Y:S04]  /*3f090*/  LDL.LU R52, [R1+0x2400] ;  /* 0x0024000001347983 */ /* 0x001f280000300800 */
[----:B------:R-:W4:Y:S04]  /*3f0a0*/  LDL.LU R53, [R1+0x2428] ;  /* 0x0024280001357983 */ /* 0x000f280000300800 */
[----:B------:R-:W4:Y:S04]  /*3f0b0*/  LDL.LU R54, [R1+0x23f8] ;  /* 0x0023f80001367983 */ /* 0x000f280000300800 */
[----:B------:R-:W4:Y:S01]  /*3f0c0*/  LDL.LU R55, [R1+0x2420] ;  /* 0x0024200001377983 */ /* 0x000f220000300800 */
[--C-:B------:R-:W-:Y:S01]  /*3f0d0*/  IMAD.X R23, R23, 0x1, R0.reuse, P3 ;  /* 0x0000000117177824 */ /* 0x100fe200018e0600 */
[-C--:B------:R-:W-:Y:S01]  /*3f0e0*/  IADD3 R26, P3, PT, R26, R3.reuse, RZ ;  /* 0x000000031a1a7210 */ /* 0x080fe20007f7e0ff */
[--C-:B------:R-:W-:Y:S01]  /*3f0f0*/  IMAD.X R35, R35, 0x1, R0.reuse, P6 ;  /* 0x0000000123237824 */ /* 0x100fe200030e0600 */
[-C--:B------:R-:W-:Y:S01]  /*3f100*/  IADD3 R34, P6, PT, R34, R3.reuse, RZ ;  /* 0x0000000322227210 */ /* 0x080fe20007fde0ff */
[----:B------:R-:W-:Y:S01]  /*3f110*/  IMAD.X R32, R32, 0x1, R0, P5 ;  /* 0x0000000120207824 */ /* 0x000fe200028e0600 */
[----:B------:R0:W-:Y:S01]  /*3f120*/  STL [R1+0x17bc], R23 ;  /* 0x0017bc1701007387 */ /* 0x0001e20000100800 */
[----:B------:R-:W-:-:S03]  /*3f130*/  IADD3 R33, P5, PT, R33, R3, RZ ;  /* 0x0000000321217210 */ /* 0x000fc60007fbe0ff */
[----:B------:R1:W-:Y:S01]  /*3f140*/  STL [R1+0x246c], R26 ;  /* 0x00246c1a01007387 */ /* 0x0003e20000100800 */
[----:B------:R-:W-:-:S03]  /*3f150*/  IMAD.X R31, R31, 0x1, R0, P2 ;  /* 0x000000011f1f7824 */ /* 0x000fc600010e0600 */
        /* <DEDUP_REMOVED lines=9> */
[----:B--2---:R-:W-:-:S03]  /*3f1f0*/  IADD3 R18, P4, PT, R18, R3, RZ ;  /* 0x0000000312127210 */ /* 0x004fc60007f9e0ff */
        /* <DEDUP_REMOVED lines=27> */
[----:B---3--:R-:W-:-:S03]  /*3f3b0*/  IADD3 R50, P3, PT, R50, R3, RZ ;  /* 0x0000000332327210 */ /* 0x008fc60007f7e0ff */
[----:B------:R3:W-:Y:S01]  /*3f3c0*/  STL [R1+0x241c], R46 ;  /* 0x00241c2e01007387 */ /* 0x0007e20000100800 */
[----:B----4-:R-:W-:-:S03]  /*3f3d0*/  IMAD.X R51, R51, 0x1, R0, P6 ;  /* 0x0000000133337824 */ /* 0x010fc600030e0600 */
[----:B------:R4:W-:Y:S01]  /*3f3e0*/  STL [R1+0x2440], R47 ;  /* 0x0024402f01007387 */ /* 0x0009e20000100800 */
[----:B------:R-:W-:-:S03]  /*3f3f0*/  IADD3 R52, P6, PT, R52, R3, RZ ;  /* 0x0000000334347210 */ /* 0x000fc60007fde0ff */
[----:B------:R0:W-:Y:S04]  /*3f400*/  STL [R1+0x2414], R48 ;  /* 0x0024143001007387 */ /* 0x0001e80000100800 */
[----:B------:R0:W-:Y:S01]  /*3f410*/  STL [R1+0x2438], R49 ;  /* 0x0024383101007387 */ /* 0x0001e20000100800 */
[----:B------:R-:W-:-:S03]  /*3f420*/  IMAD.X R53, R53, 0x1, R0, P5 ;  /* 0x0000000135357824 */ /* 0x000fc600028e0600 */
[----:B------:R0:W-:Y:S01]  /*3f430*/  STL [R1+0x2408], R50 ;  /* 0x0024083201007387 */ /* 0x0001e20000100800 */
[----:B------:R-:W-:-:S03]  /*3f440*/  IADD3 R54, P5, PT, R54, R3, RZ ;  /* 0x0000000336367210 */ /* 0x000fc60007fbe0ff */
[----:B------:R1:W-:Y:S04]  /*3f450*/  STL [R1+0x2430], R51 ;  /* 0x0024303301007387 */ /* 0x0003e80000100800 */
[----:B------:R1:W-:Y:S01]  /*3f460*/  STL [R1+0x2400], R52 ;  /* 0x0024003401007387 */ /* 0x0003e20000100800 */
[----:B------:R-:W-:-:S03]  /*3f470*/  IMAD.X R55, R55, 0x1, R0, P2 ;  /* 0x0000000137377824 */ /* 0x000fc600010e0600 */
[----:B0-----:R-:W4:Y:S04]  /*3f480*/  LDL.LU R23, [R1+0x23f0] ;  /* 0x0023f00001177983 */ /* 0x001f280000300800 */
[----:B------:R0:W-:Y:S04]  /*3f490*/  STL [R1+0x2428], R53 ;  /* 0x0024283501007387 */ /* 0x0001e80000100800 */
[----:B-1----:R-:W4:Y:S04]  /*3f4a0*/  LDL.LU R26, [R1+0x2418] ;  /* 0x00241800011a7983 */ /* 0x002f280000300800 */
[----:B------:R1:W-:Y:S04]  /*3f4b0*/  STL [R1+0x23f8], R54 ;  /* 0x0023f83601007387 */ /* 0x0003e80000100800 */
[----:B------:R-:W4:Y:S04]  /*3f4c0*/  LDL.LU R35, [R1+0x23e8] ;  /* 0x0023e80001237983 */ /* 0x000f280000300800 */
[----:B------:R0:W-:Y:S04]  /*3f4d0*/  STL [R1+0x2420], R55 ;  /* 0x0024203701007387 */ /* 0x0001e80000100800 */
        /* <DEDUP_REMOVED lines=20> */
[----:B------:R-:W4:Y:S04]  /*3f620*/  LDL.LU R48, [R1+0x23bc] ;  /* 0x0023bc0001307983 */ /* 0x000f280000300800 */
[----:B------:R-:W4:Y:S04]  /*3f630*/  LDL.LU R49, [R1+0x2390] ;  /* 0x0023900001317983 */ /* 0x000f280000300800 */
[----:B------:R-:W4:Y:S04]  /*3f640*/  LDL.LU R50, [R1+0x23b4] ;  /* 0x0023b40001327983 */ /* 0x000f280000300800 */
[----:B------:R-:W4:Y:S04]  /*3f650*/  LDL.LU R51, [R1+0x2388] ;  /* 0x0023880001337983 */ /* 0x000f280000300800 */
[----:B------:R-:W4:Y:S04]  /*3f660*/  LDL.LU R52, [R1+0x23ac] ;  /* 0x0023ac0001347983 */ /* 0x000f280000300800 */
[----:B0-----:R-:W4:Y:S04]  /*3f670*/  LDL.LU R53, [R1+0x2380] ;  /* 0x0023800001357983 */ /* 0x001f280000300800 */
[----:B-1----:R-:W4:Y:S04]  /*3f680*/  LDL.LU R54, [R1+0x23a4] ;  /* 0x0023a40001367983 */ /* 0x002f280000300800 */
[----:B------:R-:W4:Y:S01]  /*3f690*/  LDL.LU R55, [R1+0x2378] ;  /* 0x0023780001377983 */ /* 0x000f220000300800 */
[-C--:B------:R-:W-:Y:S01]  /*3f6a0*/  IADD3 R23, P2, PT, R23, R3.reuse, RZ ;  /* 0x0000000317177210 */ /* 0x080fe20007f5e0ff */
[--C-:B------:R-:W-:Y:S01]  /*3f6b0*/  IMAD.X R26, R26, 0x1, R0.reuse, P1 ;  /* 0x000000011a1a7824 */ /* 0x100fe200008e0600 */
[-C--:B------:R-:W-:Y:S01]  /*3f6c0*/  IADD3 R35, P1, PT, R35, R3.reuse, RZ ;  /* 0x0000000323237210 */ /* 0x080fe20007f3e0ff */
[--C-:B------:R-:W-:Y:S01]  /*3f6d0*/  IMAD.X R34, R34, 0x1, R0.reuse, P4 ;  /* 0x0000000122227824 */ /* 0x100fe200020e0600 */
[----:B------:R-:W-:Y:S01]  /*3f6e0*/  IADD3 R32, P4, PT, R32, R3, RZ ;  /* 0x0000000320207210 */ /* 0x000fe20007f9e0ff */
[----:B------:R0:W-:Y:S01]  /*3f6f0*/  STL [R1+0x23f0], R23 ;  /* 0x0023f01701007387 */ /* 0x0001e20000100800 */
[----:B------:R-:W-:-:S03]  /*3f700*/  IMAD.X R33, R33, 0x1, R0, P3 ;  /* 0x0000000121217824 */ /* 0x000fc600018e0600 */
[----:B------:R1:W-:Y:S01]  /*3f710*/  STL [R1+0x2418], R26 ;  /* 0x0024181a01007387 */ /* 0x0003e20000100800 */
[----:B------:R-:W-:-:S03]  /*3f720*/  IADD3 R31, P3, PT, R31, R3, RZ ;  /* 0x000000031f1f7210 */ /* 0x000fc60007f7e0ff */
[----:B------:R0:W-:Y:S01]  /*3f730*/  STL [R1+0x23e8], R35 ;  /* 0x0023e82301007387 */ /* 0x0001e20000100800 */
[----:B--2---:R-:W-:-:S03]  /*3f740*/  IMAD.X R36, R36, 0x1, R0, P6 ;  /* 0x0000000124247824 */ /* 0x004fc600030e0600 */
        /* <DEDUP_REMOVED lines=27> */
[----:B---3--:R-:W-:-:S03]  /*3f900*/  IMAD.X R46, R46, 0x1, R0, P5 ;  /* 0x000000012e2e7824 */ /* 0x008fc600028e0600 */
[----:B------:R3:W-:Y:S01]  /*3f910*/  STL [R1+0x23d4], R42 ;  /* 0x0023d42a01007387 */ /* 0x0007e20000100800 */
[----:B----4-:R-:W-:-:S03]  /*3f920*/  IADD3 R47, P5, PT, R47, R3, RZ ;  /* 0x000000032f2f7210 */ /* 0x010fc60007fbe0ff */
        /* <DEDUP_REMOVED lines=10> */
[----:B------:R0:W-:Y:S04]  /*3f9d0*/  STL [R1+0x23bc], R48 ;  /* 0x0023bc3001007387 */ /* 0x0001e80000100800 */
[----:B------:R0:W-:Y:S01]  /*3f9e0*/  STL [R1+0x2390], R49 ;  /* 0x0023903101007387 */ /* 0x0001e20000100800 */
[----:B------:R-:W-:-:S03]  /*3f9f0*/  IADD3 R53, P4, PT, R53, R3, RZ ;  /* 0x0000000335357210 */ /* 0x000fc60007f9e0ff */
[----:B------:R0:W-:Y:S01]  /*3fa00*/  STL [R1+0x23b4], R50 ;  /* 0x0023b43201007387 */ /* 0x0001e20000100800 */
[----:B------:R-:W-:-:S03]  /*3fa10*/  IMAD.X R54, R54, 0x1, R0, P3 ;  /* 0x0000000136367824 */ /* 0x000fc600018e0600 */
[----:B------:R1:W-:Y:S04]  /*3fa20*/  STL [R1+0x2388], R51 ;  /* 0x0023883301007387 */ /* 0x0003e80000100800 */
[----:B------:R1:W-:Y:S01]  /*3fa30*/  STL [R1+0x23ac], R52 ;  /* 0x0023ac3401007387 */ /* 0x0003e20000100800 */
[----:B------:R-:W-:-:S03]  /*3fa40*/  IADD3 R55, P3, PT, R55, R3, RZ ;  /* 0x0000000337377210 */ /* 0x000fc60007f7e0ff */
[----:B0-----:R-:W4:Y:S04]  /*3fa50*/  LDL.LU R23, [R1+0x239c] ;  /* 0x00239c0001177983 */ /* 0x001f280000300800 */
[----:B------:R0:W-:Y:S04]  /*3fa60*/  STL [R1+0x2380], R53 ;  /* 0x0023803501007387 */ /* 0x0001e80000100800 */
[----:B-1----:R-:W4:Y:S04]  /*3fa70*/  LDL.LU R26, [R1+0x2370] ;  /* 0x00237000011a7983 */ /* 0x002f280000300800 */
[----:B------:R1:W-:Y:S04]  /*3fa80*/  STL [R1+0x23a4], R54 ;  /* 0x0023a43601007387 */ /* 0x0003e80000100800 */
[----:B------:R-:W4:Y:S04]  /*3fa90*/  LDL.LU R35, [R1+0x2394] ;  /* 0x0023940001237983 */ /* 0x000f280000300800 */
[----:B------:R0:W-:Y:S04]  /*3faa0*/  STL [R1+0x2378], R55 ;  /* 0x0023783701007387 */ /* 0x0001e80000100800 */
        /* <DEDUP_REMOVED lines=28> */
[--C-:B------:R-:W-:Y:S01]  /*3fc70*/  IMAD.X R23, R23, 0x1, R0.reuse, P6 ;  /* 0x0000000117177824 */ /* 0x100fe200030e0600 */
[-C--:B------:R-:W-:Y:S01]  /*3fc80*/  IADD3 R26, P6, PT, R26, R3.reuse, RZ ;  /* 0x000000031a1a7210 */ /* 0x080fe20007fde0ff */
[--C-:B------:R-:W-:Y:S01]  /*3fc90*/  IMAD.X R35, R35, 0x1, R0.reuse, P5 ;  /* 0x0000000123237824 */ /* 0x100fe200028e0600 */
[-C--:B--2---:R-:W-:Y:S01]  /*3fca0*/  IADD3 R34, P5, PT, R34, R3.reuse, RZ ;  /* 0x0000000322227210 */ /* 0x084fe20007fbe0ff */
        /* <DEDUP_REMOVED lines=59> */
[----:B--2---:R-:W2:Y:S04]  /*40060*/  LDL.LU R35, [R1+0x22f0] ;  /* 0x0022f00001237983 */ /* 0x004ea80000300800 */
[----:B------:R0:W-:Y:S04]  /*40070*/  STL [R1+0x2324], R55 ;  /* 0x0023243701007387 */ /* 0x0001e80000100800 */
        /* <DEDUP_REMOVED lines=30> */
[-C--:B--2---:R-:W-:Y:S01]  /*40260*/  IADD3 R35, P4, PT, R35, R3.reuse, RZ ;  /* 0x0000000323237210 */ /* 0x084fe20007f9e0ff */
[--C-:B------:R-:W-:Y:S01]  /*40270*/  IMAD.X R34, R34, 0x1, R0.reuse, P3 ;  /* 0x0000000122227824 */ /* 0x100fe200018e0600 */
[----:B------:R-:W-:Y:S01]  /*40280*/  IADD3 R32, P3, PT, R32, R3, RZ ;  /* 0x0000000320207210 */ /* 0x000fe20007f7e0ff */
        /* <DEDUP_REMOVED lines=90> */
[--C-:B--2---:R-:W-:Y:S01]  /*40830*/  IMAD.X R35, R35, 0x1, R0.reuse, P2 ;  /* 0x0000000123237824 */ /* 0x104fe200010e0600 */
        /* <DEDUP_REMOVED lines=186> */
[-C--:B---3--:R-:W-:Y:S01]  /*413e0*/  IADD3 R34, P1, PT, R34, R3.reuse, RZ ;  /* 0x0000000322227210 */ /* 0x088fe20007f3e0ff */
[----:B----4-:R-:W-:Y:S01]  /*413f0*/  IMAD.X R32, R32, 0x1, R0, P4 ;  /* 0x0000000120207824 */ /* 0x010fe200020e0600 */
        /* <DEDUP_REMOVED lines=91> */
[--C-:B---3--:R-:W-:Y:S01]  /*419b0*/  IMAD.X R34, R34, 0x1, R0.reuse, P5 ;  /* 0x0000000122227824 */ /* 0x108fe200028e0600 */
[----:B----4-:R-:W-:Y:S01]  /*419c0*/  IADD3 R32, P5, PT, R32, R3, RZ ;  /* 0x0000000320207210 */ /* 0x010fe20007fbe0ff */
        /* <DEDUP_REMOVED lines=2267> */
[----:B------:R-:W-:-:S03]  /*4a780*/  IADD3 R47, P4, PT, R47, UR8, RZ ;  /* 0x000000082f2f7c10 */ /* 0x000fc6000ff9e0ff */
        /* <DEDUP_REMOVED lines=10> */
[----:B------:R0:W-:Y:S04]  /*4a830*/  STL [R1+0x2740], R48 ;  /* 0x0027403001007387 */ /* 0x0001e80000100800 */
[----:B------:R0:W-:Y:S01]  /*4a840*/  STL [R1+0x2784], R49 ;  /* 0x0027843101007387 */ /* 0x0001e20000100800 */
[----:B------:R-:W-:-:S03]  /*4a850*/  IADD3 R53, P5, PT, R53, UR8, RZ ;  /* 0x0000000835357c10 */ /* 0x000fc6000ffbe0ff */
[----:B------:R0:W-:Y:S01]  /*4a860*/  STL [R1+0x2728], R50 ;  /* 0x0027283201007387 */ /* 0x0001e20000100800 */
[----:B------:R-:W-:-:S03]  /*4a870*/  IMAD.X R54, R54, 0x1, R0, P2 ;  /* 0x0000000136367824 */ /* 0x000fc600010e0600 */
[----:B------:R1:W-:Y:S04]  /*4a880*/  STL [R1+0x278c], R51 ;  /* 0x00278c3301007387 */ /* 0x0003e80000100800 */
[----:B------:R1:W-:Y:S01]  /*4a890*/  STL [R1+0x2710], R52 ;  /* 0x0027103401007387 */ /* 0x0003e20000100800 */
[----:B------:R-:W-:-:S03]  /*4a8a0*/  IADD3 R55, P2, PT, R55, UR8, RZ ;  /* 0x0000000837377c10 */ /* 0x000fc6000ff5e0ff */
        /* <DEDUP_REMOVED lines=34> */
[----:B------:R-:W-:Y:S01]  /*4aad0*/  IMAD.X R23, R23, 0x1, R0, P1 ;  /* 0x0000000117177824 */ /* 0x000fe200008e0600 */
[----:B------:R-:W-:-:S02]  /*4aae0*/  IADD3 R26, P1, PT, R26, UR8, RZ ;  /* 0x000000081a1a7c10 */ /* 0x000fc4000ff3e0ff */
[----:B--2---:R-:W-:Y:S02]  /*4aaf0*/  IADD3.X R35, PT, PT, R35, UR4, RZ, P4, !PT ;  /* 0x0000000423237c10 */ /* 0x004fe4000a7fe4ff */
[----:B---3--:R-:W-:Y:S02]  /*4ab00*/  IADD3 R34, P4, PT, R34, UR8, RZ ;  /* 0x0000000822227c10 */ /* 0x008fe4000ff9e0ff */
[----:B----4-:R-:W-:Y:S01]  /*4ab10*/  IADD3.X R32, PT, PT, R32, UR4, RZ, P3, !PT ;  /* 0x0000000420207c10 */ /* 0x010fe20009ffe4ff */
[----:B------:R0:W-:Y:S01]  /*4ab20*/  STL [R1+0x26f0], R23 ;  /* 0x0026f01701007387 */ /* 0x0001e20000100800 */
[----:B------:R-:W-:-:S03]  /*4ab30*/  IADD3 R33, P3, PT, R33, UR8, RZ ;  /* 0x0000000821217c10 */ /* 0x000fc6000ff7e0ff */
[----:B------:R1:W-:Y:S01]  /*4ab40*/  STL [R1+0x27a4], R26 ;  /* 0x0027a41a01007387 */ /* 0x0003e20000100800 */
[----:B------:R-:W-:-:S03]  /*4ab50*/  IADD3.X R31, PT, PT, R31, UR4, RZ, P6, !PT ;  /* 0x000000041f1f7c10 */ /* 0x000fc6000b7fe4ff */
        /* <DEDUP_REMOVED lines=42> */
[----:B------:R0:W-:Y:S04]  /*4ae00*/  STL [R1+0x27fc], R48 ;  /* 0x0027fc3001007387 */ /* 0x0001e80000100800 */
[----:B------:R0:W-:Y:S01]  /*4ae10*/  STL [R1+0x2798], R49 ;  /* 0x0027983101007387 */ /* 0x0001e20000100800 */
[----:B------:R-:W-:-:S03]  /*4ae20*/  IADD3.X R53, PT, PT, R53, UR4, RZ, P3, !PT ;  /* 0x0000000435357c10 */ /* 0x000fc60009ffe4ff */
[----:B------:R0:W-:Y:S01]  /*4ae30*/  STL [R1+0x2804], R50 ;  /* 0x0028043201007387 */ /* 0x0001e20000100800 */
[----:B------:R-:W-:-:S03]  /*4ae40*/  IADD3 R54, P3, PT, R54, UR8, RZ ;  /* 0x0000000836367c10 */ /* 0x000fc6000ff7e0ff */
[----:B------:R1:W-:Y:S04]  /*4ae50*/  STL [R1+0x27a0], R51 ;  /* 0x0027a03301007387 */ /* 0x0003e80000100800 */
[----:B------:R1:W-:Y:S01]  /*4ae60*/  STL [R1+0x280c], R52 ;  /* 0x00280c3401007387 */ /* 0x0003e20000100800 */
[----:B------:R-:W-:-:S03]  /*4ae70*/  IADD3.X R55, PT, PT, R55, UR4, RZ, P6, !PT ;  /* 0x0000000437377c10 */ /* 0x000fc6000b7fe4ff */
        /* <DEDUP_REMOVED lines=34> */
[----:B------:R-:W-:-:S02]  /*4b0a0*/  IADD3 R23, P6, PT, R23, UR8, RZ ;  /* 0x0000000817177c10 */ /* 0x000fc4000ffde0ff */
[----:B------:R-:W-:Y:S02]  /*4b0b0*/  IADD3.X R26, PT, PT, R26, UR4, RZ, P5, !PT ;  /* 0x000000041a1a7c10 */ /* 0x000fe4000affe4ff */
[----:B--2---:R-:W-:Y:S02]  /*4b0c0*/  IADD3 R35, P5, PT, R35, UR8, RZ ;  /* 0x0000000823237c10 */ /* 0x004fe4000ffbe0ff */
[----:B---3--:R-:W-:Y:S02]  /*4b0d0*/  IADD3.X R34, PT, PT, R34, UR4, RZ, P2, !PT ;  /* 0x0000000422227c10 */ /* 0x008fe400097fe4ff */
[----:B----4-:R-:W-:Y:S01]  /*4b0e0*/  IADD3 R32, P2, PT, R32, UR8, RZ ;  /* 0x0000000820207c10 */ /* 0x010fe2000ff5e0ff */
        /* <DEDUP_REMOVED lines=46> */
[----:B------:R0:W-:Y:S04]  /*4b3d0*/  STL [R1+0x2810], R48 ;  /* 0x0028103001007387 */ /* 0x0001e80000100800 */
[----:B------:R0:W-:Y:S01]  /*4b3e0*/  STL [R1+0x287c], R49 ;  /* 0x00287c3101007387 */ /* 0x0001e20000100800 */
[----:B------:R-:W-:-:S03]  /*4b3f0*/  IADD3 R53, P2, PT, R53, UR8, RZ ;  /* 0x0000000835357c10 */ /* 0x000fc6000ff5e0ff */
[----:B------:R0:W-:Y:S01]  /*4b400*/  STL [R1+0x2818], R50 ;  /* 0x0028183201007387 */ /* 0x0001e20000100800 */
[----:B------:R-:W-:-:S03]  /*4b410*/  IADD3.X R54, PT, PT, R54, UR4, RZ, P1, !PT ;  /* 0x0000000436367c10 */ /* 0x000fc60008ffe4ff */
        /* <DEDUP_REMOVED lines=37> */
[----:B------:R-:W-:-:S02]  /*4b670*/  IADD3.X R23, PT, PT, R23, UR4, RZ, P4, !PT ;  /* 0x0000000417177c10 */ /* 0x000fc4000a7fe4ff */
[----:B------:R-:W-:Y:S02]  /*4b680*/  IADD3 R26, P4, PT, R26, UR8, RZ ;  /* 0x000000081a1a7c10 */ /* 0x000fe4000ff9e0ff */
        /* <DEDUP_REMOVED lines=91> */
[----:B------:R-:W0:Y:S01]  /*4bc40*/  S2R R2, SR_TID.X ;  /* 0x0000000000027919 */ /* 0x000e220000002100 */
[----:B------:R-:W-:-:S02]  /*4bc50*/  IMAD.MOV.U32 R4, RZ, RZ, R10 ;  /* 0x000000ffff047224 */ /* 0x000fc400078e000a */
[----:B------:R-:W-:Y:S02]  /*4bc60*/  IMAD.MOV.U32 R5, RZ, RZ, R7 ;  /* 0x000000ffff057224 */ /* 0x000fe400078e0007 */
[----:B------:R-:W-:Y:S02]  /*4bc70*/  IMAD.MOV.U32 R8, RZ, RZ, R9 ;  /* 0x000000ffff087224 */ /* 0x000fe400078e0009 */
[----:B------:R-:W-:Y:S01]  /*4bc80*/  IMAD.MOV.U32 R9, RZ, RZ, R6 ;  /* 0x000000ffff097224 */ /* 0x000fe200078e0006 */
[----:B0-----:R-:W-:-:S05]  /*4bc90*/  LOP3.LUT R2, R2, 0x1f, RZ, 0xc0, !PT ;  /* 0x0000001f02027812 */ /* 0x001fca00078ec0ff */
[----:B------:R-:W-:Y:S01]  /*4bca0*/  IMAD.SHL.U32 R2, R2, 0x2, RZ ;  /* 0x0000000202027824 */ /* 0x000fe200078e00ff */
[----:B------:R-:W-:Y:S02]  /*4bcb0*/  IADD3 R23, P5, PT, R23, UR8, RZ ;  /* 0x0000000817177c10 */ /* 0x000fe4000ffbe0ff */
        /* <DEDUP_REMOVED lines=54> */
[----:B------:R0:W-:Y:S04]  /*4c020*/  STL [R1+0x2910], R50 ;  /* 0x0029103201007387 */ /* 0x0001e80000100800 */
[----:B------:R0:W-:Y:S01]  /*4c030*/  STL [R1+0x2918], R51 ;  /* 0x0029183301007387 */ /* 0x0001e20000100800 */
[----:B------:R-:W-:-:S03]  /*4c040*/  IADD3.X R55, PT, PT, R55, UR4, RZ, P5, !PT ;  /* 0x0000000437377c10 */ /* 0x000fc6000affe4ff */
[----:B------:R0:W-:Y:S04]  /*4c050*/  STL [R1+0x2920], R52 ;  /* 0x0029203401007387 */ /* 0x0001e80000100800 */
[----:B------:R0:W-:Y:S04]  /*4c060*/  STL [R1+0x2928], R53 ;  /* 0x0029283501007387 */ /* 0x0001e80000100800 */
[----:B------:R0:W-:Y:S04]  /*4c070*/  STL [R1+0x2930], R54 ;  /* 0x0029303601007387 */ /* 0x0001e80000100800 */
[----:B------:R0:W-:Y:S04]  /*4c080*/  STL.64 [R1+0x1050], R4 ;  /* 0x0010500401007387 */ /* 0x0001e80000100a00 */
[----:B------:R0:W-:Y:S04]  /*4c090*/  STL [R1+0x2938], R55 ;  /* 0x0029383701007387 */ /* 0x0001e80000100800 */
[----:B------:R0:W-:Y:S01]  /*4c0a0*/  STL.64 [R1+0x1048], R8 ;  /* 0x0010480801007387 */ /* 0x0001e20000100a00 */
[----:B------:R-:W-:Y:S05]  /*4c0b0*/  @P0 BRA `(.L_x_1) ;  /* 0xfffffc7800ac0947 */ /* 0x000fea000383ffff */
[----:B------:R-:W2:Y:S04]  /*4c0c0*/  LDL.LU R59, [R1+0x5c] ;  /* 0x00005c00013b7983 */ /* 0x000ea80000300800 */
[----:B------:R-:W2:Y:S04]  /*4c0d0*/  LDL.LU R2, [R1+0xdc] ;  /* 0x0000dc0001027983 */ /* 0x000ea80000300800 */
[----:B------:R-:W3:Y:S04]  /*4c0e0*/  LDL.LU R0, [R1+0x54] ;  /* 0x0000540001007983 */ /* 0x000ee80000300800 */
[----:B------:R-:W3:Y:S04]  /*4c0f0*/  LDL.LU R3, [R1+0xd4] ;  /* 0x0000d40001037983 */ /* 0x000ee80000300800 */
        /* <DEDUP_REMOVED lines=52> */
[----:B-----5:R-:W-:Y:S01]  /*4c440*/  STL [R1+0x2a78], R57 ;  /* 0x002a783901007387 */ /* 0x020fe20000100800 */
[----:B--2---:R-:W-:-:S05]  /*4c450*/  F2FP.BF16.F32.PACK_AB R56, R59, R2 ;  /* 0x000000023b38723e */ /* 0x004fca00000010ff */
[----:B------:R-:W-:Y:S01]  /*4c460*/  STL [R1+0x119c], R56 ;  /* 0x00119c3801007387 */ /* 0x000fe20000100800 */
[----:B---3--:R-:W-:-:S05]  /*4c470*/  F2FP.BF16.F32.PACK_AB R3, R0, R3 ;  /* 0x000000030003723e */ /* 0x008fca00000010ff */
[----:B------:R0:W-:Y:S01]  /*4c480*/  STL [R1+0x1198], R3 ;  /* 0x0011980301007387 */ /* 0x0001e20000100800 */
[----:B----4-:R-:W-:-:S05]  /*4c490*/  F2FP.BF16.F32.PACK_AB R2, R10, R7 ;  /* 0x000000070a02723e */ /* 0x010fca00000010ff */
[----:B------:R1:W-:Y:S01]  /*4c4a0*/  STL [R1+0x1194], R2 ;  /* 0x0011940201007387 */ /* 0x0003e20000100800 */
[----:B------:R-:W-:-:S05]  /*4c4b0*/  F2FP.BF16.F32.PACK_AB R0, R9, R6 ;  /* 0x000000060900723e */ /* 0x000fca00000010ff */
[----:B------:R2:W-:Y:S01]  /*4c4c0*/  STL [R1+0x1190], R0 ;  /* 0x0011900001007387 */ /* 0x0005e20000100800 */
[----:B0-----:R-:W-:-:S05]  /*4c4d0*/  F2FP.BF16.F32.PACK_AB R3, R8, R5 ;  /* 0x000000050803723e */ /* 0x001fca00000010ff */
[----:B------:R0:W-:Y:S01]  /*4c4e0*/  STL [R1+0x111c], R3 ;  /* 0x00111c0301007387 */ /* 0x0001e20000100800 */
[----:B-1----:R-:W-:-:S05]  /*4c4f0*/  F2FP.BF16.F32.PACK_AB R2, R22, R4 ;  /* 0x000000041602723e */ /* 0x002fca00000010ff */
[----:B------:R1:W-:Y:S01]  /*4c500*/  STL [R1+0x1118], R2 ;  /* 0x0011180201007387 */ /* 0x0003e20000100800 */
[----:B--2---:R-:W-:-:S05]  /*4c510*/  F2FP.BF16.F32.PACK_AB R0, R21, R16 ;  /* 0x000000101500723e */ /* 0x004fca00000010ff */
        /* <DEDUP_REMOVED lines=38> */
[----:B------:R-:W-:Y:S01]  /*4c780*/  STL [R1+0x1178], R3 ;  /* 0x0011780301007387 */ /* 0x000fe20000100800 */
[----:B-1----:R-:W-:-:S03]  /*4c790*/  F2FP.BF16.F32.PACK_AB R2, R52, R53 ;  /* 0x000000353402723e */ /* 0x002fc600000010ff */
[----:B------:R-:W3:Y:S04]  /*4c7a0*/  LDL.LU R57, [R1+0x9e4] ;  /* 0x0009e40001397983 */ /* 0x000ee80000300800 */
[----:B------:R-:W-:Y:S01]  /*4c7b0*/  STL [R1+0x1174], R2 ;  /* 0x0011740201007387 */ /* 0x000fe20000100800 */
[----:B--2---:R-:W-:-:S03]  /*4c7c0*/  F2FP.BF16.F32.PACK_AB R0, R54, R55 ;  /* 0x000000373600723e */ /* 0x004fc600000010ff */
[----:B---3--:R0:W-:Y:S04]  /*4c7d0*/  STL [R1+0x2ad4], R57 ;  /* 0x002ad43901007387 */ /* 0x0081e80000100800 */
[----:B------:R-:W-:Y:S04]  /*4c7e0*/  STL [R1+0x1170], R0 ;  /* 0x0011700001007387 */ /* 0x000fe80000100800 */
[----:B0-----:R-:W2:Y:S04]  /*4c7f0*/  LDL.LU R57, [R1+0x9ec] ;  /* 0x0009ec0001397983 */ /* 0x001ea80000300800 */
[----:B------:R-:W3:Y:S04]  /*4c800*/  LDL.LU R56, [R1+0xcdc] ;  /* 0x000cdc0001387983 */ /* 0x000ee80000300800 */
[----:B---3--:R0:W-:Y:S04]  /*4c810*/  STL [R1+0x2ad0], R56 ;  /* 0x002ad03801007387 */ /* 0x0081e80000100800 */
[----:B0-----:R-:W3:Y:S04]  /*4c820*/  LDL.LU R56, [R1+0x604] ;  /* 0x0006040001387983 */ /* 0x001ee80000300800 */
[----:B---3--:R0:W-:Y:S04]  /*4c830*/  STL [R1+0x2ad8], R56 ;  /* 0x002ad83801007387 */ /* 0x0081e80000100800 */
[----:B0-----:R-:W2:Y:S04]  /*4c840*/  LDL.LU R56, [R1+0x60c] ;  /* 0x00060c0001387983 */ /* 0x001ea80000300800 */
[----:B------:R-:W3:Y:S04]  /*4c850*/  LDL.LU R60, [R1+0x2bc] ;  /* 0x0002bc00013c7983 */ /* 0x000ee80000300800 */
[----:B------:R-:W4:Y:S04]  /*4c860*/  LDL.LU R61, [R1+0xcd4] ;  /* 0x000cd400013d7983 */ /* 0x000f280000300800 */
[----:B------:R-:W4:Y:S04]  /*4c870*/  LDL.LU R58, [R1+0x2b4] ;  /* 0x0002b400013a7983 */ /* 0x000f280000300800 */
        /* <DEDUP_REMOVED lines=56> */
[----:B--2---:R-:W-:-:S03]  /*4cc00*/  F2FP.BF16.F32.PACK_AB R57, R56, R57 ;  /* 0x000000393839723e */ /* 0x004fc600000010ff */
[----:B------:R-:W2:Y:S04]  /*4cc10*/  LDL.LU R56, [R1+0x2ad8] ;  /* 0x002ad80001387983 */ /* 0x000ea80000300800 */
[----:B------:R0:W-:Y:S04]  /*4cc20*/  STL [R1+0x118c], R57 ;  /* 0x00118c3901007387 */ /* 0x0001e80000100800 */
[----:B0-----:R-:W2:Y:S02]  /*4cc30*/  LDL.LU R57, [R1+0x2ad4] ;  /* 0x002ad40001397983 */ /* 0x001ea40000300800 */
[----:B--2---:R-:W-:-:S02]  /*4cc40*/  F2FP.BF16.F32.PACK_AB R57, R56, R57 ;  /* 0x000000393839723e */ /* 0x004fc400000010ff */
[----:B------:R-:W2:Y:S01]  /*4cc50*/  LDL.LU R56, [R1+0x2ad0] ;  /* 0x002ad00001387983 */ /* 0x000ea20000300800 */
[----:B---3--:R-:W-:-:S03]  /*4cc60*/  F2FP.BF16.F32.PACK_AB R3, R0, R3 ;  /* 0x000000030003723e */ /* 0x008fc600000010ff */
[----:B------:R4:W-:Y:S01]  /*4cc70*/  STL [R1+0x1188], R57 ;  /* 0x0011883901007387 */ /* 0x0009e20000100800 */
[----:B------:R-:W-:Y:S02]  /*4cc80*/  F2FP.BF16.F32.PACK_AB R0, R9, R6 ;  /* 0x000000060900723e */ /* 0x000fe400000010ff */
[----:B----4-:R-:W-:Y:S02]  /*4cc90*/  F2FP.BF16.F32.PACK_AB R57, R61, R58 ;  /* 0x0000003a3d39723e */ /* 0x010fe400000010ff */
[----:B--2---:R-:W-:Y:S02]  /*4cca0*/  F2FP.BF16.F32.PACK_AB R60, R56, R60 ;  /* 0x0000003c383c723e */ /* 0x004fe400000010ff */
[----:B------:R-:W-:-:S03]  /*4ccb0*/  F2FP.BF16.F32.PACK_AB R56, R59, R2 ;  /* 0x000000023b38723e */ /* 0x000fc600000010ff */
[----:B------:R-:W-:Y:S01]  /*4ccc0*/  STL [R1+0x1184], R60 ;  /* 0x0011843c01007387 */ /* 0x000fe20000100800 */
[----:B------:R-:W-:-:S03]  /*4ccd0*/  F2FP.BF16.F32.PACK_AB R2, R10, R7 ;  /* 0x000000070a02723e */ /* 0x000fc600000010ff */
[----:B------:R-:W-:Y:S04]  /*4cce0*/  STL [R1+0x1180], R57 ;  /* 0x0011803901007387 */ /* 0x000fe80000100800 */
[----:B------:R-:W-:Y:S04]  /*4ccf0*/  STL [R1+0x110c], R56 ;  /* 0x00110c3801007387 */ /* 0x000fe80000100800 */
[----:B------:R0:W-:Y:S04]  /*4cd00*/  STL [R1+0x1108], R3 ;  /* 0x0011080301007387 */ /* 0x0001e80000100800 */
[----:B------:R1:W-:Y:S01]  /*4cd10*/  STL [R1+0x1104], R2 ;  /* 0x0011040201007387 */ /* 0x0003e20000100800 */
[----:B0-----:R-:W-:-:S03]  /*4cd20*/  F2FP.BF16.F32.PACK_AB R3, R8, R5 ;  /* 0x000000050803723e */ /* 0x001fc600000010ff */
[----:B------:R0:W-:Y:S01]  /*4cd30*/  STL [R1+0x1100], R0 ;  /* 0x0011000001007387 */ /* 0x0001e20000100800 */
[----:B-1----:R-:W-:-:S03]  /*4cd40*/  F2FP.BF16.F32.PACK_AB R2, R22, R4 ;  /* 0x000000041602723e */ /* 0x002fc600000010ff */
[----:B------:R1:W-:Y:S01]  /*4cd50*/  STL [R1+0x10fc], R3 ;  /* 0x0010fc0301007387 */ /* 0x0003e20000100800 */
[----:B0-----:R-:W-:-:S03]  /*4cd60*/  F2FP.BF16.F32.PACK_AB R0, R21, R16 ;  /* 0x000000101500723e */ /* 0x001fc600000010ff */
[----:B------:R0:W-:Y:S01]  /*4cd70*/  STL [R1+0x10f8], R2 ;  /* 0x0010f80201007387 */ /* 0x0001e20000100800 */
[----:B-1----:R-:W-:-:S03]  /*4cd80*/  F2FP.BF16.F32.PACK_AB R3, R20, R13 ;  /* 0x0000000d1403723e */ /* 0x002fc600000010ff */
[----:B------:R1:W-:Y:S04]  /*4cd90*/  STL [R1+0x10f4], R0 ;  /* 0x0010f40001007387 */ /* 0x0003e80000100800 */
[----:B------:R2:W-:Y:S01]  /*4cda0*/  STL [R1+0x10f0], R3 ;  /* 0x0010f00301007387 */ /* 0x0005e20000100800 */
[----:B0-----:R-:W-:Y:S02]  /*4cdb0*/  F2FP.BF16.F32.PACK_AB R2, R17, R12 ;  /* 0x0000000c1102723e */ /* 0x001fe400000010ff */
[----:B-1----:R-:W-:-:S03]  /*4cdc0*/  F2FP.BF16.F32.PACK_AB R0, R30, R11 ;  /* 0x0000000b1e00723e */ /* 0x002fc600000010ff */
[----:B------:R0:W-:Y:S01]  /*4cdd0*/  STL [R1+0x10ec], R2 ;  /* 0x0010ec0201007387 */ /* 0x0001e20000100800 */
[----:B--2---:R-:W-:-:S03]  /*4cde0*/  F2FP.BF16.F32.PACK_AB R3, R29, R25 ;  /* 0x000000191d03723e */ /* 0x004fc600000010ff */
        /* <DEDUP_REMOVED lines=31> */
[----:B------:R-:W-:Y:S04]  /*4cfe0*/  STL [R1+0x10a8], R3 ;  /* 0x0010a80301007387 */ /* 0x000fe80000100800 */
[----:B------:R-:W2:Y:S01]  /*4cff0*/  LDL.LU R57, [R1+0x9e0] ;  /* 0x0009e00001397983 */ /* 0x000ea20000300800 */
[----:B0-----:R-:W-:Y:S02]  /*4d000*/  F2FP.BF16.F32.PACK_AB R2, R52, R53 ;  /* 0x000000353402723e */ /* 0x001fe400000010ff */
[----:B-1----:R-:W-:-:S03]  /*4d010*/  F2FP.BF16.F32.PACK_AB R0, R54, R55 ;  /* 0x000000373600723e */ /* 0x002fc600000010ff */
[----:B------:R-:W-:Y:S04]  /*4d020*/  STL [R1+0x10a4], R2 ;  /* 0x0010a40201007387 */ /* 0x000fe80000100800 */
[----:B--2---:R0:W-:Y:S04]  /*4d030*/  STL [R1+0x2ac8], R57 ;  /* 0x002ac83901007387 */ /* 0x0041e80000100800 */
        /* <DEDUP_REMOVED lines=747> */
[----:B------:R-:W-:Y:S02]  /*4fef0*/  F2FP.BF16.F32.PACK_AB R56, R59, R2 ;  /* 0x000000023b38723e */ /* 0x000fe400000010ff */
[----:B------:R-:W-:Y:S01]  /*4ff00*/  F2FP.BF16.F32.PACK_AB R2, R10, R7 ;  /* 0x000000070a02723e */ /* 0x000fe200000010ff */
[----:B------:R-:W-:Y:S04]  /*4ff10*/  STL [R1+0x724], R60 ;  /* 0x0007243c01007387 */ /* 0x000fe80000100800 */
        /* <DEDUP_REMOVED lines=49> */
[----:B------:R-:W-:Y:S01]  /*50230*/  STL [R1+0x4d8], R3 ;  /* 0x0004d80301007387 */ /* 0x000fe20000100800 */
[----:B-1----:R-:W-:-:S03]  /*50240*/  F2FP.BF16.F32.PACK_AB R0, R54, R55 ;  /* 0x000000373600723e */ /* 0x002fc600000010ff */
[----:B------:R-:W2:Y:S04]  /*50250*/  LDL.LU R50, [R1+0x988] ;  /* 0x0009880001327983 */ /* 0x000ea80000300800 */
[----:B------:R0:W-:Y:S04]  /*50260*/  STL [R1+0x4d4], R2 ;  /* 0x0004d40201007387 */ /* 0x0001e80000100800 */
[----:B------:R-:W2:Y:S04]  /*50270*/  LDL.LU R51, [R1+0xd18] ;  /* 0x000d180001337983 */ /* 0x000ea80000300800 */
[----:B------:R1:W-:Y:S04]  /*50280*/  STL [R1+0x4d0], R0 ;  /* 0x0004d00001007387 */ /* 0x0003e80000100800 */
[----:B------:R-:W3:Y:S04]  /*50290*/  LDL.LU R52, [R1+0x980] ;  /* 0x0009800001347983 */ /* 0x000ee80000300800 */
[----:B------:R-:W3:Y:S04]  /*502a0*/  LDL.LU R53, [R1+0xd10] ;  /* 0x000d100001357983 */ /* 0x000ee80000300800 */
[----:B------:R-:W4:Y:S04]  /*502b0*/  LDL.LU R59, [R1+0x618] ;  /* 0x00061800013b7983 */ /* 0x000f280000300800 */
[----:B0-----:R-:W4:Y:S04]  /*502c0*/  LDL.LU R2, [R1+0x648] ;  /* 0x0006480001027983 */ /* 0x001f280000300800 */
        /* <DEDUP_REMOVED lines=49> */
[----:B------:R-:W4:Y:S01]  /*505e0*/  LDL.LU R55, [R1+0xf54] ;  /* 0x000f540001377983 */ /* 0x000f220000300800 */
[----:B--2---:R-:W-:-:S03]  /*505f0*/  F2FP.BF16.F32.PACK_AB R51, R50, R51 ;  /* 0x000000333233723e */ /* 0x004fc600000010ff */
[----:B------:R-:W2:Y:S04]  /*50600*/  LDL.LU R50, [R1+0x5ac] ;  /* 0x0005ac0001327983 */ /* 0x000ea80000300800 */
[----:B------:R0:W-:Y:S01]  /*50610*/  STL [R1+0x4cc], R51 ;  /* 0x0004cc3301007387 */ /* 0x0001e20000100800 */
[----:B---3--:R-:W-:-:S03]  /*50620*/  F2FP.BF16.F32.PACK_AB R52, R52, R53 ;  /* 0x000000353434723e */ /* 0x008fc600000010ff */
[----:B0-----:R-:W2:Y:S01]  /*50630*/  LDL.LU R51, [R1+0x91c] ;  /* 0x00091c0001337983 */ /* 0x001ea20000300800 */
[----:B----4-:R-:W-:-:S03]  /*50640*/  F2FP.BF16.F32.PACK_AB R2, R59, R2 ;  /* 0x000000023b02723e */ /* 0x010fc600000010ff */
[----:B------:R0:W-:Y:S01]  /*50650*/  STL [R1+0x4c8], R52 ;  /* 0x0004c83401007387 */ /* 0x0001e20000100800 */
[----:B------:R-:W-:-:S03]  /*50660*/  F2FP.BF16.F32.PACK_AB R0, R0, R3 ;  /* 0x000000030000723e */ /* 0x000fc600000010ff */
[----:B0-----:R-:W3:Y:S04]  /*50670*/  LDL.LU R52, [R1+0x5a4] ;  /* 0x0005a40001347983 */ /* 0x001ee80000300800 */
[----:B------:R-:W3:Y:S01]  /*50680*/  LDL.LU R53, [R1+0x914] ;  /* 0x0009140001357983 */ /* 0x000ee20000300800 */
[----:B------:R-:W-:-:S03]  /*50690*/  F2FP.BF16.F32.PACK_AB R3, R10, R7 ;  /* 0x000000070a03723e */ /* 0x000fc600000010ff */
[----:B------:R0:W-:Y:S04]  /*506a0*/  STL [R1+0x4c4], R2 ;  /* 0x0004c40201007387 */ /* 0x0001e80000100800 */
[----:B------:R1:W-:Y:S04]  /*506b0*/  STL [R1+0x4c0], R0 ;  /* 0x0004c00001007387 */ /* 0x0003e80000100800 */
[----:B------:R4:W-:Y:S01]  /*506c0*/  STL [R1+0x3cc], R3 ;  /* 0x0003cc0301007387 */ /* 0x0009e20000100800 */
[----:B0-----:R-:W-:Y:S02]  /*506d0*/  F2FP.BF16.F32.PACK_AB R2, R9, R6 ;  /* 0x000000060902723e */ /* 0x001fe400000010ff */
[----:B-1----:R-:W-:-:S03]  /*506e0*/  F2FP.BF16.F32.PACK_AB R0, R8, R5 ;  /* 0x000000050800723e */ /* 0x002fc600000010ff */
[----:B------:R0:W-:Y:S01]  /*506f0*/  STL [R1+0x3c8], R2 ;  /* 0x0003c80201007387 */ /* 0x0001e20000100800 */
[----:B----4-:R-:W-:-:S03]  /*50700*/  F2FP.BF16.F32.PACK_AB R3, R22, R4 ;  /* 0x000000041603723e */ /* 0x010fc600000010ff */
        /* <DEDUP_REMOVED lines=34> */
[----:B------:R-:W-:Y:S01]  /*50930*/  STL [R1+0x400], R2 ;  /* 0x0004000201007387 */ /* 0x000fe20000100800 */
[----:B----4-:R-:W-:-:S03]  /*50940*/  F2FP.BF16.F32.PACK_AB R3, R46, R47 ;  /* 0x0000002f2e03723e */ /* 0x010fc600000010ff */
[----:B------:R0:W-:Y:S04]  /*50950*/  STL [R1+0x45c], R0 ;  /* 0x00045c0001007387 */ /* 0x0001e80000100800 */
[----:B------:R-:W-:Y:S01]  /*50960*/  STL [R1+0x458], R3 ;  /* 0x0004580301007387 */ /* 0x000fe20000100800 */
[----:B0-----:R-:W-:-:S03]  /*50970*/  F2FP.BF16.F32.PACK_AB R0, R54, R55 ;  /* 0x000000373600723e */ /* 0x001fc600000010ff */
[----:B------:R-:W4:Y:S01]  /*50980*/  LDL.LU R54, [R1+0x5a0] ;  /* 0x0005a00001367983 */ /* 0x000f220000300800 */
[----:B------:R-:W-:-:S05]  /*50990*/  F2FP.BF16.F32.PACK_AB R2, R48, R49 ;  /* 0x000000313002723e */ /* 0x000fca00000010ff */
[----:B------:R2:W-:Y:S04]  /*509a0*/  STL [R1+0x454], R2 ;  /* 0x0004540201007387 */ /* 0x0005e80000100800 */
[----:B----4-:R-:W-:Y:S04]  /*509b0*/  STL [R1+0x2a7c], R54 ;  /* 0x002a7c3601007387 */ /* 0x010fe80000100800 */
[----:B------:R-:W-:Y:S04]  /*509c0*/  STL [R1+0x450], R0 ;  /* 0x0004500001007387 */ /* 0x000fe80000100800 */
[----:B------:R-:W4:Y:S01]  /*509d0*/  LDL.LU R55, [R1+0x910] ;  /* 0x0009100001377983 */ /* 0x000f220000300800 */
[----:B--2---:R-:W-:-:S03]  /*509e0*/  F2FP.BF16.F32.PACK_AB R2, R50, R51 ;  /* 0x000000333202723e */ /* 0x004fc600000010ff */
[----:B----4-:R0:W-:Y:S04]  /*509f0*/  STL [R1+0x2a80], R55 ;  /* 0x002a803701007387 */ /* 0x0101e80000100800 */
[----:B0-----:R-:W2:Y:S04]  /*50a00*/  LDL.LU R55, [R1+0x23c] ;  /* 0x00023c0001377983 */ /* 0x001ea80000300800 */
[----:B------:R-:W-:Y:S04]  /*50a10*/  STL [R1+0x46c], R2 ;  /* 0x00046c0201007387 */ /* 0x000fe80000100800 */
[----:B------:R-:W4:Y:S01]  /*50a20*/  LDL.LU R54, [R1+0xfc4] ;  /* 0x000fc40001367983 */ /* 0x000f220000300800 */
[----:B---3--:R-:W-:-:S05]  /*50a30*/  F2FP.BF16.F32.PACK_AB R0, R52, R53 ;  /* 0x000000353400723e */ /* 0x008fca00000010ff */
[----:B------:R-:W-:Y:S04]  /*50a40*/  STL [R1+0x468], R0 ;  /* 0x0004680001007387 */ /* 0x000fe80000100800 */
[----:B----4-:R0:W-:Y:S04]  /*50a50*/  STL [R1+0x2a84], R54 ;  /* 0x002a843601007387 */ /* 0x0101e80000100800 */
        /* <DEDUP_REMOVED lines=16> */
[----:B------:R-:W3:Y:S04]  /*50b60*/  LDL.LU R22, [R1] ;  /* 0x0000000001167983 */ /* 0x000ee80000300800 */
        /* <DEDUP_REMOVED lines=46> */
[----:B0-----:R-:W2:Y:S01]  /*50e50*/  LDL.LU R55, [R1+0x2a80] ;  /* 0x002a800001377983 */ /* 0x001ea20000300800 */
[----:B----4-:R-:W-:Y:S02]  /*50e60*/  F2FP.BF16.F32.PACK_AB R60, R56, R60 ;  /* 0x0000003c383c723e */ /* 0x010fe400000010ff */
[----:B---3--:R-:W-:-:S02]  /*50e70*/  F2FP.BF16.F32.PACK_AB R58, R61, R58 ;  /* 0x0000003a3d3a723e */ /* 0x008fc400000010ff */
[----:B------:R-:W-:Y:S02]  /*50e80*/  F2FP.BF16.F32.PACK_AB R56, R59, R2 ;  /* 0x000000023b38723e */ /* 0x000fe400000010ff */
[----:B------:R-:W-:Y:S02]  /*50e90*/  F2FP.BF16.F32.PACK_AB R3, R0, R3 ;  /* 0x000000030003723e */ /* 0x000fe400000010ff */
[----:B------:R-:W-:Y:S02]  /*50ea0*/  F2FP.BF16.F32.PACK_AB R2, R10, R7 ;  /* 0x000000070a02723e */ /* 0x000fe400000010ff */
[----:B--2---:R-:W-:Y:S02]  /*50eb0*/  F2FP.BF16.F32.PACK_AB R57, R54, R57 ;  /* 0x000000393639723e */ /* 0x004fe400000010ff */
[----:B------:R-:W2:Y:S04]  /*50ec0*/  LDL.LU R54, [R1+0x2a7c] ;  /* 0x002a7c0001367983 */ /* 0x000ea80000300800 */
[----:B------:R0:W-:Y:S01]  /*50ed0*/  STL [R1+0x460], R57 ;  /* 0x0004603901007387 */ /* 0x0001e20000100800 */
[----:B------:R-:W-:-:S03]  /*50ee0*/  F2FP.BF16.F32.PACK_AB R0, R9, R6 ;  /* 0x000000060900723e */ /* 0x000fc600000010ff */
[----:B0-----:R-:W3:Y:S04]  /*50ef0*/  LDL.LU R57, [R1+0x2a78] ;  /* 0x002a780001397983 */ /* 0x001ee80000300800 */
        /* <DEDUP_REMOVED lines=48> */
[----:B------:R-:W-:Y:S01]  /*51200*/  STL [R1+0x334], R0 ;  /* 0x0003340001007387 */ /* 0x000fe20000100800 */
[----:B0-----:R-:W-:-:S03]  /*51210*/  F2FP.BF16.F32.PACK_AB R2, R52, R53 ;  /* 0x000000353402723e */ /* 0x001fc600000010ff */
[----:B------:R-:W-:Y:S04]  /*51220*/  STL [R1+0x330], R3 ;  /* 0x0003300301007387 */ /* 0x000fe80000100800 */
[----:B------:R-:W4:Y:S04]  /*51230*/  LDL.LU R59, [R1+0xfc8] ;  /* 0x000fc800013b7983 */ /* 0x000f280000300800 */
[----:B------:R0:W-:Y:S04]  /*51240*/  STL [R1+0x2fc], R2 ;  /* 0x0002fc0201007387 */ /* 0x0001e80000100800 */
[----:B0-----:R-:W4:Y:S01]  /*51250*/  LDL.LU R2, [R1+0x238] ;  /* 0x0002380001027983 */ /* 0x001f220000300800 */
[----:B--2---:R-:W-:-:S05]  /*51260*/  F2FP.BF16.F32.PACK_AB R0, R54, R55 ;  /* 0x000000373600723e */ /* 0x004fca00000010ff */
[----:B------:R0:W-:Y:S04]  /*51270*/  STL [R1+0x2f8], R0 ;  /* 0x0002f80001007387 */ /* 0x0001e80000100800 */
[----:B0-----:R-:W2:Y:S04]  /*51280*/  LDL.LU R0, [R1+0xfc0] ;  /* 0x000fc00001007983 */ /* 0x001ea80000300800 */
        /* <DEDUP_REMOVED lines=45> */
[----:B----4-:R-:W-:-:S03]  /*51560*/  F2FP.BF16.F32.PACK_AB R56, R59, R2 ;  /* 0x000000023b38723e */ /* 0x010fc600000010ff */
        /* <DEDUP_REMOVED lines=8> */
[----:B------:R-:W-:Y:S01]  /*515f0*/  STL [R1+0x2f4], R56 ;  /* 0x0002f43801007387 */ /* 0x000fe20000100800 */
[----:B--2---:R-:W-:-:S05]  /*51600*/  F2FP.BF16.F32.PACK_AB R2, R0, R3 ;  /* 0x000000030002723e */ /* 0x004fca00000010ff */
[----:B------:R0:W-:Y:S01]  /*51610*/  STL [R1+0x2f0], R2 ;  /* 0x0002f00201007387 */ /* 0x0001e20000100800 */
[----:B---3--:R-:W-:-:S05]  /*51620*/  F2FP.BF16.F32.PACK_AB R0, R10, R7 ;  /* 0x000000070a00723e */ /* 0x008fca00000010ff */
        /* <DEDUP_REMOVED lines=26> */
[----:B------:R-:W-:Y:S01]  /*517d0*/  STL [R1+0x228], R3 ;  /* 0x0002280301007387 */ /* 0x000fe20000100800 */
[----:B0-----:R-:W-:-:S03]  /*517e0*/  F2FP.BF16.F32.PACK_AB R2, R52, R53 ;  /* 0x000000353402723e */ /* 0x001fc600000010ff */
[----:B------:R-:W2:Y:S01]  /*517f0*/  LDL.LU R52, [R1+0xc6c] ;  /* 0x000c6c0001347983 */ /* 0x000ea20000300800 */
[----:B-1----:R-:W-:-:S03]  /*51800*/  F2FP.BF16.F32.PACK_AB R0, R54, R55 ;  /* 0x000000373600723e */ /* 0x002fc600000010ff */
[----:B------:R-:W-:Y:S04]  /*51810*/  STL [R1+0x224], R2 ;  /* 0x0002240201007387 */ /* 0x000fe80000100800 */
[----:B------:R-:W2:Y:S04]  /*51820*/  LDL.LU R53, [R1+0xf6c] ;  /* 0x000f6c0001357983 */ /* 0x000ea80000300800 */
[----:B------:R0:W-:Y:S04]  /*51830*/  STL [R1+0x220], R0 ;  /* 0x0002200001007387 */ /* 0x0001e80000100800 */
[----:B------:R-:W3:Y:S04]  /*51840*/  LDL.LU R54, [R1+0xc64] ;  /* 0x000c640001367983 */ /* 0x000ee80000300800 */
[----:B------:R-:W3:Y:S01]  /*51850*/  LDL.LU R55, [R1+0xf64] ;  /* 0x000f640001377983 */ /* 0x000ee20000300800 */
[----:B0-----:R-:W-:-:S02]  /*51860*/  F2FP.BF16.F32.PACK_AB R0, R36, R37 ;  /* 0x000000252400723e */ /* 0x001fc400000010ff */
[----:B------:R-:W-:Y:S02]  /*51870*/  F2FP.BF16.F32.PACK_AB R3, R38, R39 ;  /* 0x000000272603723e */ /* 0x000fe400000010ff */
[----:B------:R-:W-:Y:S01]  /*51880*/  F2FP.BF16.F32.PACK_AB R2, R18, R19 ;  /* 0x000000131202723e */ /* 0x000fe200000010ff */
[----:B------:R0:W-:Y:S04]  /*51890*/  STL [R1+0x23c], R0 ;  /* 0x00023c0001007387 */ /* 0x0001e80000100800 */
[----:B------:R1:W-:Y:S01]  /*518a0*/  STL [R1+0x238], R3 ;  /* 0x0002380301007387 */ /* 0x0003e20000100800 */
[----:B0-----:R-:W-:-:S03]  /*518b0*/  F2FP.BF16.F32.PACK_AB R0, R14, R15 ;  /* 0x0000000f0e00723e */ /* 0x001fc600000010ff */
[----:B------:R0:W-:Y:S01]  /*518c0*/  STL [R1+0x234], R2 ;  /* 0x0002340201007387 */ /* 0x0001e20000100800 */
[----:B-1----:R-:W-:-:S03]  /*518d0*/  F2FP.BF16.F32.PACK_AB R3, R40, R41 ;  /* 0x000000292803723e */ /* 0x002fc600000010ff */
[----:B------:R4:W-:Y:S04]  /*518e0*/  STL [R1+0x230], R0 ;  /* 0x0002300001007387 */ /* 0x0009e80000100800 */
[----:B------:R1:W-:Y:S01]  /*518f0*/  STL [R1+0x27c], R3 ;  /* 0x00027c0301007387 */ /* 0x0003e20000100800 */
[----:B0-----:R-:W-:-:S05]  /*51900*/  F2FP.BF16.F32.PACK_AB R2, R42, R43 ;  /* 0x0000002b2a02723e */ /* 0x001fca00000010ff */
[----:B------:R0:W-:Y:S01]  /*51910*/  STL [R1+0x278], R2 ;  /* 0x0002780201007387 */ /* 0x0001e20000100800 */
[----:B----4-:R-:W-:-:S05]  /*51920*/  F2FP.BF16.F32.PACK_AB R0, R44, R45 ;  /* 0x0000002d2c00723e */ /* 0x010fca00000010ff */
[----:B------:R4:W-:Y:S01]  /*51930*/  STL [R1+0x274], R0 ;  /* 0x0002740001007387 */ /* 0x0009e20000100800 */
[----:B-1----:R-:W-:-:S05]  /*51940*/  F2FP.BF16.F32.PACK_AB R3, R46, R47 ;  /* 0x0000002f2e03723e */ /* 0x002fca00000010ff */
[----:B------:R-:W-:Y:S01]  /*51950*/  STL [R1+0x270], R3 ;  /* 0x0002700301007387 */ /* 0x000fe20000100800 */
[----:B0-----:R-:W-:-:S03]  /*51960*/  F2FP.BF16.F32.PACK_AB R2, R48, R49 ;  /* 0x000000313002723e */ /* 0x001fc600000010ff */
[----:B------:R-:W3:Y:S04]  /*51970*/  LDL.LU R12, [R1+0x5bc] ;  /* 0x0005bc00010c7983 */ /* 0x000ee80000300800 */
[----:B------:R2:W-:Y:S01]  /*51980*/  STL [R1+0x2bc], R2 ;  /* 0x0002bc0201007387 */ /* 0x0005e20000100800 */
[----:B----4-:R-:W-:-:S03]  /*51990*/  F2FP.BF16.F32.PACK_AB R0, R50, R51 ;  /* 0x000000333200723e */ /* 0x010fc600000010ff */
        /* <DEDUP_REMOVED lines=21> */
[----:B--2---:R-:W-:-:S05]  /*51af0*/  F2FP.BF16.F32.PACK_AB R2, R52, R53 ;  /* 0x000000353402723e */ /* 0x004fca00000010ff */
[----:B------:R4:W-:Y:S04]  /*51b00*/  STL [R1+0x2b4], R2 ;  /* 0x0002b40201007387 */ /* 0x0009e80000100800 */
[----:B------:R-:W2:Y:S01]  /*51b10*/  LDL.LU R14, [R1+0xa20] ;  /* 0x000a2000010e7983 */ /* 0x000ea20000300800 */
[----:B---3--:R-:W-:-:S05]  /*51b20*/  F2FP.BF16.F32.PACK_AB R0, R54, R55 ;  /* 0x000000373600723e */ /* 0x008fca00000010ff */
        /* <DEDUP_REMOVED lines=18> */
[----:B----4-:R-:W-:-:S02]  /*51c50*/  F2FP.BF16.F32.PACK_AB R2, R12, R30 ;  /* 0x0000001e0c02723e */ /* 0x010fc400000010ff */
[----:B0-----:R-:W-:-:S03]  /*51c60*/  F2FP.BF16.F32.PACK_AB R0, R11, R29 ;  /* 0x0000001d0b00723e */ /* 0x001fc600000010ff */
[----:B------:R0:W-:Y:S01]  /*51c70*/  STL [R1+0x2cc], R2 ;  /* 0x0002cc0201007387 */ /* 0x0001e20000100800 */
[----:B------:R-:W-:-:S03]  /*51c80*/  F2FP.BF16.F32.PACK_AB R3, R25, R28 ;  /* 0x0000001c1903723e */ /* 0x000fc600000010ff */
[----:B------:R1:W-:Y:S01]  /*51c90*/  STL [R1+0x2c8], R0 ;  /* 0x0002c80001007387 */ /* 0x0003e20000100800 */
[----:B0-----:R-:W-:-:S03]  /*51ca0*/  F2FP.BF16.F32.PACK_AB R2, R24, R27 ;  /* 0x0000001b1802723e */ /* 0x001fc600000010ff */
[----:B------:R0:W-:Y:S04]  /*51cb0*/  STL [R1+0x2c4], R3 ;  /* 0x0002c40301007387 */ /* 0x0001e80000100800 */
[----:B------:R4:W-:Y:S01]  /*51cc0*/  STL [R1+0x2c0], R2 ;  /* 0x0002c00201007387 */ /* 0x0009e20000100800 */
[----:B-1----:R-:W-:-:S05]  /*51cd0*/  F2FP.BF16.F32.PACK_AB R0, R23, R26 ;  /* 0x0000001a1700723e */ /* 0x002fca00000010ff */
[----:B------:R1:W-:Y:S01]  /*51ce0*/  STL [R1+0x1dc], R0 ;  /* 0x0001dc0001007387 */ /* 0x0003e20000100800 */
[----:B0-----:R-:W-:Y:S02]  /*51cf0*/  F2FP.BF16.F32.PACK_AB R3, R35, R34 ;  /* 0x000000222303723e */ /* 0x001fe400000010ff */
[----:B----4-:R-:W-:-:S03]  /*51d00*/  F2FP.BF16.F32.PACK_AB R2, R32, R33 ;  /* 0x000000212002723e */ /* 0x010fc600000010ff */
[----:B------:R-:W-:Y:S04]  /*51d10*/  STL [R1+0x1d8], R3 ;  /* 0x0001d80301007387 */ /* 0x000fe80000100800 */
[----:B------:R0:W-:Y:S01]  /*51d20*/  STL [R1+0x1d4], R2 ;  /* 0x0001d40201007387 */ /* 0x0001e20000100800 */
[----:B-1----:R-:W-:Y:S02]  /*51d30*/  F2FP.BF16.F32.PACK_AB R0, R31, R36 ;  /* 0x000000241f00723e */ /* 0x002fe400000010ff */
[----:B------:R-:W-:-:S05]  /*51d40*/  F2FP.BF16.F32.PACK_AB R59, R37, R38 ;  /* 0x00000026253b723e */ /* 0x000fca00000010ff */
[----:B------:R-:W-:Y:S01]  /*51d50*/  STL [R1+0x298c], R59 ;  /* 0x00298c3b01007387 */ /* 0x000fe20000100800 */
[----:B------:R-:W-:-:S03]  /*51d60*/  F2FP.BF16.F32.PACK_AB R58, R39, R18 ;  /* 0x00000012273a723e */ /* 0x000fc600000010ff */
[----:B------:R1:W-:Y:S01]  /*51d70*/  STL [R1+0x1d0], R0 ;  /* 0x0001d00001007387 */ /* 0x0003e20000100800 */
[----:B------:R-:W-:-:S03]  /*51d80*/  F2FP.BF16.F32.PACK_AB R57, R19, R57 ;  /* 0x000000391339723e */ /* 0x000fc600000010ff */
[----:B------:R-:W-:Y:S04]  /*51d90*/  STL [R1+0x2990], R58 ;  /* 0x0029903a01007387 */ /* 0x000fe80000100800 */
[----:B------:R-:W-:Y:S01]  /*51da0*/  STL [R1+0x2994], R57 ;  /* 0x0029943901007387 */ /* 0x000fe20000100800 */
[----:B--2---:R-:W-:Y:S02]  /*51db0*/  F2FP.BF16.F32.PACK_AB R56, R14, R15 ;  /* 0x0000000f0e38723e */ /* 0x004fe400000010ff */
[----:B---3--:R-:W-:-:S03]  /*51dc0*/  F2FP.BF16.F32.PACK_AB R55, R40, R55 ;  /* 0x000000372837723e */ /* 0x008fc600000010ff */
[----:B------:R-:W-:Y:S01]  /*51dd0*/  STL [R1+0x2998], R56 ;  /* 0x0029983801007387 */ /* 0x000fe20000100800 */
[----:B------:R-:W-:-:S03]  /*51de0*/  F2FP.BF16.F32.PACK_AB R54, R41, R54 ;  /* 0x000000362936723e */ /* 0x000fc600000010ff */
        /* <DEDUP_REMOVED lines=10> */
[----:B------:R-:W-:Y:S04]  /*51e90*/  STL [R1+0x29b0], R50 ;  /* 0x0029b03201007387 */ /* 0x000fe80000100800 */
[----:B------:R-:W-:Y:S01]  /*51ea0*/  STL [R1+0x29b4], R49 ;  /* 0x0029b43101007387 */ /* 0x000fe20000100800 */
[----:B------:R-:W-:-:S03]  /*51eb0*/  F2FP.BF16.F32.PACK_AB R48, R47, R48 ;  /* 0x000000302f30723e */ /* 0x000fc600000010ff */
[----:B------:R-:W2:Y:S04]  /*51ec0*/  LDL.LU R17, [R1+0xb28] ;  /* 0x000b280001117983 */ /* 0x000ea80000300800 */
        /* <DEDUP_REMOVED lines=32> */
[----:B--2---:R-:W-:-:S02]  /*520d0*/  F2FP.BF16.F32.PACK_AB R47, R17, R47 ;  /* 0x0000002f112f723e */ /* 0x004fc400000010ff */
[----:B---3--:R-:W-:-:S03]  /*520e0*/  F2FP.BF16.F32.PACK_AB R46, R12, R46 ;  /* 0x0000002e0c2e723e */ /* 0x008fc600000010ff */
[----:B------:R-:W-:Y:S01]  /*520f0*/  STL [R1+0x29bc], R47 ;  /* 0x0029bc2f01007387 */ /* 0x000fe20000100800 */
[----:B----4-:R-:W-:-:S03]  /*52100*/  F2FP.BF16.F32.PACK_AB R45, R30, R45 ;  /* 0x0000002d1e2d723e */ /* 0x010fc600000010ff */
        /* <DEDUP_REMOVED lines=25> */
[----:B------:R-:W-:Y:S04]  /*522a0*/  STL [R1+0x29f4], R33 ;  /* 0x0029f42101007387 */ /* 0x000fe80000100800 */
[----:B------:R-:W2:Y:S04]  /*522b0*/  LDL.LU R61, [R1+0x9a8] ;  /* 0x0009a800013d7983 */ /* 0x000ea80000300800 */
[----:B------:R-:W2:Y:S04]  /*522c0*/  LDL.LU R31, [R1+0xd38] ;  /* 0x000d3800011f7983 */ /* 0x000ea80000300800 */
[----:B0-----:R-:W3:Y:S04]  /*522d0*/  LDL.LU R2, [R1+0x9a0] ;  /* 0x0009a00001027983 */ /* 0x001ee80000300800 */
[----:B------:R-:W3:Y:S04]  /*522e0*/  LDL.LU R30, [R1+0xd30] ;  /* 0x000d3000011e7983 */ /* 0x000ee80000300800 */
        /* <DEDUP_REMOVED lines=26> */
[----:B------:R-:W-:-:S03]  /*52490*/  F2FP.BF16.F32.PACK_AB R32, R14, R15 ;  /* 0x0000000f0e20723e */ /* 0x000fc600000010ff */
[----:B------:R-:W4:Y:S04]  /*524a0*/  LDL.LU R14, [R1+0x154] ;  /* 0x00015400010e7983 */ /* 0x000f280000300800 */
[----:B------:R-:W4:Y:S04]  /*524b0*/  LDL.LU R15, [R1+0x434] ;  /* 0x00043400010f7983 */ /* 0x000f280000300800 */
[----:B------:R-:W-:Y:S01]  /*524c0*/  STL [R1+0x29f8], R32 ;  /* 0x0029f82001007387 */ /* 0x000fe20000100800 */
[----:B--2---:R-:W-:Y:S02]  /*524d0*/  F2FP.BF16.F32.PACK_AB R31, R61, R31 ;  /* 0x0000001f3d1f723e */ /* 0x004fe400000010ff */
        /* <DEDUP_REMOVED lines=21> */
[----:B------:R0:W-:Y:S01]  /*52630*/  STL [R1+0x2a24], R21 ;  /* 0x002a241501007387 */ /* 0x0001e20000100800 */
        /* <DEDUP_REMOVED lines=71> */
[----:B------:R-:W-:Y:S04]  /*52ab0*/  STL [R1+0x2a44], R13 ;  /* 0x002a440d01007387 */ /* 0x000fe80000100800 */
[----:B------:R0:W-:Y:S02]  /*52ac0*/  STL [R1+0x2a48], R12 ;  /* 0x002a480c01007387 */ /* 0x0001e40000100800 */
[----:B0-----:R-:W-:Y:S02]  /*52ad0*/  F2FP.BF16.F32.PACK_AB R12, R25, R26 ;  /* 0x0000001a190c723e */ /* 0x001fe400000010ff */
[----:B------:R-:W-:-:S03]  /*52ae0*/  F2FP.BF16.F32.PACK_AB R14, R27, R28 ;  /* 0x0000001c1b0e723e */ /* 0x000fc600000010ff */
[----:B------:R0:W-:Y:S01]  /*52af0*/  STL [R1+0xec], R12 ;  /* 0x0000ec0c01007387 */ /* 0x0001e20000100800 */
[----:B------:R-:W-:-:S03]  /*52b00*/  F2FP.BF16.F32.PACK_AB R13, R29, R30 ;  /* 0x0000001e1d0d723e */ /* 0x000fc600000010ff */
[----:B------:R1:W-:Y:S01]  /*52b10*/  STL [R1+0xe8], R14 ;  /* 0x0000e80e01007387 */ /* 0x0003e20000100800 */
[----:B0-----:R-:W-:-:S03]  /*52b20*/  F2FP.BF16.F32.PACK_AB R12, R31, R32 ;  /* 0x000000201f0c723e */ /* 0x001fc600000010ff */
[----:B------:R0:W-:Y:S04]  /*52b30*/  STL [R1+0xe4], R13 ;  /* 0x0000e40d01007387 */ /* 0x0001e80000100800 */
[----:B------:R2:W-:Y:S01]  /*52b40*/  STL [R1+0xe0], R12 ;  /* 0x0000e00c01007387 */ /* 0x0005e20000100800 */
[----:B-1----:R-:W-:Y:S02]  /*52b50*/  F2FP.BF16.F32.PACK_AB R14, R33, R34 ;  /* 0x00000022210e723e */ /* 0x002fe400000010ff */
[----:B0-----:R-:W-:-:S03]  /*52b60*/  F2FP.BF16.F32.PACK_AB R13, R35, R36 ;  /* 0x00000024230d723e */ /* 0x001fc600000010ff */
        /* <DEDUP_REMOVED lines=24> */
[----:B------:R-:W-:Y:S01]  /*52cf0*/  STL [R1+0x12c], R14 ;  /* 0x00012c0e01007387 */ /* 0x000fe20000100800 */
[----:B--2---:R-:W-:-:S03]  /*52d00*/  F2FP.BF16.F32.PACK_AB R12, R61, R2 ;  /* 0x000000023d0c723e */ /* 0x004fc600000010ff */
[----:B------:R-:W-:Y:S01]  /*52d10*/  STL [R1+0x128], R13 ;  /* 0x0001280d01007387 */ /* 0x000fe20000100800 */
[----:B------:R-:W-:-:S03]  /*52d20*/  F2FP.BF16.F32.PACK_AB R2, R0, R3 ;  /* 0x000000030002723e */ /* 0x000fc600000010ff */
[----:B------:R-:W-:Y:S04]  /*52d30*/  STL [R1+0x124], R12 ;  /* 0x0001240c01007387 */ /* 0x000fe80000100800 */
[----:B------:R0:W-:Y:S01]  /*52d40*/  STL [R1+0x120], R2 ;  /* 0x0001200201007387 */ /* 0x0001e20000100800 */
[----:B------:R-:W-:-:S05]  /*52d50*/  F2FP.BF16.F32.PACK_AB R0, R10, R7 ;  /* 0x000000070a00723e */ /* 0x000fca00000010ff */
[----:B------:R1:W-:Y:S01]  /*52d60*/  STL [R1+0x13c], R0 ;  /* 0x00013c0001007387 */ /* 0x0003e20000100800 */
[----:B------:R-:W-:-:S05]  /*52d70*/  F2FP.BF16.F32.PACK_AB R3, R9, R6 ;  /* 0x000000060903723e */ /* 0x000fca00000010ff */
[----:B------:R-:W-:Y:S01]  /*52d80*/  STL [R1+0x138], R3 ;  /* 0x0001380301007387 */ /* 0x000fe20000100800 */
[----:B0-----:R-:W-:-:S03]  /*52d90*/  F2FP.BF16.F32.PACK_AB R2, R8, R5 ;  /* 0x000000050802723e */ /* 0x001fc600000010ff */
[----:B------:R-:W2:Y:S04]  /*52da0*/  LDL.LU R17, [R1+0x778] ;  /* 0x0007780001117983 */ /* 0x000ea80000300800 */
[----:B------:R0:W-:Y:S01]  /*52db0*/  STL [R1+0x134], R2 ;  /* 0x0001340201007387 */ /* 0x0001e20000100800 */
[----:B-1----:R-:W-:-:S03]  /*52dc0*/  F2FP.BF16.F32.PACK_AB R0, R4, R11 ;  /* 0x0000000b0400723e */ /* 0x002fc600000010ff */
[----:B------:R-:W2:Y:S04]  /*52dd0*/  LDL.LU R18, [R1+0xad8] ;  /* 0x000ad80001127983 */ /* 0x000ea80000300800 */
[----:B------:R1:W-:Y:S04]  /*52de0*/  STL [R1+0x130], R0 ;  /* 0x0001300001007387 */ /* 0x0003e80000100800 */
        /* <DEDUP_REMOVED lines=55> */
[----:B------:R0:W-:Y:S01]  /*53160*/  STL [R1+0x14c], R12 ;  /* 0x00014c0c01007387 */ /* 0x0001e20000100800 */
[----:B---3--:R-:W-:Y:S02]  /*53170*/  F2FP.BF16.F32.PACK_AB R14, R19, R20 ;  /* 0x00000014130e723e */ /* 0x008fe400000010ff */
[----:B----4-:R-:W-:-:S03]  /*53180*/  F2FP.BF16.F32.PACK_AB R13, R21, R22 ;  /* 0x00000016150d723e */ /* 0x010fc600000010ff */
        /* <DEDUP_REMOVED lines=42> */
[----:B------:R-:W-:Y:S02]  /*53430*/  F2FP.BF16.F32.PACK_AB R0, R0, R3 ;  /* 0x000000030000723e */ /* 0x000fe400000010ff */
[----:B------:R-:W-:-:S05]  /*53440*/  F2FP.BF16.F32.PACK_AB R11, R10, R11 ;  /* 0x0000000b0a0b723e */ /* 0x000fca00000010ff */
[----:B------:R-:W-:Y:S01]  /*53450*/  STL [R1+0x2a4c], R11 ;  /* 0x002a4c0b01007387 */ /* 0x000fe20000100800 */
[----:B------:R-:W-:-:S03]  /*53460*/  F2FP.BF16.F32.PACK_AB R10, R7, R9 ;  /* 0x00000009070a723e */ /* 0x000fc600000010ff */
[----:B------:R1:W-:Y:S01]  /*53470*/  STL [R1+0x190], R0 ;  /* 0x0001900001007387 */ /* 0x0003e20000100800 */
[----:B------:R-:W-:-:S03]  /*53480*/  F2FP.BF16.F32.PACK_AB R9, R6, R8 ;  /* 0x000000080609723e */ /* 0x000fc600000010ff */
[----:B------:R-:W-:Y:S04]  /*53490*/  STL [R1+0x2a50], R10 ;  /* 0x002a500a01007387 */ /* 0x000fe80000100800 */
[----:B------:R-:W-:Y:S04]  /*534a0*/  STL [R1+0x2a54], R9 ;  /* 0x002a540901007387 */ /* 0x000fe80000100800 */
[----:B------:R-:W2:Y:S04]  /*534b0*/  LDL.LU R61, [R1+0x39c] ;  /* 0x00039c00013d7983 */ /* 0x000ea80000300800 */
[----:B------:R-:W2:Y:S01]  /*534c0*/  LDL.LU R7, [R1+0x70c] ;  /* 0x00070c0001077983 */ /* 0x000ea20000300800 */
[----:B------:R-:W-:-:S03]  /*534d0*/  F2FP.BF16.F32.PACK_AB R8, R5, R4 ;  /* 0x000000040508723e */ /* 0x000fc600000010ff */
[----:B0-----:R-:W3:Y:S04]  /*534e0*/  LDL.LU R2, [R1+0x394] ;  /* 0x0003940001027983 */ /* 0x001ee80000300800 */
        /* <DEDUP_REMOVED lines=44> */
[----:B------:R-:W4:Y:S04]  /*537b0*/  LDL.LU R3, [R1+0x264] ;  /* 0x0002640001037983 */ /* 0x000f280000300800 */
[----:B------:R-:W-:Y:S01]  /*537c0*/  STL [R1+0x2a58], R8 ;  /* 0x002a580801007387 */ /* 0x000fe20000100800 */
[----:B--2---:R-:W-:-:S05]  /*537d0*/  F2FP.BF16.F32.PACK_AB R7, R61, R7 ;  /* 0x000000073d07723e */ /* 0x004fca00000010ff */
[----:B------:R-:W-:Y:S01]  /*537e0*/  STL [R1+0x2a5c], R7 ;  /* 0x002a5c0701007387 */ /* 0x000fe20000100800 */
[----:B---3--:R-:W-:-:S03]  /*537f0*/  F2FP.BF16.F32.PACK_AB R6, R2, R6 ;  /* 0x000000060206723e */ /* 0x008fc600000010ff */
[----:B------:R-:W2:Y:S04]  /*53800*/  LDL.LU R59, [R1+0x9cc] ;  /* 0x0009cc00013b7983 */ /* 0x000ea80000300800 */
[----:B------:R-:W2:Y:S01]  /*53810*/  LDL.LU R60, [R1+0xd5c] ;  /* 0x000d5c00013c7983 */ /* 0x000ea20000300800 */
[----:B----4-:R-:W-:-:S03]  /*53820*/  F2FP.BF16.F32.PACK_AB R5, R19, R5 ;  /* 0x000000051305723e */ /* 0x010fc600000010ff */
[----:B------:R-:W3:Y:S04]  /*53830*/  LDL.LU R61, [R1+0x9c4] ;  /* 0x0009c400013d7983 */ /* 0x000ee80000300800 */
[----:B------:R-:W3:Y:S01]  /*53840*/  LDL.LU R2, [R1+0xd54] ;  /* 0x000d540001027983 */ /* 0x000ee20000300800 */
[----:B------:R-:W-:-:S03]  /*53850*/  F2FP.BF16.F32.PACK_AB R4, R20, R4 ;  /* 0x000000041404723e */ /* 0x000fc600000010ff */
[----:B------:R0:W-:Y:S04]  /*53860*/  STL [R1+0x2a60], R6 ;  /* 0x002a600601007387 */ /* 0x0001e80000100800 */
[----:B------:R-:W-:Y:S04]  /*53870*/  STL [R1+0x2a64], R5 ;  /* 0x002a640501007387 */ /* 0x000fe80000100800 */
[----:B------:R1:W-:Y:S01]  /*53880*/  STL [R1+0x2a68], R4 ;  /* 0x002a680401007387 */ /* 0x0003e20000100800 */
[----:B0-----:R-:W-:Y:S02]  /*53890*/  F2FP.BF16.F32.PACK_AB R6, R23, R24 ;  /* 0x000000181706723e */ /* 0x001fe400000010ff */
[----:B-1----:R-:W-:-:S02]  /*538a0*/  F2FP.BF16.F32.PACK_AB R4, R21, R22 ;  /* 0x000000161504723e */ /* 0x002fc400000010ff */
[----:B------:R-:W-:-:S03]  /*538b0*/  F2FP.BF16.F32.PACK_AB R5, R25, R26 ;  /* 0x0000001a1905723e */ /* 0x000fc600000010ff */
[----:B------:R0:W-:Y:S04]  /*538c0*/  STL [R1+0xc], R4 ;  /* 0x00000c0401007387 */ /* 0x0001e80000100800 */
[----:B------:R1:W-:Y:S04]  /*538d0*/  STL [R1+0x8], R6 ;  /* 0x0000080601007387 */ /* 0x0003e80000100800 */
[----:B------:R4:W-:Y:S01]  /*538e0*/  STL [R1+0x4], R5 ;  /* 0x0000040501007387 */ /* 0x0009e20000100800 */
[----:B0-----:R-:W-:Y:S02]  /*538f0*/  F2FP.BF16.F32.PACK_AB R4, R27, R28 ;  /* 0x0000001c1b04723e */ /* 0x001fe400000010ff */
[----:B-1----:R-:W-:-:S03]  /*53900*/  F2FP.BF16.F32.PACK_AB R6, R29, R30 ;  /* 0x0000001e1d06723e */ /* 0x002fc600000010ff */
[----:B------:R0:W-:Y:S01]  /*53910*/  STL [R1], R4 ;  /* 0x0000000401007387 */ /* 0x0001e20000100800 */
        /* <DEDUP_REMOVED lines=25> */
[----:B------:R-:W-:Y:S04]  /*53ab0*/  STL [R1+0x4c], R6 ;  /* 0x00004c0601007387 */ /* 0x000fe80000100800 */
[----:B------:R-:W-:Y:S01]  /*53ac0*/  STL [R1+0x48], R5 ;  /* 0x0000480501007387 */ /* 0x000fe20000100800 */
[----:B------:R-:W-:-:S03]  /*53ad0*/  F2FP.BF16.F32.PACK_AB R3, R0, R3 ;  /* 0x000000030003723e */ /* 0x000fc600000010ff */
[----:B------:R-:W4:Y:S01]  /*53ae0*/  LDL.LU R0, [R1+0x9c0] ;  /* 0x0009c00001007983 */ /* 0x000f220000300800 */
[----:B0-----:R-:W-:-:S05]  /*53af0*/  F2FP.BF16.F32.PACK_AB R4, R57, R58 ;  /* 0x0000003a3904723e */ /* 0x001fca00000010ff */
[----:B------:R-:W-:Y:S04]  /*53b00*/  STL [R1+0x44], R4 ;  /* 0x0000440401007387 */ /* 0x000fe80000100800 */
[----:B----4-:R-:W-:Y:S04]  /*53b10*/  STL [R1+0x2a6c], R0 ;  /* 0x002a6c0001007387 */ /* 0x010fe80000100800 */
[----:B------:R0:W-:Y:S04]  /*53b20*/  STL [R1+0x40], R3 ;  /* 0x0000400301007387 */ /* 0x0001e80000100800 */
[----:B0-----:R-:W4:Y:S01]  /*53b30*/  LDL.LU R3, [R1+0xd50] ;  /* 0x000d500001037983 */ /* 0x001f220000300800 */
[----:B--2---:R-:W-:-:S02]  /*53b40*/  F2FP.BF16.F32.PACK_AB R0, R59, R60 ;  /* 0x0000003c3b00723e */ /* 0x004fc400000010ff */
[----:B---3--:R-:W-:Y:S01]  /*53b50*/  F2FP.BF16.F32.PACK_AB R2, R61, R2 ;  /* 0x000000023d02723e */ /* 0x008fe200000010ff */
[----:B----4-:R0:W-:Y:S04]  /*53b60*/  STL [R1+0x2a70], R3 ;  /* 0x002a700301007387 */ /* 0x0101e80000100800 */
[----:B0-----:R-:W2:Y:S04]  /*53b70*/  LDL.LU R3, [R1+0x68c] ;  /* 0x00068c0001037983 */ /* 0x001ea80000300800 */
[----:B------:R0:W-:Y:S04]  /*53b80*/  STL [R1+0x5c], R0 ;  /* 0x00005c0001007387 */ /* 0x0001e80000100800 */
[----:B0-----:R-:W3:Y:S04]  /*53b90*/  LDL.LU R0, [R1+0x2a4] ;  /* 0x0002a40001007983 */ /* 0x001ee80000300800 */
[----:B------:R-:W-:Y:S04]  /*53ba0*/  STL [R1+0x58], R2 ;  /* 0x0000580201007387 */ /* 0x000fe80000100800 */
        /* <DEDUP_REMOVED lines=70> */
[----:B------:R-:W-:Y:S02]  /*54010*/  F2FP.BF16.F32.PACK_AB R16, R15, R16 ;  /* 0x000000100f10723e */ /* 0x000fe400000010ff */
[----:B------:R-:W-:Y:S02]  /*54020*/  F2FP.BF16.F32.PACK_AB R18, R17, R18 ;  /* 0x000000121112723e */ /* 0x000fe400000010ff */
[----:B--2---:R-:W-:-:S02]  /*54030*/  F2FP.BF16.F32.PACK_AB R4, R0, R4 ;  /* 0x000000040004723e */ /* 0x004fc400000010ff */
[----:B------:R-:W2:Y:S04]  /*54040*/  LDL.LU R0, [R1+0x2a6c] ;  /* 0x002a6c0001007983 */ /* 0x000ea80000300800 */
[----:B------:R0:W-:Y:S04]  /*54050*/  STL [R1+0x50], R4 ;  /* 0x0000500401007387 */ /* 0x0001e80000100800 */
[----:B0-----:R0:W5:Y:S04]  /*54060*/  LDL.LU R4, [R1+0x2a68] ;  /* 0x002a680001047983 */ /* 0x0011680000300800 */
[----:B------:R0:W5:Y:S04]  /*54070*/  LDL.LU R5, [R1+0x2a64] ;  /* 0x002a640001057983 */ /* 0x0001680000300800 */
[----:B------:R1:W-:Y:S04]  /*54080*/  STL [R1+0x6c], R6 ;  /* 0x00006c0601007387 */ /* 0x0003e80000100800 */
[----:B-1----:R0:W5:Y:S04]  /*54090*/  LDL.LU R6, [R1+0x2a60] ;  /* 0x002a600001067983 */ /* 0x0021680000300800 */
[----:B------:R0:W5:Y:S04]  /*540a0*/  LDL.LU R7, [R1+0x2a5c] ;  /* 0x002a5c0001077983 */ /* 0x0001680000300800 */
[----:B------:R1:W-:Y:S04]  /*540b0*/  STL [R1+0x68], R8 ;  /* 0x0000680801007387 */ /* 0x0003e80000100800 */
[----:B-1----:R0:W5:Y:S04]  /*540c0*/  LDL.LU R8, [R1+0x2a58] ;  /* 0x002a580001087983 */ /* 0x0021680000300800 */
[----:B------:R0:W5:Y:S04]  /*540d0*/  LDL.LU R9, [R1+0x2a54] ;  /* 0x002a540001097983 */ /* 0x0001680000300800 */
[----:B------:R1:W-:Y:S01]  /*540e0*/  STL [R1+0x64], R10 ;  /* 0x0000640a01007387 */ /* 0x0003e20000100800 */
[----:B------:R-:W-:-:S03]  /*540f0*/  F2FP.BF16.F32.PACK_AB R20, R19, R20 ;  /* 0x000000141314723e */ /* 0x000fc600000010ff */
        /* <DEDUP_REMOVED lines=83> */
[----:B--2---:R-:W-:-:S03]  /*54630*/  F2FP.BF16.F32.PACK_AB R0, R0, R3 ;  /* 0x000000030000723e */ /* 0x004fc600000010ff */
[----:B-1----:R0:W5:Y:S04]  /*54640*/  LDL.LU R52, [R1+0x29a8] ;  /* 0x0029a80001347983 */ /* 0x0021680000300800 */
[----:B------:R0:W5:Y:S04]  /*54650*/  LDL.LU R53, [R1+0x29a4] ;  /* 0x0029a40001357983 */ /* 0x0001680000300800 */
[----:B------:R1:W-:Y:S01]  /*54660*/  STL [R1+0xcc], R54 ;  /* 0x0000cc3601007387 */ /* 0x0003e20000100800 */
[----:B------:R-:W-:-:S03]  /*54670*/  F2FP.BF16.F32.PACK_AB R2, R61, R2 ;  /* 0x000000023d02723e */ /* 0x000fc600000010ff */
[----:B-1----:R0:W5:Y:S04]  /*54680*/  LDL.LU R54, [R1+0x29a0] ;  /* 0x0029a00001367983 */ /* 0x0021680000300800 */
[----:B------:R0:W5:Y:S04]  /*54690*/  LDL.LU R55, [R1+0x299c] ;  /* 0x00299c0001377983 */ /* 0x0001680000300800 */
[----:B------:R1:W-:Y:S04]  /*546a0*/  STL [R1+0xc8], R56 ;  /* 0x0000c83801007387 */ /* 0x0003e80000100800 */
[----:B-1----:R0:W5:Y:S04]  /*546b0*/  LDL.LU R56, [R1+0x2998] ;  /* 0x0029980001387983 */ /* 0x0021680000300800 */
[----:B------:R0:W5:Y:S04]  /*546c0*/  LDL.LU R57, [R1+0x2994] ;  /* 0x0029940001397983 */ /* 0x0001680000300800 */
[----:B------:R1:W-:Y:S04]  /*546d0*/  STL [R1+0xc4], R58 ;  /* 0x0000c43a01007387 */ /* 0x0003e80000100800 */
[----:B-1----:R0:W5:Y:S04]  /*546e0*/  LDL.LU R58, [R1+0x2990] ;  /* 0x00299000013a7983 */ /* 0x0021680000300800 */
[----:B------:R0:W5:Y:S04]  /*546f0*/  LDL.LU R59, [R1+0x298c] ;  /* 0x00298c00013b7983 */ /* 0x0001680000300800 */
[----:B------:R-:W-:Y:S04]  /*54700*/  STL [R1+0xc0], R60 ;  /* 0x0000c03c01007387 */ /* 0x000fe80000100800 */
[----:B------:R-:W-:Y:S04]  /*54710*/  STL [R1+0xd8], R0 ;  /* 0x0000d80001007387 */ /* 0x000fe80000100800 */
[----:B------:R1:W-:Y:S04]  /*54720*/  STL [R1+0xdc], R2 ;  /* 0x0000dc0201007387 */ /* 0x0003e80000100800 */
[----:B------:R-:W2:Y:S04]  /*54730*/  LDL.LU R61, [R1+0x2a8] ;  /* 0x0002a800013d7983 */ /* 0x000ea80000300800 */
[----:B-1----:R-:W2:Y:S04]  /*54740*/  LDL.LU R2, [R1+0x688] ;  /* 0x0006880001027983 */ /* 0x002ea80000300800 */
[----:B------:R-:W3:Y:S04]  /*54750*/  LDL.LU R0, [R1+0x2a0] ;  /* 0x0002a00001007983 */ /* 0x000ee80000300800 */
[----:B------:R-:W3:Y:S01]  /*54760*/  LDL.LU R3, [R1+0x680] ;  /* 0x0006800001037983 */ /* 0x000ee20000300800 */
[----:B--2---:R-:W-:-:S02]  /*54770*/  F2FP.BF16.F32.PACK_AB R2, R61, R2 ;  /* 0x000000023d02723e */ /* 0x004fc400000010ff */
[----:B---3--:R-:W-:-:S05]  /*54780*/  F2FP.BF16.F32.PACK_AB R0, R0, R3 ;  /* 0x000000030000723e */ /* 0x008fca00000010ff */
[----:B------:R0:W-:Y:S04]  /*54790*/  STL [R1+0xd0], R0 ;  /* 0x0000d00001007387 */ /* 0x0001e80000100800 */
[----:B------:R0:W-:Y:S02]  /*547a0*/  STL [R1+0xd4], R2 ;  /* 0x0000d40201007387 */ /* 0x0001e40000100800 */
.L_x_0:
[----:B-----5:R-:W-:Y:S01]  /*547b0*/  STL.64 [R1+0x2c00], R30 ;  /* 0x002c001e01007387 */ /* 0x020fe20000100a00 */
[----:B------:R-:W2:Y:S01]  /*547c0*/  S2UR UR5, SR_CgaCtaId ;  /* 0x00000000000579c3 */ /* 0x000ea20000008800 */
[----:B------:R-:W-:Y:S01]  /*547d0*/  UMOV UR4, 0x400 ;  /* 0x0000040000047882 */ /* 0x000fe20000000000 */
[----:B------:R-:W3:Y:S01]  /*547e0*/  LDCU UR8, c[0x0][0x3b4] ;  /* 0x00007680ff0877ac */ /* 0x000ee20008000800 */
[----:B------:R4:W-:Y:S01]  /*547f0*/  STL.64 [R1+0x2bf8], R28 ;  /* 0x002bf81c01007387 */ /* 0x0009e20000100a00 */
[----:B------:R-:W0:Y:S01]  /*54800*/  LDCU UR9, c[0x0][0x398] ;  /* 0x00007300ff0977ac */ /* 0x000e220008000800 */
[----:B------:R-:W1:Y:S01]  /*54810*/  LDCU.64 UR28, c[0x0][0x398] ;  /* 0x00007300ff1c77ac */ /* 0x000e620008000a00 */
[----:B------:R-:W0:Y:S01]  /*54820*/  LDCU.64 UR6, c[0x0][0x390] ;  /* 0x00007200ff0677ac */ /* 0x000e220008000a00 */
[----:B----4-:R-:W4:Y:S01]  /*54830*/  LDL.LU R28, [R1+0x80] ;  /* 0x00008000011c7983 */ /* 0x010f220000300800 */
[----:B------:R-:W0:Y:S03]  /*54840*/  LDCU UR63, c[0x0][0x39c] ;  /* 0x00007380ff3f77ac */ /* 0x000e260008000800 */
[----:B------:R-:W4:Y:S01]  /*54850*/  LDL.LU R29, [R1+0x84] ;  /* 0x00008400011d7983 */ /* 0x000f220000300800 */
[----:B------:R-:W0:Y:S03]  /*54860*/  LDCU UR38, c[0x0][0x3b8] ;  /* 0x00007700ff2677ac */ /* 0x000e260008000800 */
[----:B------:R-:W4:Y:S01]  /*54870*/  LDL.LU R30, [R1+0x88] ;  /* 0x00008800011e7983 */ /* 0x000f220000300800 */
[----:B------:R-:W0:Y:S03]  /*54880*/  LDCU.64 UR50, c[0x0][0x398] ;  /* 0x00007300ff3277ac */ /* 0x000e260008000a00 */
[----:B------:R-:W4:Y:S01]  /*54890*/  LDL.LU R31, [R1+0x8c] ;  /* 0x00008c00011f7983 */ /* 0x000f220000300800 */
[----:B------:R-:W0:Y:S03]  /*548a0*/  LDCU.64 UR10, c[0x0][0x390] ;  /* 0x00007200ff0a77ac */ /* 0x000e260008000a00 */
[----:B------:R-:W3:Y:S01]  /*548b0*/  LDL.LU R61, [R1+0xd4] ;  /* 0x0000d400013d7983 */ /* 0x000ee20000300800 */
[----:B------:R-:W0:Y:S03]  /*548c0*/  LDCU UR27, c[0x0][0x398] ;  /* 0x00007300ff1b77ac */ /* 0x000e260008000800 */
[----:B------:R-:W4:Y:S01]  /*548d0*/  LDL.LU R3, [R1+0xd8] ;  /* 0x0000d80001037983 */ /* 0x000f220000300800 */
[----:B------:R-:W0:Y:S03]  /*548e0*/  LDCU UR31, c[0x0][0x398] ;  /* 0x00007300ff1f77ac */ /* 0x000e260008000800 */
[----:B0-----:R-:W4:Y:S01]  /*548f0*/  LDL.LU R0, [R1+0xdc] ;  /* 0x0000dc0001007983 */ /* 0x001f220000300800 */
[----:B------:R-:W0:Y:S03]  /*54900*/  LDCU UR26, c[0x0][0x398] ;  /* 0x00007300ff1a77ac */ /* 0x000e260008000800 */
[----:B------:R-:W-:Y:S01]  /*54910*/  STL.64 [R1+0x2bf0], R34 ;  /* 0x002bf02201007387 */ /* 0x000fe20000100a00 */
[----:B------:R-:W0:Y:S03]  /*54920*/  LDCU UR25, c[0x0][0x398] ;  /* 0x00007300ff1977ac */ /* 0x000e260008000800 */
[----:B------:R1:W-:Y:S01]  /*54930*/  STL.64 [R1+0x2be8], R32 ;  /* 0x002be82001007387 */ /* 0x0003e20000100a00 */
[----:B------:R-:W0:Y:S01]  /*54940*/  LDCU UR15, c[0x0][0x398] ;  /* 0x00007300ff0f77ac */ /* 0x000e220008000800 */
[----:B------:R-:W0:Y:S01]  /*54950*/  LDCU UR14, c[0x0][0x398] ;  /* 0x00007300ff0e77ac */ /* 0x000e220008000800 */
[----:B------:R-:W0:Y:S01]  /*54960*/  LDCU UR13, c[0x0][0x398] ;  /* 0x00007300ff0d77ac */ /* 0x000e220008000800 */
[----:B-1----:R-:W4:Y:S01]  /*54970*/  LDL.LU R32, [R1+0x90] ;  /* 0x0000900001207983 */ /* 0x002f220000300800 */
[----:B------:R-:W1:Y:S03]  /*54980*/  LDCU UR12, c[0x0][0x398] ;  /* 0x00007300ff0c77ac */ /* 0x000e660008000800 */
[----:B------:R-:W4:Y:S01]  /*54990*/  LDL.LU R33, [R1+0x94] ;  /* 0x0000940001217983 */ /* 0x000f220000300800 */
[----:B------:R-:W0:Y:S03]  /*549a0*/  LDCU UR24, c[0x0][0x398] ;  /* 0x00007300ff1877ac */ /* 0x000e260008000800 */
[----:B------:R-:W4:Y:S01]  /*549b0*/  LDL.LU R34, [R1+0x98] ;  /* 0x0000980001227983 */ /* 0x000f220000300800 */
[----:B------:R-:W0:Y:S03]  /*549c0*/  LDCU UR23, c[0x0][0x398] ;  /* 0x00007300ff1777ac */ /* 0x000e260008000800 */
[----:B------:R-:W4:Y:S01]  /*549d0*/  LDL.LU R35, [R1+0x9c] ;  /* 0x00009c0001237983 */ /* 0x000f220000300800 */
        /* <DEDUP_REMOVED lines=43> */
[----:B------:R-:W4:Y:S01]  /*54c90*/  LDL R2, [R1+0x1164] ;  /* 0x0011640001027983 */ /* 0x000f220000100800 */
        /* <DEDUP_REMOVED lines=8> */
[----:B--2---:R-:W-:-:S03]  /*54d20*/  ULEA UR4, UR5, UR4, 0x18 ;  /* 0x0000000405047291 */ /* 0x004fc6000f8ec0ff */
[----:B------:R-:W-:Y:S01]  /*54d30*/  STL.64 [R1+0x2ba0], R54 ;  /* 0x002ba03601007387 */ /* 0x000fe20000100a00 */
[----:B------:R-:W1:Y:S03]  /*54d40*/  LDCU UR5, c[0x0][0x398] ;  /* 0x00007300ff0577ac */ /* 0x000e660008000800 */
[----:B------:R-:W-:Y:S01]  /*54d50*/  STL.64 [R1+0x2b98], R52 ;  /* 0x002b983401007387 */ /* 0x000fe20000100a00 */
[----:B------:R-:W2:Y:S03]  /*54d60*/  LDCU UR43, c[0x0][0x398] ;  /* 0x00007300ff2b77ac */ /* 0x000ea60008000800 */
[----:B------:R-:W-:Y:S01]  /*54d70*/  STL.64 [R1+0x2b90], R58 ;  /* 0x002b903a01007387 */ /* 0x000fe20000100a00 */
[----:B------:R-:W0:Y:S03]  /*54d80*/  LDCU UR60, c[0x0][0x398] ;  /* 0x00007300ff3c77ac */ /* 0x000e260008000800 */
[----:B------:R-:W-:Y:S01]  /*54d90*/  STL.64 [R1+0x2b88], R56 ;  /* 0x002b883801007387 */ /* 0x000fe20000100a00 */
[----:B------:R-:W0:Y:S03]  /*54da0*/  LDCU UR61, c[0x0][0x398] ;  /* 0x00007300ff3d77ac */ /* 0x000e260008000800 */
[----:B------:R-:W-:Y:S01]  /*54db0*/  STL [R1+0x2b80], R60 ;  /* 0x002b803c01007387 */ /* 0x000fe20000100800 */
[----:B------:R-:W0:Y:S01]  /*54dc0*/  LDCU UR62, c[0x0][0x398] ;  /* 0x00007300ff3e77ac */ /* 0x000e220008000800 */
        /* <DEDUP_REMOVED lines=14> */
[----:B---3--:R-:W-:-:S02]  /*54eb0*/  IMAD.MOV.U32 R49, RZ, RZ, R61 ;  /* 0x000000ffff317224 */ /* 0x008fc400078e003d */
[----:B----4-:R-:W-:Y:S02]  /*54ec0*/  IMAD.MOV.U32 R50, RZ, RZ, R3 ;  /* 0x000000ffff327224 */ /* 0x010fe400078e0003 */
[----:B------:R-:W-:Y:S02]  /*54ed0*/  IMAD.MOV.U32 R51, RZ, RZ, R0 ;  /* 0x000000ffff337224 */ /* 0x000fe400078e0000 */
[----:B------:R-:W3:Y:S02]  /*54ee0*/  S2R R0, SR_TID.X ;  /* 0x0000000000007919 */ /* 0x000ee40000002100 */
[----:B---3--:R-:W-:-:S04]  /*54ef0*/  LOP3.LUT R0, R0, 0x1f, RZ, 0xc0, !PT ;  /* 0x0000001f00007812 */ /* 0x008fc800078ec0ff */
[----:B------:R-:W-:Y:S01]  /*54f00*/  LEA R0, R0, UR4, 0x4 ;  /* 0x0000000400007c11 */ /* 0x000fe2000f8e20ff */
[----:B------:R-:W-:Y:S06]  /*54f10*/  BAR.SYNC.DEFER_BLOCKING 0x0 ;  /* 0x0000000000007b1d */ /* 0x000fec0000010000 */
[----:B------:R-:W3:Y:S01]  /*54f20*/  LDCU UR4, c[0x0][0x398] ;  /* 0x00007300ff0477ac */ /* 0x000ee20008000800 */
[----:B------:R-:W-:-:S05]  /*54f30*/  VIADD R2, R2, 0x1 ;  /* 0x0000000102027836 */ /* 0x000fca0000000000 */
[----:B------:R-:W-:Y:S01]  /*54f40*/  ISETP.GE.AND P1, PT, R2, UR29, PT ;  /* 0x0000001d02007c0c */ /* 0x000fe2000bf26270 */
[----:B------:R-:W4:Y:S01]  /*54f50*/  LDCU UR29, c[0x0][0x398] ;  /* 0x00007300ff1d77ac */ /* 0x000f220008000800 */
[----:B------:R-:W-:Y:S01]  /*54f60*/  STSM.16.M88.4 [R0], R48 ;  /* 0x0000003000007844 */ /* 0x000fe20000000200 */
[----:B------:R-:W-:-:S03]  /*54f70*/  NOP ;  /* 0x0000000000007918 */ /* 0x000fc60000000000 */
[----:B------:R-:W0:Y:S01]  /*54f80*/  LDS.128 R48, [R0] ;  /* 0x0000000000307984 */ /* 0x000e220000000c00 */
[----:B------:R-:W-:-:S03]  /*54f90*/  NOP ;  /* 0x0000000000007918 */ /* 0x000fc60000000000 */
[----:B------:R-:W-:Y:S01]  /*54fa0*/  STSM.16.M88.4 [R0], R44 ;  /* 0x0000002c00007844 */ /* 0x000fe20000000200 */
[----:B------:R-:W-:-:S03]  /*54fb0*/  NOP ;  /* 0x0000000000007918 */ /* 0x000fc60000000000 */
[----:B------:R-:W1:Y:S01]  /*54fc0*/  LDS.128 R44, [R0] ;  /* 0x00000000002c7984 */ /* 0x000e620000000c00 */
[----:B------:R-:W-:-:S03]  /*54fd0*/  NOP ;  /* 0x0000000000007918 */ /* 0x000fc60000000000 */
[----:B------:R-:W-:Y:S01]  /*54fe0*/  STSM.16.M88.4 [R0], R40 ;  /* 0x0000002800007844 */ /* 0x000fe20000000200 */
[----:B------:R-:W-:-:S03]  /*54ff0*/  NOP ;  /* 0x0000000000007918 */ /* 0x000fc60000000000 */
[----:B------:R-:W2:Y:S01]  /*55000*/  LDS.128 R40, [R0] ;  /* 0x0000000000287984 */ /* 0x000ea20000000c00 */
[----:B------:R-:W-:-:S03]  /*55010*/  NOP ;  /* 0x0000000000007918 */ /* 0x000fc60000000000 */
[----:B------:R-:W-:Y:S01]  /*55020*/  STSM.16.M88.4 [R0], R36 ;  /* 0x0000002400007844 */ /* 0x000fe20000000200 */
[----:B------:R-:W-:-:S03]  /*55030*/  NOP ;  /* 0x0000000000007918 */ /* 0x000fc60000000000 */
[----:B------:R-:W3:Y:S01]  /*55040*/  LDS.128 R36, [R0] ;  /* 0x0000000000247984 */ /* 0x000ee20000000c00 */
[----:B------:R-:W-:-:S03]  /*55050*/  NOP ;  /* 0x0000000000007918 */ /* 0x000fc60000000000 */
[----:B------:R-:W-:Y:S01]  /*55060*/  STSM.16.M88.4 [R0], R32 ;  /* 0x0000002000007844 */ /* 0x000fe20000000200 */
[----:B------:R-:W-:-:S03]  /*55070*/  NOP ;  /* 0x0000000000007918 */ /* 0x000fc60000000000 */
[----:B------:R-:W4:Y:S01]  /*55080*/  LDS.128 R32, [R0] ;  /* 0x0000000000207984 */ /* 0x000f220000000c00 */
[----:B------:R-:W-:-:S03]  /*55090*/  NOP ;  /* 0x0000000000007918 */ /* 0x000fc60000000000 */
[----:B0-----:R-:W-:Y:S04]  /*550a0*/  STL.64 [R1+0xd0], R48 ;  /* 0x0000d03001007387 */ /* 0x001fe80000100a00 */
[----:B------:R-:W-:Y:S04]  /*550b0*/  STL.64 [R1+0xd8], R50 ;  /* 0x0000d83201007387 */ /* 0x000fe80000100a00 */
[----:B-1----:R-:W-:Y:S04]  /*550c0*/  STL.64 [R1+0xc0], R44 ;  /* 0x0000c02c01007387 */ /* 0x002fe80000100a00 */
[----:B------:R-:W-:Y:S04]  /*550d0*/  STL.64 [R1+0xc8], R46 ;  /* 0x0000c82e01007387 */ /* 0x000fe80000100a00 */
[----:B--2---:R-:W-:Y:S04]  /*550e0*/  STL.64 [R1+0xb0], R40 ;  /* 0x0000b02801007387 */ /* 0x004fe80000100a00 */
[----:B------:R-:W-:Y:S04]  /*550f0*/  STL.64 [R1+0xb8], R42 ;  /* 0x0000b82a01007387 */ /* 0x000fe80000100a00 */
[----:B---3--:R-:W-:Y:S04]  /*55100*/  STL.64 [R1+0xa0], R36 ;  /* 0x0000a02401007387 */ /* 0x008fe80000100a00 */
[----:B------:R-:W-:Y:S04]  /*55110*/  STL.64 [R1+0xa8], R38 ;  /* 0x0000a82601007387 */ /* 0x000fe80000100a00 */
[----:B------:R0:W-:Y:S04]  /*55120*/  STSM.16.M88.4 [R0], R28 ;  /* 0x0000001c00007844 */ /* 0x0001e80000000200 */
[----:B----4-:R-:W-:Y:S04]  /*55130*/  STL.64 [R1+0x90], R32 ;  /* 0x0000902001007387 */ /* 0x010fe80000100a00 */
[----:B------:R-:W-:Y:S01]  /*55140*/  STL.64 [R1+0x98], R34 ;  /* 0x0000982201007387 */ /* 0x000fe20000100a00 */
[----:B------:R-:W-:-:S03]  /*55150*/  NOP ;  /* 0x0000000000007918 */ /* 0x000fc60000000000 */
[----:B------:R-:W1:Y:S04]  /*55160*/  LDS.128 R32, [R0] ;  /* 0x0000000000207984 */ /* 0x000e680000000c00 */
[----:B0-----:R-:W2:Y:S04]  /*55170*/  LDL.LU R28, [R1+0x70] ;  /* 0x00007000011c7983 */ /* 0x001ea80000300800 */
[----:B------:R-:W2:Y:S04]  /*55180*/  LDL.LU R29, [R1+0x74] ;  /* 0x00007400011d7983 */ /* 0x000ea80000300800 */
[----:B------:R-:W2:Y:S04]  /*55190*/  LDL.LU R30, [R1+0x78] ;  /* 0x00007800011e7983 */ /* 0x000ea80000300800 */
[----:B------:R-:W2:Y:S01]  /*551a0*/  LDL.LU R31, [R1+0x7c] ;  /* 0x00007c00011f7983 */ /* 0x000ea20000300800 */
[----:B------:R-:W-:-:S03]  /*551b0*/  NOP ;  /* 0x0000000000007918 */ /* 0x000fc60000000000 */
[----:B-1----:R0:W-:Y:S01]  /*551c0*/  STL [R1+0x84], R33 ;  /* 0x0000842101007387 */ /* 0x0021e20000100800 */
[----:B------:R-:W-:-:S03]  /*551d0*/  IMAD.MOV.U32 R60, RZ, RZ, R32 ;  /* 0x000000ffff3c7224 */ /* 0x000fc600078e0020 */
[----:B------:R1:W-:Y:S04]  /*551e0*/  STL.64 [R1+0x88], R34 ;  /* 0x0000882201007387 */ /* 0x0003e80000100a00 */
        /* <DEDUP_REMOVED lines=24> */
[----:B------:R-:W4:Y:S04]  /*55370*/  LDL.LU R32, [R1] ;  /* 0x0000000001207983 */ /* 0x000f280000300800 */
[----:B0-----:R-:W4:Y:S04]  /*55380*/  LDL.LU R33, [R1+0x4] ;  /* 0x0000040001217983 */ /* 0x001f280000300800 */
[----:B-1----:R-:W4:Y:S04]  /*55390*/  LDL.LU R34, [R1+0x8] ;  /* 0x0000080001227983 */ /* 0x002f280000300800 */
[----:B------:R-:W4:Y:S04]  /*553a0*/  LDL.LU R35, [R1+0xc] ;  /* 0x00000c0001237983 */ /* 0x000f280000300800 */
[----:B--2---:R-:W-:Y:S01]  /*553b0*/  STSM.16.M88.4 [R0], R28 ;  /* 0x0000001c00007844 */ /* 0x004fe20000000200 */
[----:B------:R-:W-:-:S03]  /*553c0*/  NOP ;  /* 0x0000000000007918 */ /* 0x000fc60000000000 */
[----:B------:R-:W0:Y:S01]  /*553d0*/  LDS.128 R28, [R0] ;  /* 0x00000000001c7984 */ /* 0x000e220000000c00 */
[----:B------:R-:W-:-:S03]  /*553e0*/  NOP ;  /* 0x0000000000007918 */ /* 0x000fc60000000000 */
[----:B---3--:R-:W-:Y:S01]  /*553f0*/  STSM.16.M88.4 [R0], R56 ;  /* 0x0000003800007844 */ /* 0x008fe20000000200 */
[----:B------:R-:W-:-:S03]  /*55400*/  NOP ;  /* 0x0000000000007918 */ /* 0x000fc60000000000 */
[----:B------:R-:W1:Y:S01]  /*55410*/  LDS.128 R56, [R0] ;  /* 0x0000000000387984 */ /* 0x000e620000000c00 */
[----:B------:R-:W-:-:S03]  /*55420*/  NOP ;  /* 0x0000000000007918 */ /* 0x000fc60000000000 */
[----:B0-----:R-:W-:Y:S01]  /*55430*/  STL [R1+0x74], R29 ;  /* 0x0000741d01007387 */ /* 0x001fe20000100800 */
[----:B------:R-:W-:-:S03]  /*55440*/  IMAD.MOV.U32 R61, RZ, RZ, R28 ;  /* 0x000000ffff3d7224 */ /* 0x000fc600078e001c */
[----:B----4-:R-:W-:Y:S01]  /*55450*/  STSM.16.M88.4 [R0], R52 ;  /* 0x0000003400007844 */ /* 0x010fe20000000200 */
[----:B------:R-:W-:-:S03]  /*55460*/  NOP ;  /* 0x0000000000007918 */ /* 0x000fc60000000000 */
[----:B------:R-:W0:Y:S01]  /*55470*/  LDS.128 R52, [R0] ;  /* 0x0000000000347984 */ /* 0x000e220000000c00 */
[----:B------:R-:W-:-:S03]  /*55480*/  NOP ;  /* 0x0000000000007918 */ /* 0x000fc60000000000 */
[----:B------:R-:W-:Y:S01]  /*55490*/  STSM.16.M88.4 [R0], R48 ;  /* 0x0000003000007844 */ /* 0x000fe20000000200 */
[----:B------:R-:W-:-:S03]  /*554a0*/  NOP ;  /* 0x0000000000007918 */ /* 0x000fc60000000000 */
[----:B------:R-:W2:Y:S01]  /*554b0*/  LDS.128 R48, [R0] ;  /* 0x0000000000307984 */ /* 0x000ea20000000c00 */
[----:B------:R-:W-:-:S03]  /*554c0*/  NOP ;  /* 0x0000000000007918 */ /* 0x000fc60000000000 */
[----:B------:R3:W-:Y:S04]  /*554d0*/  STL.64 [R1+0x78], R30 ;  /* 0x0000781e01007387 */ /* 0x0007e80000100a00 */
[----:B------:R-:W-:Y:S01]  /*554e0*/  STSM.16.M88.4 [R0], R44 ;  /* 0x0000002c00007844 */ /* 0x000fe20000000200 */
[----:B------:R-:W-:-:S03]  /*554f0*/  NOP ;  /* 0x0000000000007918 */ /* 0x000fc60000000000 */
[----:B------:R-:W4:Y:S01]  /*55500*/  LDS.128 R44, [R0] ;  /* 0x00000000002c7984 */ /* 0x000f220000000c00 */
[----:B------:R-:W-:-:S03]  /*55510*/  NOP ;  /* 0x0000000000007918 */ /* 0x000fc60000000000 */
[----:B------:R-:W-:Y:S01]  /*55520*/  STSM.16.M88.4 [R0], R40 ;  /* 0x0000002800007844 */ /* 0x000fe20000000200 */
[----:B------:R-:W-:-:S03]  /*55530*/  NOP ;  /* 0x0000000000007918 */ /* 0x000fc60000000000 */
[----:B------:R-:W2:Y:S01]  /*55540*/  LDS.128 R40, [R0] ;  /* 0x0000000000287984 */ /* 0x000ea20000000c00 */
[----:B------:R-:W-:-:S03]  /*55550*/  NOP ;  /* 0x0000000000007918 */ /* 0x000fc60000000000 */
[----:B---3--:R-:W3:Y:S04]  /*55560*/  LDL.LU.64 R30, [R1+0x2c00] ;  /* 0x002c0000011e7983 */ /* 0x008ee80000300a00 */
[----:B------:R-:W-:Y:S01]  /*55570*/  STSM.16.M88.4 [R0], R36 ;  /* 0x0000002400007844 */ /* 0x000fe20000000200 */
[----:B------:R-:W-:-:S03]  /*55580*/  NOP ;  /* 0x0000000000007918 */ /* 0x000fc60000000000 */
[----:B------:R-:W4:Y:S01]  /*55590*/  LDS.128 R36, [R0] ;  /* 0x0000000000247984 */ /* 0x000f220000000c00 */
[----:B------:R-:W-:-:S03]  /*555a0*/  NOP ;  /* 0x0000000000007918 */ /* 0x000fc60000000000 */
[----:B------:R-:W3:Y:S04]  /*555b0*/  LDL.LU.64 R28, [R1+0x2bf8] ;  /* 0x002bf800011c7983 */ /* 0x000ee80000300a00 */
[----:B-1----:R-:W-:Y:S04]  /*555c0*/  STL.64 [R1+0x60], R56 ;  /* 0x0000603801007387 */ /* 0x002fe80000100a00 */
[----:B------:R-:W-:Y:S04]  /*555d0*/  STL.64 [R1+0x68], R58 ;  /* 0x0000683a01007387 */ /* 0x000fe80000100a00 */
[----:B0-----:R-:W-:Y:S04]  /*555e0*/  STL.64 [R1+0x50], R52 ;  /* 0x0000503401007387 */ /* 0x001fe80000100a00 */
[----:B------:R-:W-:Y:S04]  /*555f0*/  STL.64 [R1+0x58], R54 ;  /* 0x0000583601007387 */ /* 0x000fe80000100a00 */
[----:B--2---:R-:W-:Y:S04]  /*55600*/  STL.64 [R1+0x40], R48 ;  /* 0x0000403001007387 */ /* 0x004fe80000100a00 */
[----:B------:R-:W-:Y:S04]  /*55610*/  STL.64 [R1+0x48], R50 ;  /* 0x0000483201007387 */ /* 0x000fe80000100a00 */
[----:B----4-:R0:W-:Y:S04]  /*55620*/  STL.64 [R1+0x30], R44 ;  /* 0x0000302c01007387 */ /* 0x0101e80000100a00 */
[----:B------:R1:W-:Y:S04]  /*55630*/  STL.64 [R1+0x38], R46 ;  /* 0x0000382e01007387 */ /* 0x0003e80000100a00 */
[----:B------:R2:W-:Y:S04]  /*55640*/  STL.64 [R1+0x20], R40 ;  /* 0x0000202801007387 */ /* 0x0005e80000100a00 */
[----:B------:R4:W-:Y:S04]  /*55650*/  STL.64 [R1+0x28], R42 ;  /* 0x0000282a01007387 */ /* 0x0009e80000100a00 */
[----:B------:R1:W-:Y:S04]  /*55660*/  STL.64 [R1+0x10], R36 ;  /* 0x0000102401007387 */ /* 0x0003e80000100a00 */
[----:B------:R1:W-:Y:S04]  /*55670*/  STL.64 [R1+0x18], R38 ;  /* 0x0000182601007387 */ /* 0x0003e80000100a00 */
[----:B0-----:R-:W3:Y:S04]  /*55680*/  LDL.LU R44, [R1+0x190] ;  /* 0x00019000012c7983 */ /* 0x001ee80000300800 */
[----:B------:R-:W3:Y:S04]  /*55690*/  LDL.LU R45, [R1+0x194] ;  /* 0x00019400012d7983 */ /* 0x000ee80000300800 */
[----:B-1----:R-:W3:Y:S04]  /*556a0*/  LDL.LU R46, [R1+0x198] ;  /* 0x00019800012e7983 */ /* 0x002ee80000300800 */
[----:B------:R-:W3:Y:S04]  /*556b0*/  LDL.LU R47, [R1+0x19c] ;  /* 0x00019c00012f7983 */ /* 0x000ee80000300800 */
[----:B--2---:R-:W2:Y:S04]  /*556c0*/  LDL.LU R40, [R1+0x180] ;  /* 0x0001800001287983 */ /* 0x004ea80000300800 */
[----:B------:R-:W2:Y:S04]  /*556d0*/  LDL.LU R41, [R1+0x184] ;  /* 0x0001840001297983 */ /* 0x000ea80000300800 */
[----:B----4-:R-:W2:Y:S04]  /*556e0*/  LDL.LU R42, [R1+0x188] ;  /* 0x00018800012a7983 */ /* 0x010ea80000300800 */
[----:B------:R-:W2:Y:S04]  /*556f0*/  LDL.LU R43, [R1+0x18c] ;  /* 0x00018c00012b7983 */ /* 0x000ea80000300800 */
[----:B------:R-:W4:Y:S04]  /*55700*/  LDL.LU R36, [R1+0x170] ;  /* 0x0001700001247983 */ /* 0x000f280000300800 */
[----:B------:R-:W4:Y:S04]  /*55710*/  LDL.LU R37, [R1+0x174] ;  /* 0x0001740001257983 */ /* 0x000f280000300800 */
[----:B------:R-:W4:Y:S04]  /*55720*/  LDL.LU R38, [R1+0x178] ;  /* 0x0001780001267983 */ /* 0x000f280000300800 */
[----:B------:R-:W4:Y:S04]  /*55730*/  LDL.LU R39, [R1+0x17c] ;  /* 0x00017c0001277983 */ /* 0x000f280000300800 */
[----:B------:R0:W-:Y:S01]  /*55740*/  STSM.16.M88.4 [R0], R32 ;  /* 0x0000002000007844 */ /* 0x0001e20000000200 */
[----:B------:R-:W-:-:S03]  /*55750*/  NOP ;  /* 0x0000000000007918 */ /* 0x000fc60000000000 */
[----:B------:R-:W1:Y:S01]  /*55760*/  LDS.128 R48, [R0] ;  /* 0x0000000000307984 */ /* 0x000e620000000c00 */
[----:B------:R-:W-:-:S03]  /*55770*/  NOP ;  /* 0x0000000000007918 */ /* 0x000fc60000000000 */
[----:B------:R-:W-:Y:S01]  /*55780*/  STSM.16.M88.4 [R0], R4 ;  /* 0x0000000400007844 */ /* 0x000fe20000000200 */
[----:B------:R-:W-:-:S03]  /*55790*/  NOP ;  /* 0x0000000000007918 */ /* 0x000fc60000000000 */
[----:B------:R-:W1:Y:S01]  /*557a0*/  LDS.128 R4, [R0] ;  /* 0x0000000000047984 */ /* 0x000e620000000c00 */
[----:B------:R-:W-:-:S03]  /*557b0*/  NOP ;  /* 0x0000000000007918 */ /* 0x000fc60000000000 */
[----:B0-----:R-:W4:Y:S04]  /*557c0*/  LDL.LU R32, [R1+0x160] ;  /* 0x0001600001207983 */ /* 0x001f280000300800 */
[----:B------:R-:W4:Y:S04]  /*557d0*/  LDL.LU R33, [R1+0x164] ;  /* 0x0001640001217983 */ /* 0x000f280000300800 */
[----:B------:R-:W4:Y:S04]  /*557e0*/  LDL.LU R34, [R1+0x168] ;  /* 0x0001680001227983 */ /* 0x000f280000300800 */
[----:B------:R-:W4:Y:S04]  /*557f0*/  LDL.LU R35, [R1+0x16c] ;  /* 0x00016c0001237983 */ /* 0x000f280000300800 */
[----:B------:R-:W-:Y:S04]  /*55800*/  STSM.16.M88.4 [R0], R8 ;  /* 0x0000000800007844 */ /* 0x000fe80000000200 */
[----:B-1----:R-:W-:Y:S04]  /*55810*/  STL.64 [R1], R48 ;  /* 0x0000003001007387 */ /* 0x002fe80000100a00 */
[----:B------:R-:W-:Y:S04]  /*55820*/  STL.64 [R1+0x8], R50 ;  /* 0x0000083201007387 */ /* 0x000fe80000100a00 */
[----:B------:R-:W-:Y:S04]  /*55830*/  STL.64 [R1+0x1a0], R4 ;  /* 0x0001a00401007387 */ /* 0x000fe80000100a00 */
[----:B------:R-:W-:Y:S01]  /*55840*/  STL.64 [R1+0x1a8], R6 ;  /* 0x0001a80601007387 */ /* 0x000fe20000100a00 */
[----:B------:R-:W-:-:S03]  /*55850*/  NOP ;  /* 0x0000000000007918 */ /* 0x000fc60000000000 */
[----:B------:R-:W0:Y:S01]  /*55860*/  LDS.128 R4, [R0] ;  /* 0x0000000000047984 */ /* 0x000e220000000c00 */
[----:B------:R-:W-:-:S03]  /*55870*/  NOP ;  /* 0x0000000000007918 */ /* 0x000fc60000000000 */
[----:B0-----:R-:W-:Y:S04]  /*55880*/  STL [R1+0x2b70], R4 ;  /* 0x002b700401007387 */ /* 0x001fe80000100800 */
[----:B------:R-:W-:Y:S04]  /*55890*/  STL [R1+0x2b74], R4 ;  /* 0x002b740401007387 */ /* 0x000fe80000100800 */
[----:B------:R-:W-:Y:S04]  /*558a0*/  STL [R1+0x2b64], R5 ;  /* 0x002b640501007387 */ /* 0x000fe80000100800 */
[----:B------:R-:W-:Y:S04]  /*558b0*/  STL [R1+0x2b68], R5 ;  /* 0x002b680501007387 */ /* 0x000fe80000100800 */
[----:B------:R-:W-:Y:S04]  /*558c0*/  STL [R1+0x2b5c], R6 ;  /* 0x002b5c0601007387 */ /* 0x000fe80000100800 */
[----:B------:R-:W-:Y:S04]  /*558d0*/  STL [R1+0x2b78], R6 ;  /* 0x002b780601007387 */ /* 0x000fe80000100800 */
[----:B------:R-:W-:Y:S04]  /*558e0*/  STL [R1+0x2b54], R7 ;  /* 0x002b540701007387 */ /* 0x000fe80000100800 */
[----:B---3--:R-:W-:Y:S01]  /*558f0*/  STSM.16.M88.4 [R0], R44 ;  /* 0x0000002c00007844 */ /* 0x008fe20000000200 */
[----:B------:R-:W-:-:S03]  /*55900*/  NOP ;  /* 0x0000000000007918 */ /* 0x000fc60000000000 */
[----:B------:R-:W0:Y:S01]  /*55910*/  LDS.128 R4, [R0] ;  /* 0x0000000000047984 */ /* 0x000e220000000c00 */
[----:B------:R-:W-:-:S03]  /*55920*/  NOP ;  /* 0x0000000000007918 */ /* 0x000fc60000000000 */
[----:B--2---:R-:W-:Y:S04]  /*55930*/  STSM.16.M88.4 [R0], R40 ;  /* 0x0000002800007844 */ /* 0x004fe80000000200 */
[----:B0-----:R-:W-:Y:S04]  /*55940*/  STL.64 [R1+0x190], R4 ;  /* 0x0001900401007387 */ /* 0x001fe80000100a00 */
[----:B------:R-:W-:Y:S01]  /*55950*/  STL.64 [R1+0x198], R6 ;  /* 0x0001980601007387 */ /* 0x000fe20000100a00 */
[----:B------:R-:W-:-:S03]  /*55960*/  NOP ;  /* 0x0000000000007918 */ /* 0x000fc60000000000 */
[----:B------:R-:W0:Y:S01]  /*55970*/  LDS.128 R4, [R0] ;  /* 0x0000000000047984 */ /* 0x000e220000000c00 */
[----:B------:R-:W-:-:S03]  /*55980*/  NOP ;  /* 0x0000000000007918 */ /* 0x000fc60000000000 */
[----:B----4-:R-:W-:Y:S04]  /*55990*/  STSM.16.M88.4 [R0], R36 ;  /* 0x0000002400007844 */ /* 0x010fe80000000200 */
[----:B0-----:R-:W-:Y:S04]  /*559a0*/  STL.64 [R1+0x180], R4 ;  /* 0x0001800401007387 */ /* 0x001fe80000100a00 */
[----:B------:R-:W-:Y:S01]  /*559b0*/  STL.64 [R1+0x188], R6 ;  /* 0x0001880601007387 */ /* 0x000fe20000100a00 */
[----:B------:R-:W-:-:S03]  /*559c0*/  NOP ;  /* 0x0000000000007918 */ /* 0x000fc60000000000 */
[----:B------:R-:W0:Y:S01]  /*559d0*/  LDS.128 R4, [R0] ;  /* 0x0000000000047984 */ /* 0x000e220000000c00 */
[----:B------:R-:W-:-:S03]  /*559e0*/  NOP ;  /* 0x0000000000007918 */ /* 0x000fc60000000000 */
[----:B0-----:R0:W-:Y:S04]  /*559f0*/  STL.64 [R1+0x170], R4 ;  /* 0x0001700401007387 */ /* 0x0011e80000100a00 */
[----:B------:R1:W-:Y:S04]  /*55a00*/  STL.64 [R1+0x178], R6 ;  /* 0x0001780601007387 */ /* 0x0003e80000100a00 */
        /* <DEDUP_REMOVED lines=32> */
[----:B------:R-:W-:Y:S01]  /*55c10*/  STSM.16.M88.4 [R0], R32 ;  /* 0x0000002000007844 */ /* 0x000fe20000000200 */
[----:B------:R-:W-:-:S03]  /*55c20*/  NOP ;  /* 0x0000000000007918 */ /* 0x000fc60000000000 */
[----:B------:R-:W0:Y:S01]  /*55c30*/  LDS.128 R32, [R0] ;  /* 0x0000000000207984 */ /* 0x000e220000000c00 */
[----:B------:R-:W-:-:S03]  /*55c40*/  NOP ;  /* 0x0000000000007918 */ /* 0x000fc60000000000 */
[----:B0-----:R-:W-:Y:S04]  /*55c50*/  STL.64 [R1+0x160], R32 ;  /* 0x0001602001007387 */ /* 0x001fe80000100a00 */
[----:B------:R0:W-:Y:S04]  /*55c60*/  STL.64 [R1+0x168], R34 ;  /* 0x0001682201007387 */ /* 0x0001e80000100a00 */
[----:B0-----:R-:W4:Y:S04]  /*55c70*/  LDL.LU.64 R34, [R1+0x2bf0] ;  /* 0x002bf00001227983 */ /* 0x001f280000300a00 */
[----:B------:R-:W4:Y:S04]  /*55c80*/  LDL.LU.64 R32, [R1+0x2be8] ;  /* 0x002be80001207983 */ /* 0x000f280000300a00 */
        /* <DEDUP_REMOVED lines=8> */
[----:B----4-:R-:W-:Y:S01]  /*55d10*/  STSM.16.M88.4 [R0], R44 ;  /* 0x0000002c00007844 */ /* 0x010fe20000000200 */
[----:B------:R-:W-:-:S03]  /*55d20*/  NOP ;  /* 0x0000000000007918 */ /* 0x000fc60000000000 */
[----:B------:R-:W2:Y:S01]  /*55d30*/  LDS.128 R44, [R0] ;  /* 0x00000000002c7984 */ /* 0x000ea20000000c00 */
[----:B------:R-:W-:-:S03]  /*55d40*/  NOP ;  /* 0x0000000000007918 */ /* 0x000fc60000000000 */
[----:B------:R-:W-:Y:S01]  /*55d50*/  STSM.16.M88.4 [R0], R48 ;  /* 0x0000003000007844 */ /* 0x000fe20000000200 */
[----:B------:R-:W-:-:S03]  /*55d60*/  NOP ;  /* 0x0000000000007918 */ /* 0x000fc60000000000 */
[----:B------:R-:W3:Y:S01]  /*55d70*/  LDS.128 R48, [R0] ;  /* 0x0000000000307984 */ /* 0x000ee20000000c00 */
[----:B------:R-:W-:-:S03]  /*55d80*/  NOP ;  /* 0x0000000000007918 */ /* 0x000fc60000000000 */
[----:B0-----:R-:W-:Y:S04]  /*55d90*/  STL.64 [R1+0x150], R36 ;  /* 0x0001502401007387 */ /* 0x001fe80000100a00 */
[----:B------:R0:W-:Y:S04]  /*55da0*/  STL.64 [R1+0x158], R38 ;  /* 0x0001582601007387 */ /* 0x0001e80000100a00 */
[----:B------:R-:W-:Y:S01]  /*55db0*/  STSM.16.M88.4 [R0], R52 ;  /* 0x0000003400007844 */ /* 0x000fe20000000200 */
[----:B------:R-:W-:-:S03]  /*55dc0*/  NOP ;  /* 0x0000000000007918 */ /* 0x000fc60000000000 */
[----:B------:R-:W4:Y:S01]  /*55dd0*/  LDS.128 R52, [R0] ;  /* 0x0000000000347984 */ /* 0x000f220000000c00 */
[----:B------:R-:W-:-:S03]  /*55de0*/  NOP ;  /* 0x0000000000007918 */ /* 0x000fc60000000000 */
[----:B0-----:R-:W4:Y:S04]  /*55df0*/  LDL.LU.64 R38, [R1+0x2be0] ;  /* 0x002be00001267983 */ /* 0x001f280000300a00 */
[----:B------:R-:W4:Y:S04]  /*55e00*/  LDL.LU.64 R36, [R1+0x2bd8] ;  /* 0x002bd80001247983 */ /* 0x000f280000300a00 */
[----:B------:R-:W-:Y:S01]  /*55e10*/  STSM.16.M88.4 [R0], R56 ;  /* 0x0000003800007844 */ /* 0x000fe20000000200 */
[----:B------:R-:W-:-:S03]  /*55e20*/  NOP ;  /* 0x0000000000007918 */ /* 0x000fc60000000000 */
[----:B------:R-:W0:Y:S01]  /*55e30*/  LDS.128 R56, [R0] ;  /* 0x0000000000387984 */ /* 0x000e220000000c00 */
[----:B------:R-:W-:-:S03]  /*55e40*/  NOP ;  /* 0x0000000000007918 */ /* 0x000fc60000000000 */
[----:B------:R-:W-:Y:S01]  /*55e50*/  STSM.16.M88.4 [R0], R4 ;  /* 0x0000000400007844 */ /* 0x000fe20000000200 */
[----:B------:R-:W-:-:S03]  /*55e60*/  NOP ;  /* 0x0000000000007918 */ /* 0x000fc60000000000 */
[----:B------:R-:W0:Y:S01]  /*55e70*/  LDS.128 R4, [R0] ;  /* 0x0000000000047984 */ /* 0x000e220000000c00 */
[----:B------:R-:W-:-:S03]  /*55e80*/  NOP ;  /* 0x0000000000007918 */ /* 0x000fc60000000000 */
[----:B-1----:R-:W-:Y:S04]  /*55e90*/  STL.64 [R1+0x140], R40 ;  /* 0x0001402801007387 */ /* 0x002fe80000100a00 */
[----:B------:R1:W-:Y:S04]  /*55ea0*/  STL.64 [R1+0x148], R42 ;  /* 0x0001482a01007387 */ /* 0x0003e80000100a00 */
[----:B-1----:R-:W4:Y:S04]  /*55eb0*/  LDL.LU.64 R42, [R1+0x2bd0] ;  /* 0x002bd000012a7983 */ /* 0x002f280000300a00 */
[----:B------:R-:W4:Y:S04]  /*55ec0*/  LDL.LU.64 R40, [R1+0x2bc8] ;  /* 0x002bc80001287983 */ /* 0x000f280000300a00 */
[----:B--2---:R-:W-:Y:S04]  /*55ed0*/  STL.64 [R1+0x130], R44 ;  /* 0x0001302c01007387 */ /* 0x004fe80000100a00 */
[----:B------:R1:W-:Y:S04]  /*55ee0*/  STL.64 [R1+0x138], R46 ;  /* 0x0001382e01007387 */ /* 0x0003e80000100a00 */
[----:B-1----:R-:W2:Y:S04]  /*55ef0*/  LDL.LU.64 R46, [R1+0x2bc0] ;  /* 0x002bc000012e7983 */ /* 0x002ea80000300a00 */
[----:B------:R-:W2:Y:S04]  /*55f00*/  LDL.LU.64 R44, [R1+0x2bb8] ;  /* 0x002bb800012c7983 */ /* 0x000ea80000300a00 */
[----:B---3--:R-:W-:Y:S04]  /*55f10*/  STL.64 [R1+0x120], R48 ;  /* 0x0001203001007387 */ /* 0x008fe80000100a00 */
[----:B------:R1:W-:Y:S04]  /*55f20*/  STL.64 [R1+0x128], R50 ;  /* 0x0001283201007387 */ /* 0x0003e80000100a00 */
[----:B-1----:R-:W3:Y:S04]  /*55f30*/  LDL.LU.64 R50, [R1+0x2bb0] ;  /* 0x002bb00001327983 */ /* 0x002ee80000300a00 */
[----:B------:R-:W3:Y:S04]  /*55f40*/  LDL.LU.64 R48, [R1+0x2ba8] ;  /* 0x002ba80001307983 */ /* 0x000ee80000300a00 */
[----:B----4-:R-:W-:Y:S04]  /*55f50*/  STL.64 [R1+0x110], R52 ;  /* 0x0001103401007387 */ /* 0x010fe80000100a00 */
[----:B------:R1:W-:Y:S04]  /*55f60*/  STL.64 [R1+0x118], R54 ;  /* 0x0001183601007387 */ /* 0x0003e80000100a00 */
[----:B------:R-:W-:Y:S01]  /*55f70*/  STSM.16.M88.4 [R0], R8 ;  /* 0x0000000800007844 */ /* 0x000fe20000000200 */
[----:B------:R-:W-:-:S03]  /*55f80*/  NOP ;  /* 0x0000000000007918 */ /* 0x000fc60000000000 */
[----:B-1----:R-:W4:Y:S04]  /*55f90*/  LDL.LU.64 R54, [R1+0x2ba0] ;  /* 0x002ba00001367983 */ /* 0x002f280000300a00 */
[----:B------:R-:W4:Y:S04]  /*55fa0*/  LDL.LU.64 R52, [R1+0x2b98] ;  /* 0x002b980001347983 */ /* 0x000f280000300a00 */
[----:B0-----:R-:W-:Y:S04]  /*55fb0*/  STL.64 [R1+0x100], R56 ;  /* 0x0001003801007387 */ /* 0x001fe80000100a00 */
[----:B------:R0:W-:Y:S04]  /*55fc0*/  STL.64 [R1+0x108], R58 ;  /* 0x0001083a01007387 */ /* 0x0001e80000100a00 */
[----:B0-----:R-:W2:Y:S04]  /*55fd0*/  LDL.LU.64 R58, [R1+0x2b90] ;  /* 0x002b9000013a7983 */ /* 0x001ea80000300a00 */
[----:B------:R-:W2:Y:S04]  /*55fe0*/  LDL.LU.64 R56, [R1+0x2b88] ;  /* 0x002b880001387983 */ /* 0x000ea80000300a00 */
[----:B------:R-:W-:Y:S04]  /*55ff0*/  STL.64 [R1+0x1b0], R4 ;  /* 0x0001b00401007387 */ /* 0x000fe80000100a00 */
[----:B------:R-:W-:Y:S04]  /*56000*/  STL.64 [R1+0x1b8], R6 ;  /* 0x0001b80601007387 */ /* 0x000fe80000100a00 */
[----:B------:R-:W0:Y:S01]  /*56010*/  LDS.128 R4, [R0] ;  /* 0x0000000000047984 */ /* 0x000e220000000c00 */
[----:B------:R-:W-:-:S03]  /*56020*/  NOP ;  /* 0x0000000000007918 */ /* 0x000fc60000000000 */
[----:B------:R-:W-:Y:S04]  /*56030*/  STSM.16.M88.4 [R0], R12 ;  /* 0x0000000c00007844 */ /* 0x000fe80000000200 */
[----:B0-----:R-:W-:Y:S04]  /*56040*/  STL.64 [R1+0xf0], R4 ;  /* 0x0000f00401007387 */ /* 0x001fe80000100a00 */
[----:B------:R-:W-:Y:S01]  /*56050*/  STL.64 [R1+0xf8], R6 ;  /* 0x0000f80601007387 */ /* 0x000fe20000100a00 */
[----:B------:R-:W-:-:S03]  /*56060*/  NOP ;  /* 0x0000000000007918 */ /* 0x000fc60000000000 */
[----:B------:R-:W0:Y:S01]  /*56070*/  LDS.128 R4, [R0] ;  /* 0x0000000000047984 */ /* 0x000e220000000c00 */
[----:B------:R-:W-:-:S03]  /*56080*/  NOP ;  /* 0x0000000000007918 */ /* 0x000fc60000000000 */
[----:B------:R-:W-:Y:S01]  /*56090*/  STSM.16.M88.4 [R0], R16 ;  /* 0x0000001000007844 */ /* 0x000fe20000000200 */
[----:B------:R-:W-:-:S03]  /*560a0*/  NOP ;  /* 0x0000000000007918 */ /* 0x000fc60000000000 */
[----:B0-----:R-:W-:Y:S04]  /*560b0*/  STL.64 [R1+0xe0], R4 ;  /* 0x0000e00401007387 */ /* 0x001fe80000100a00 */
        /* <DEDUP_REMOVED lines=9> */
[----:B------:R1:W-:Y:S01]  /*56150*/  STSM.16.M88.4 [R0], R24 ;  /* 0x0000001800007844 */ /* 0x0003e20000000200 */
[----:B------:R-:W-:-:S03]  /*56160*/  NOP ;  /* 0x0000000000007918 */ /* 0x000fc60000000000 */
[----:B------:R-:W0:Y:S01]  /*56170*/  LDS.128 R8, [R0] ;  /* 0x0000000000087984 */ /* 0x000e220000000c00 */
[----:B------:R-:W-:-:S03]  /*56180*/  NOP ;  /* 0x0000000000007918 */ /* 0x000fc60000000000 */
[----:B------:R-:W-:Y:S01]  /*56190*/  STSM.16.M88.4 [R0], R28 ;  /* 0x0000001c00007844 */ /* 0x000fe20000000200 */
[----:B------:R-:W-:Y:S01]  /*561a0*/  NOP ;  /* 0x0000000000007918 */ /* 0x000fe20000000000 */
[----:B-1----:R-:W1:Y:S08]  /*561b0*/  LDC R24, c[0x0][0x3b4] ;  /* 0x0000ed00ff187b82 */ /* 0x002e700000000800 */
[----:B------:R-:W1:Y:S01]  /*561c0*/  LDC R27, c[0x0][0x3b4] ;  /* 0x0000ed00ff1b7b82 */ /* 0x000e620000000800 */
[----:B0-----:R-:W-:Y:S04]  /*561d0*/  STL.64 [R1+0x1c0], R4 ;  /* 0x0001c00401007387 */ /* 0x001fe80000100a00 */
[----:B------:R-:W-:Y:S04]  /*561e0*/  STL.64 [R1+0x1c8], R6 ;  /* 0x0001c80601007387 */ /* 0x000fe80000100a00 */
[----:B------:R-:W0:Y:S01]  /*561f0*/  LDS.128 R4, [R0] ;  /* 0x0000000000047984 */ /* 0x000e220000000c00 */
[----:B------:R-:W-:-:S03]  /*56200*/  NOP ;  /* 0x0000000000007918 */ /* 0x000fc60000000000 */
[----:B------:R-:W-:Y:S04]  /*56210*/  STL [R1+0x2b4c], R8 ;  /* 0x002b4c0801007387 */ /* 0x000fe80000100800 */
[----:B------:R-:W-:Y:S04]  /*56220*/  STL [R1+0x2b44], R9 ;  /* 0x002b440901007387 */ /* 0x000fe80000100800 */
[----:B------:R-:W-:Y:S04]  /*56230*/  STL [R1+0x2b38], R10 ;  /* 0x002b380a01007387 */ /* 0x000fe80000100800 */
[----:B------:R-:W-:Y:S04]  /*56240*/  STL [R1+0x2b30], R11 ;  /* 0x002b300b01007387 */ /* 0x000fe80000100800 */
        /* <DEDUP_REMOVED lines=12> */
[----:B------:R-:W4:Y:S04]  /*56310*/  LDL.LU R12, [R1+0x1d0] ;  /* 0x0001d000010c7983 */ /* 0x000f280000300800 */
[----:B------:R-:W-:Y:S04]  /*56320*/  STSM.16.M88.4 [R0], R40 ;  /* 0x0000002800007844 */ /* 0x000fe80000000200 */
[----:B0-----:R-:W-:Y:S04]  /*56330*/  STL.64 [R1+0x250], R4 ;  /* 0x0002500401007387 */ /* 0x001fe80000100a00 */
[----:B------:R-:W-:Y:S01]  /*56340*/  STL.64 [R1+0x258], R6 ;  /* 0x0002580601007387 */ /* 0x000fe20000100a00 */
[----:B------:R-:W-:-:S03]  /*56350*/  NOP ;  /* 0x0000000000007918 */ /* 0x000fc60000000000 */
[----:B------:R-:W0:Y:S01]  /*56360*/  LDS.128 R4, [R0] ;  /* 0x0000000000047984 */ /* 0x000e220000000c00 */
[----:B------:R-:W-:-:S03]  /*56370*/  NOP ;  /* 0x0000000000007918 */ /* 0x000fc60000000000 */
[----:B------:R-:W4:Y:S04]  /*56380*/  LDL.LU R13, [R1+0x1d4] ;  /* 0x0001d400010d7983 */ /* 0x000f280000300800 */
[----:B------:R-:W4:Y:S04]  /*56390*/  LDL.LU R14, [R1+0x1d8] ;  /* 0x0001d800010e7983 */ /* 0x000f280000300800 */
[----:B------:R-:W4:Y:S04]  /*563a0*/  LDL.LU R15, [R1+0x1dc] ;  /* 0x0001dc00010f7983 */ /* 0x000f280000300800 */
[----:B--2---:R2:W-:Y:S02]  /*563b0*/  STSM.16.M88.4 [R0], R44 ;  /* 0x0000002c00007844 */ /* 0x0045e40000000200 */
[----:B--2---:R-:W2:Y:S02]  /*563c0*/  LDC R44, c[0x0][0x3b4] ;  /* 0x0000ed00ff2c7b82 */ /* 0x004ea40000000800 */
[----:B0-----:R-:W-:Y:S06]  /*563d0*/  STL.64 [R1+0x260], R4 ;  /* 0x0002600401007387 */ /* 0x001fec0000100a00 */
[----:B------:R-:W0:Y:S01]  /*563e0*/  LDC R46, c[0x0][0x3b4] ;  /* 0x0000ed00ff2e7b82 */ /* 0x000e220000000800 */
[----:B------:R-:W-:Y:S01]  /*563f0*/  STL.64 [R1+0x268], R6 ;  /* 0x0002680601007387 */ /* 0x000fe20000100a00 */
[----:B------:R-:W-:-:S03]  /*56400*/  NOP ;  /* 0x0000000000007918 */ /* 0x000fc60000000000 */
[----:B------:R-:W1:Y:S01]  /*56410*/  LDS.128 R4, [R0] ;  /* 0x0000000000047984 */ /* 0x000e620000000c00 */
[----:B------:R-:W-:-:S03]  /*56420*/  NOP ;  /* 0x0000000000007918 */ /* 0x000fc60000000000 */
[----:B---3--:R3:W-:Y:S02]  /*56430*/  STSM.16.M88.4 [R0], R48 ;  /* 0x0000003000007844 */ /* 0x0087e40000000200 */
[----:B---3--:R-:W3:Y:S08]  /*56440*/  LDC R48, c[0x0][0x3b4] ;  /* 0x0000ed00ff307b82 */ /* 0x008ef00000000800 */
[----:B------:R-:W0:Y:S08]  /*56450*/  LDC R50, c[0x0][0x3b4] ;  /* 0x0000ed00ff327b82 */ /* 0x000e300000000800 */
[----:B------:R-:W0:Y:S01]  /*56460*/  LDC R49, c[0x0][0x3b4] ;  /* 0x0000ed00ff317b82 */ /* 0x000e220000000800 */
[----:B-1----:R-:W-:Y:S04]  /*56470*/  STL.64 [R1+0x280], R4 ;  /* 0x0002800401007387 */ /* 0x002fe80000100a00 */
[----:B------:R-:W-:Y:S01]  /*56480*/  STL.64 [R1+0x288], R6 ;  /* 0x0002880601007387 */ /* 0x000fe20000100a00 */
[----:B------:R-:W-:-:S03]  /*56490*/  NOP ;  /* 0x0000000000007918 */ /* 0x000fc60000000000 */
[----:B------:R-:W1:Y:S01]  /*564a0*/  LDS.128 R4, [R0] ;  /* 0x0000000000047984 */ /* 0x000e620000000c00 */
[----:B------:R-:W-:-:S03]  /*564b0*/  NOP ;  /* 0x0000000000007918 */ /* 0x000fc60000000000 */
[----:B----4-:R4:W-:Y:S02]  /*564c0*/  STSM.16.M88.4 [R0], R52 ;  /* 0x0000003400007844 */ /* 0x0109e40000000200 */
[----:B----4-:R-:W4:Y:S02]  /*564d0*/  LDC R52, c[0x0][0x3b4] ;  /* 0x0000ed00ff347b82 */ /* 0x010f240000000800 */
[----:B-1----:R-:W-:Y:S04]  /*564e0*/  STL.64 [R1+0x1f0], R4 ;  /* 0x0001f00401007387 */ /* 0x002fe80000100a00 */
[----:B------:R-:W-:Y:S01]  /*564f0*/  STL.64 [R1+0x1f8], R6 ;  /* 0x0001f80601007387 */ /* 0x000fe20000100a00 */
[----:B------:R-:W-:-:S03]  /*56500*/  NOP ;  /* 0x0000000000007918 */ /* 0x000fc60000000000 */
[----:B------:R-:W1:Y:S01]  /*56510*/  LDS.128 R4, [R0] ;  /* 0x0000000000047984 */ /* 0x000e620000000c00 */
[----:B------:R-:W-:-:S03]  /*56520*/  NOP ;  /* 0x0000000000007918 */ /* 0x000fc60000000000 */
[----:B------:R-:W2:Y:S04]  /*56530*/  LDL.LU R32, [R1+0x2c0] ;  /* 0x0002c00001207983 */ /* 0x000ea80000300800 */
[----:B-1----:R1:W-:Y:S04]  /*56540*/  STL.64 [R1+0x290], R4 ;  /* 0x0002900401007387 */ /* 0x0023e80000100a00 */
[----:B------:R-:W-:Y:S04]  /*56550*/  STL.64 [R1+0x298], R6 ;  /* 0x0002980601007387 */ /* 0x000fe80000100a00 */
[----:B------:R-:W2:Y:S04]  /*56560*/  LDL.LU R33, [R1+0x2c4] ;  /* 0x0002c40001217983 */ /* 0x000ea80000300800 */
[----:B------:R-:W2:Y:S04]  /*56570*/  LDL.LU R34, [R1+0x2c8] ;  /* 0x0002c80001227983 */ /* 0x000ea80000300800 */
[----:B------:R-:W2:Y:S04]  /*56580*/  LDL.LU R35, [R1+0x2cc] ;  /* 0x0002cc0001237983 */ /* 0x000ea80000300800 */
[----:B------:R-:W3:Y:S04]  /*56590*/  LDL.LU R8, [R1+0x2b0] ;  /* 0x0002b00001087983 */ /* 0x000ee80000300800 */
[----:B------:R-:W3:Y:S04]  /*565a0*/  LDL.LU R9, [R1+0x2b4] ;  /* 0x0002b40001097983 */ /* 0x000ee80000300800 */
[----:B------:R-:W3:Y:S04]  /*565b0*/  LDL.LU R10, [R1+0x2b8] ;  /* 0x0002b800010a7983 */ /* 0x000ee80000300800 */
[----:B------:R-:W3:Y:S04]  /*565c0*/  LDL.LU R11, [R1+0x2bc] ;  /* 0x0002bc00010b7983 */ /* 0x000ee80000300800 */
[----:B------:R0:W-:Y:S01]  /*565d0*/  STSM.16.M88.4 [R0], R56 ;  /* 0x0000003800007844 */ /* 0x0001e20000000200 */
[----:B------:R-:W-:-:S03]  /*565e0*/  NOP ;  /* 0x0000000000007918 */ /* 0x000fc60000000000 */
[----:B-1----:R-:W4:Y:S04]  /*565f0*/  LDL.LU R4, [R1+0x270] ;  /* 0x0002700001047983 */ /* 0x002f280000300800 */
[----:B------:R-:W1:Y:S01]  /*56600*/  LDS.128 R16, [R0] ;  /* 0x0000000000107984 */ /* 0x000e620000000c00 */
[----:B------:R-:W-:-:S03]  /*56610*/  NOP ;  /* 0x0000000000007918 */ /* 0x000fc60000000000 */
[----:B------:R-:W4:Y:S01]  /*56620*/  LDL.LU R5, [R1+0x274] ;  /* 0x0002740001057983 */ /* 0x000f220000300800 */
[----:B------:R-:W-:Y:S01]  /*56630*/  PRMT R53, R60, 0x7632, R53 ;  /* 0x000076323c357816 */ /* 0x000fe20000000035 */
[----:B0-----:R-:W0:Y:S02]  /*56640*/  LDC R59, c[0x0][0x3b4] ;  /* 0x0000ed00ff3b7b82 */ /* 0x001e240000000800 */
[----:B------:R-:W4:Y:S04]  /*56650*/  LDL.LU R6, [R1+0x278] ;  /* 0x0002780001067983 */ /* 0x000f280000300800 */
[----:B------:R-:W4:Y:S04]  /*56660*/  LDL.LU R7, [R1+0x27c] ;  /* 0x00027c0001077983 */ /* 0x000f280000300800 */
[----:B-1----:R1:W-:Y:S04]  /*56670*/  STL.64 [R1+0x2a0], R16 ;  /* 0x0002a01001007387 */ /* 0x0023e80000100a00 */
[----:B------:R0:W-:Y:S04]  /*56680*/  STL.64 [R1+0x2a8], R18 ;  /* 0x0002a81201007387 */ /* 0x0001e80000100a00 */
[----:B------:R-:W4:Y:S04]  /*56690*/  LDL.LU R20, [R1+0x230] ;  /* 0x0002300001147983 */ /* 0x000f280000300800 */
[----:B------:R-:W4:Y:S04]  /*566a0*/  LDL.LU R21, [R1+0x234] ;  /* 0x0002340001157983 */ /* 0x000f280000300800 */
[----:B------:R-:W4:Y:S04]  /*566b0*/  LDL.LU R22, [R1+0x238] ;  /* 0x0002380001167983 */ /* 0x000f280000300800 */
[----:B------:R-:W4:Y:S04]  /*566c0*/  LDL.LU R23, [R1+0x23c] ;  /* 0x00023c0001177983 */ /* 0x000f280000300800 */
[----:B-1----:R-:W4:Y:S04]  /*566d0*/  LDL.LU R16, [R1+0x220] ;  /* 0x0002200001107983 */ /* 0x002f280000300800 */
[----:B------:R-:W4:Y:S04]  /*566e0*/  LDL.LU R17, [R1+0x224] ;  /* 0x0002240001117983 */ /* 0x000f280000300800 */
[----:B0-----:R-:W4:Y:S04]  /*566f0*/  LDL.LU R18, [R1+0x228] ;  /* 0x0002280001127983 */ /* 0x001f280000300800 */
[----:B------:R-:W4:Y:S04]  /*56700*/  LDL.LU R19, [R1+0x22c] ;  /* 0x00022c0001137983 */ /* 0x000f280000300800 */
[----:B------:R0:W-:Y:S01]  /*56710*/  STSM.16.M88.4 [R0], R12 ;  /* 0x0000000c00007844 */ /* 0x0001e20000000200 */
[----:B------:R-:W-:-:S03]  /*56720*/  NOP ;  /* 0x0000000000007918 */ /* 0x000fc60000000000 */
[----:B------:R-:W1:Y:S01]  /*56730*/  LDS.128 R28, [R0] ;  /* 0x00000000001c7984 */ /* 0x000e620000000c00 */
[----:B------:R-:W-:-:S03]  /*56740*/  NOP ;  /* 0x0000000000007918 */ /* 0x000fc60000000000 */
[----:B0-----:R-:W4:Y:S04]  /*56750*/  LDL.LU R12, [R1+0x210] ;  /* 0x00021000010c7983 */ /* 0x001f280000300800 */
[----:B------:R-:W4:Y:S04]  /*56760*/  LDL.LU R13, [R1+0x214] ;  /* 0x00021400010d7983 */ /* 0x000f280000300800 */
[----:B------:R-:W4:Y:S04]  /*56770*/  LDL.LU R14, [R1+0x218] ;  /* 0x00021800010e7983 */ /* 0x000f280000300800 */
[----:B------:R-:W4:Y:S04]  /*56780*/  LDL.LU R15, [R1+0x21c] ;  /* 0x00021c00010f7983 */ /* 0x000f280000300800 */
[----:B-1----:R-:W-:Y:S04]  /*56790*/  STL [R1+0x2b24], R28 ;  /* 0x002b241c01007387 */ /* 0x002fe80000100800 */
[----:B------:R-:W-:Y:S04]  /*567a0*/  STL [R1+0x2b18], R29 ;  /* 0x002b181d01007387 */ /* 0x000fe80000100800 */
[----:B------:R-:W-:Y:S04]  /*567b0*/  STL [R1+0x2b0c], R30 ;  /* 0x002b0c1e01007387 */ /* 0x000fe80000100800 */
[----:B------:R-:W-:Y:S04]  /*567c0*/  STL [R1+0x2afc], R31 ;  /* 0x002afc1f01007387 */ /* 0x000fe80000100800 */
        /* <DEDUP_REMOVED lines=8> */
[----:B0-----:R-:W-:Y:S04]  /*56850*/  STL.64 [R1+0x1d0], R28 ;  /* 0x0001d01c01007387 */ /* 0x001fe80000100a00 */
[----:B------:R-:W-:Y:S04]  /*56860*/  STL.64 [R1+0x1d8], R30 ;  /* 0x0001d81e01007387 */ /* 0x000fe80000100a00 */
[----:B----4-:R0:W-:Y:S04]  /*56870*/  STSM.16.M88.4 [R0], R4 ;  /* 0x0000000400007844 */ /* 0x0101e80000000200 */
[----:B-1----:R-:W-:Y:S04]  /*56880*/  STL.64 [R1+0x2b0], R8 ;  /* 0x0002b00801007387 */ /* 0x002fe80000100a00 */
[----:B------:R-:W-:Y:S01]  /*56890*/  STL.64 [R1+0x2b8], R10 ;  /* 0x0002b80a01007387 */ /* 0x000fe20000100a00 */
[----:B------:R-:W-:-:S03]  /*568a0*/  NOP ;  /* 0x0000000000007918 */ /* 0x000fc60000000000 */
[----:B------:R-:W1:Y:S01]  /*568b0*/  LDS.128 R8, [R0] ;  /* 0x0000000000087984 */ /* 0x000e620000000c00 */
[----:B------:R-:W-:-:S03]  /*568c0*/  NOP ;  /* 0x0000000000007918 */ /* 0x000fc60000000000 */
[----:B0-----:R-:W2:Y:S04]  /*568d0*/  LDL.LU R4, [R1+0x2d0] ;  /* 0x0002d00001047983 */ /* 0x001ea80000300800 */
[----:B------:R-:W2:Y:S04]  /*568e0*/  LDL.LU R5, [R1+0x2d4] ;  /* 0x0002d40001057983 */ /* 0x000ea80000300800 */
[----:B------:R-:W2:Y:S04]  /*568f0*/  LDL.LU R6, [R1+0x2d8] ;  /* 0x0002d80001067983 */ /* 0x000ea80000300800 */
[----:B------:R-:W2:Y:S04]  /*56900*/  LDL.LU R7, [R1+0x2dc] ;  /* 0x0002dc0001077983 */ /* 0x000ea80000300800 */
[----:B------:R-:W-:Y:S04]  /*56910*/  STSM.16.M88.4 [R0], R20 ;  /* 0x0000001400007844 */ /* 0x000fe80000000200 */
[----:B-1----:R-:W-:Y:S04]  /*56920*/  STL.64 [R1+0x270], R8 ;  /* 0x0002700801007387 */ /* 0x002fe80000100a00 */
[----:B------:R-:W-:Y:S01]  /*56930*/  STL.64 [R1+0x278], R10 ;  /* 0x0002780a01007387 */ /* 0x000fe20000100a00 */
[----:B------:R-:W-:-:S03]  /*56940*/  NOP ;  /* 0x0000000000007918 */ /* 0x000fc60000000000 */
[----:B------:R-:W0:Y:S01]  /*56950*/  LDS.128 R8, [R0] ;  /* 0x0000000000087984 */ /* 0x000e220000000c00 */
[----:B------:R-:W-:-:S03]  /*56960*/  NOP ;  /* 0x0000000000007918 */ /* 0x000fc60000000000 */
[----:B------:R-:W-:Y:S04]  /*56970*/  STSM.16.M88.4 [R0], R16 ;  /* 0x0000001000007844 */ /* 0x000fe80000000200 */
[----:B0-----:R-:W-:Y:S04]  /*56980*/  STL.64 [R1+0x230], R8 ;  /* 0x0002300801007387 */ /* 0x001fe80000100a00 */
[----:B------:R-:W-:Y:S01]  /*56990*/  STL.64 [R1+0x238], R10 ;  /* 0x0002380a01007387 */ /* 0x000fe20000100a00 */
[----:B------:R-:W-:-:S03]  /*569a0*/  NOP ;  /* 0x0000000000007918 */ /* 0x000fc60000000000 */
[----:B------:R-:W0:Y:S01]  /*569b0*/  LDS.128 R8, [R0] ;  /* 0x0000000000087984 */ /* 0x000e220000000c00 */
[----:B------:R-:W-:Y:S01]  /*569c0*/  NOP ;  /* 0x0000000000007918 */ /* 0x000fe20000000000 */
[----:B0-----:R-:W-:Y:S02]  /*569d0*/  IMAD.MOV.U32 R29, RZ, RZ, R8 ;  /* 0x000000ffff1d7224 */ /* 0x001fe400078e0008 */
[----:B------:R-:W-:Y:S01]  /*569e0*/  IMAD.MOV.U32 R31, RZ, RZ, R10 ;  /* 0x000000ffff1f7224 */ /* 0x000fe200078e000a */
[----:B------:R0:W-:Y:S04]  /*569f0*/  STL [R1+0x224], R9 ;  /* 0x0002240901007387 */ /* 0x0001e80000100800 */
[----:B------:R1:W-:Y:S04]  /*56a00*/  STL [R1+0x22c], R11 ;  /* 0x00022c0b01007387 */ /* 0x0003e80000100800 */
[----:B------:R-:W-:Y:S04]  /*56a10*/  STL [R1+0x2b1c], R29 ;  /* 0x002b1c1d01007387 */ /* 0x000fe80000100800 */
[----:B------:R-:W-:Y:S04]  /*56a20*/  STL [R1+0x2b04], R31 ;  /* 0x002b041f01007387 */ /* 0x000fe80000100800 */
[----:B------:R-:W3:Y:S04]  /*56a30*/  LDL.LU R8, [R1+0x2e0] ;  /* 0x0002e00001087983 */ /* 0x000ee80000300800 */
[----:B0-----:R-:W3:Y:S04]  /*56a40*/  LDL.LU R9, [R1+0x2e4] ;  /* 0x0002e40001097983 */ /* 0x001ee80000300800 */
[----:B------:R-:W3:Y:S04]  /*56a50*/  LDL.LU R10, [R1+0x2e8] ;  /* 0x0002e800010a7983 */ /* 0x000ee80000300800 */
[----:B-1----:R-:W3:Y:S04]  /*56a60*/  LDL.LU R11, [R1+0x2ec] ;  /* 0x0002ec00010b7983 */ /* 0x002ee80000300800 */
        /* <DEDUP_REMOVED lines=20> */
[----:B--2---:R0:W-:Y:S01]  /*56bb0*/  STSM.16.M88.4 [R0], R4 ;  /* 0x0000000400007844 */ /* 0x0041e20000000200 */
[----:B------:R-:W-:-:S03]  /*56bc0*/  NOP ;  /* 0x0000000000007918 */ /* 0x000fc60000000000 */
[----:B------:R-:W1:Y:S01]  /*56bd0*/  LDS.128 R36, [R0] ;  /* 0x0000000000247984 */ /* 0x000e620000000c00 */
[----:B------:R-:W-:-:S03]  /*56be0*/  NOP ;  /* 0x0000000000007918 */ /* 0x000fc60000000000 */
[----:B0-----:R-:W2:Y:S04]  /*56bf0*/  LDL.LU R4, [R1+0x350] ;  /* 0x0003500001047983 */ /* 0x001ea80000300800 */
[----:B------:R-:W2:Y:S04]  /*56c00*/  LDL.LU R5, [R1+0x354] ;  /* 0x0003540001057983 */ /* 0x000ea80000300800 */
[----:B------:R-:W2:Y:S04]  /*56c10*/  LDL.LU R6, [R1+0x358] ;  /* 0x0003580001067983 */ /* 0x000ea80000300800 */
[----:B------:R-:W2:Y:S04]  /*56c20*/  LDL.LU R7, [R1+0x35c] ;  /* 0x00035c0001077983 */ /* 0x000ea80000300800 */
[----:B-1----:R-:W-:Y:S04]  /*56c30*/  STL [R1+0x2b28], R36 ;  /* 0x002b282401007387 */ /* 0x002fe80000100800 */
[----:B------:R-:W-:Y:S04]  /*56c40*/  STL [R1+0x2b14], R37 ;  /* 0x002b142501007387 */ /* 0x000fe80000100800 */
[----:B------:R-:W-:Y:S04]  /*56c50*/  STL [R1+0x2b08], R38 ;  /* 0x002b082601007387 */ /* 0x000fe80000100800 */
[----:B------:R-:W-:Y:S04]  /*56c60*/  STL [R1+0x2af8], R39 ;  /* 0x002af82701007387 */ /* 0x000fe80000100800 */
[----:B---3--:R-:W-:Y:S01]  /*56c70*/  STSM.16.M88.4 [R0], R8 ;  /* 0x0000000800007844 */ /* 0x008fe20000000200 */
[----:B------:R-:W-:-:S03]  /*56c80*/  NOP ;  /* 0x0000000000007918 */ /* 0x000fc60000000000 */
[----:B------:R-:W0:Y:S01]  /*56c90*/  LDS.128 R8, [R0] ;  /* 0x0000000000087984 */ /* 0x000e220000000c00 */
[----:B------:R-:W-:-:S03]  /*56ca0*/  NOP ;  /* 0x0000000000007918 */ /* 0x000fc60000000000 */
[----:B0-----:R0:W-:Y:S04]  /*56cb0*/  STL.64 [R1+0x2c0], R8 ;  /* 0x0002c00801007387 */ /* 0x0011e80000100a00 */
[----:B------:R1:W-:Y:S04]  /*56cc0*/  STL.64 [R1+0x2c8], R10 ;  /* 0x0002c80a01007387 */ /* 0x0003e80000100a00 */
[----:B0-----:R-:W3:Y:S04]  /*56cd0*/  LDL.LU R8, [R1+0x360] ;  /* 0x0003600001087983 */ /* 0x001ee80000300800 */
[----:B------:R-:W3:Y:S04]  /*56ce0*/  LDL.LU R9, [R1+0x364] ;  /* 0x0003640001097983 */ /* 0x000ee80000300800 */
[----:B-1----:R-:W3:Y:S04]  /*56cf0*/  LDL.LU R10, [R1+0x368] ;  /* 0x00036800010a7983 */ /* 0x002ee80000300800 */
[----:B------:R-:W3:Y:S04]  /*56d00*/  LDL.LU R11, [R1+0x36c] ;  /* 0x00036c00010b7983 */ /* 0x000ee80000300800 */
[----:B----4-:R0:W-:Y:S01]  /*56d10*/  STSM.16.M88.4 [R0], R12 ;  /* 0x0000000c00007844 */ /* 0x0101e20000000200 */
[----:B------:R-:W-:-:S03]  /*56d20*/  NOP ;  /* 0x0000000000007918 */ /* 0x000fc60000000000 */
[----:B------:R-:W1:Y:S01]  /*56d30*/  LDS.128 R28, [R0] ;  /* 0x00000000001c7984 */ /* 0x000e620000000c00 */
[----:B------:R-:W-:-:S03]  /*56d40*/  NOP ;  /* 0x0000000000007918 */ /* 0x000fc60000000000 */
[----:B------:R-:W-:Y:S01]  /*56d50*/  STSM.16.M88.4 [R0], R20 ;  /* 0x0000001400007844 */ /* 0x000fe20000000200 */
[----:B------:R-:W-:-:S03]  /*56d60*/  NOP ;  /* 0x0000000000007918 */ /* 0x000fc60000000000 */
[----:B0-----:R-:W4:Y:S04]  /*56d70*/  LDL.LU R12, [R1+0x3a0] ;  /* 0x0003a000010c7983 */ /* 0x001f280000300800 */
[----:B------:R-:W4:Y:S04]  /*56d80*/  LDL.LU R13, [R1+0x3a4] ;  /* 0x0003a400010d7983 */ /* 0x000f280000300800 */
[----:B------:R-:W0:Y:S01]  /*56d90*/  LDS.128 R20, [R0] ;  /* 0x0000000000147984 */ /* 0x000e220000000c00 */
[----:B------:R-:W-:-:S03]  /*56da0*/  NOP ;  /* 0x0000000000007918 */ /* 0x000fc60000000000 */
[----:B------:R-:W4:Y:S04]  /*56db0*/  LDL.LU R14, [R1+0x3a8] ;  /* 0x0003a800010e7983 */ /* 0x000f280000300800 */
[----:B------:R-:W4:Y:S04]  /*56dc0*/  LDL.LU R15, [R1+0x3ac] ;  /* 0x0003ac00010f7983 */ /* 0x000f280000300800 */
[----:B------:R0:W-:Y:S04]  /*56dd0*/  STSM.16.M88.4 [R0], R16 ;  /* 0x0000001000007844 */ /* 0x0001e80000000200 */
[----:B-1----:R-:W-:Y:S04]  /*56de0*/  STL.64 [R1+0x210], R28 ;  /* 0x0002101c01007387 */ /* 0x002fe80000100a00 */
[----:B------:R-:W-:Y:S01]  /*56df0*/  STL.64 [R1+0x218], R30 ;  /* 0x0002181e01007387 */ /* 0x000fe20000100a00 */
[----:B------:R-:W-:-:S03]  /*56e00*/  NOP ;  /* 0x0000000000007918 */ /* 0x000fc60000000000 */
[----:B0-----:R-:W-:Y:S04]  /*56e10*/  STL.64 [R1+0x2d0], R20 ;  /* 0x0002d01401007387 */ /* 0x001fe80000100a00 */
[----:B------:R-:W-:Y:S04]  /*56e20*/  STL.64 [R1+0x2d8], R22 ;  /* 0x0002d81601007387 */ /* 0x000fe80000100a00 */
[----:B------:R-:W4:Y:S04]  /*56e30*/  LDL.LU R16, [R1+0x3b0] ;  /* 0x0003b00001107983 */ /* 0x000f280000300800 */
[----:B------:R-:W0:Y:S01]  /*56e40*/  LDS.128 R20, [R0] ;  /* 0x0000000000147984 */ /* 0x000e220000000c00 */
[----:B------:R-:W-:-:S03]  /*56e50*/  NOP ;  /* 0x0000000000007918 */ /* 0x000fc60000000000 */
[----:B------:R-:W4:Y:S04]  /*56e60*/  LDL.LU R17, [R1+0x3b4] ;  /* 0x0003b40001117983 */ /* 0x000f280000300800 */
[----:B------:R-:W4:Y:S04]  /*56e70*/  LDL.LU R18, [R1+0x3b8] ;  /* 0x0003b80001127983 */ /* 0x000f280000300800 */
[----:B------:R-:W4:Y:S04]  /*56e80*/  LDL.LU R19, [R1+0x3bc] ;  /* 0x0003bc0001137983 */ /* 0x000f280000300800 */
[----:B0-----:R0:W-:Y:S04]  /*56e90*/  STL.64 [R1+0x2e0], R20 ;  /* 0x0002e01401007387 */ /* 0x0011e80000100a00 */
[----:B------:R1:W-:Y:S04]  /*56ea0*/  STL.64 [R1+0x2e8], R22 ;  /* 0x0002e81601007387 */ /* 0x0003e80000100a00 */
[----:B0-----:R-:W4:Y:S04]  /*56eb0*/  LDL.LU R20, [R1+0x470] ;  /* 0x0004700001147983 */ /* 0x001f280000300800 */
[----:B------:R-:W4:Y:S04]  /*56ec0*/  LDL.LU R21, [R1+0x474] ;  /* 0x0004740001157983 */ /* 0x000f280000300800 */
[----:B-1----:R-:W4:Y:S04]  /*56ed0*/  LDL.LU R22, [R1+0x478] ;  /* 0x0004780001167983 */ /* 0x002f280000300800 */
        /* <DEDUP_REMOVED lines=9> */
[----:B-1----:R-:W-:Y:S04]  /*56f70*/  STL.64 [R1+0x300], R28 ;  /* 0x0003001c01007387 */ /* 0x002fe80000100a00 */
[----:B------:R-:W-:Y:S04]  /*56f80*/  STL.64 [R1+0x308], R30 ;  /* 0x0003081e01007387 */ /* 0x000fe80000100a00 */
        /* <DEDUP_REMOVED lines=14> */
[----:B0-----:R-:W4:Y:S04]  /*57070*/  LDL.LU R12, [R1+0x400] ;  /* 0x00040000010c7983 */ /* 0x001f280000300800 */
[----:B------:R-:W4:Y:S04]  /*57080*/  LDL.LU R13, [R1+0x404] ;  /* 0x00040400010d7983 */ /* 0x000f280000300800 */
[----:B------:R-:W4:Y:S04]  /*57090*/  LDL.LU R14, [R1+0x408] ;  /* 0x00040800010e7983 */ /* 0x000f280000300800 */
[----:B------:R-:W4:Y:S04]  /*570a0*/  LDL.LU R15, [R1+0x40c] ;  /* 0x00040c00010f7983 */ /* 0x000f280000300800 */
[----:B------:R0:W-:Y:S04]  /*570b0*/  STSM.16.M88.4 [R0], R16 ;  /* 0x0000001000007844 */ /* 0x0001e80000000200 */
[----:B-1----:R-:W-:Y:S04]  /*570c0*/  STL.64 [R1+0x320], R28 ;  /* 0x0003201c01007387 */ /* 0x002fe80000100a00 */
[----:B------:R-:W-:Y:S01]  /*570d0*/  STL.64 [R1+0x328], R30 ;  /* 0x0003281e01007387 */ /* 0x000fe20000100a00 */
[----:B------:R-:W-:-:S03]  /*570e0*/  NOP ;  /* 0x0000000000007918 */ /* 0x000fc60000000000 */
[----:B0-----:R-:W4:Y:S04]  /*570f0*/  LDL.LU R16, [R1+0x3f0] ;  /* 0x0003f00001107983 */ /* 0x001f280000300800 */
[----:B------:R-:W4:Y:S04]  /*57100*/  LDL.LU R17, [R1+0x3f4] ;  /* 0x0003f40001117983 */ /* 0x000f280000300800 */
[----:B------:R-:W4:Y:S04]  /*57110*/  LDL.LU R18, [R1+0x3f8] ;  /* 0x0003f80001127983 */ /* 0x000f280000300800 */
[----:B------:R-:W4:Y:S04]  /*57120*/  LDL.LU R19, [R1+0x3fc] ;  /* 0x0003fc0001137983 */ /* 0x000f280000300800 */
[----:B------:R-:W0:Y:S01]  /*57130*/  LDS.128 R28, [R0] ;  /* 0x00000000001c7984 */ /* 0x000e220000000c00 */
[----:B------:R-:W-:-:S03]  /*57140*/  NOP ;  /* 0x0000000000007918 */ /* 0x000fc60000000000 */
[----:B------:R-:W-:Y:S01]  /*57150*/  STSM.16.M88.4 [R0], R20 ;  /* 0x0000001400007844 */ /* 0x000fe20000000200 */
[----:B------:R-:W-:-:S03]  /*57160*/  NOP ;  /* 0x0000000000007918 */ /* 0x000fc60000000000 */
[----:B------:R-:W1:Y:S01]  /*57170*/  LDS.128 R20, [R0] ;  /* 0x0000000000147984 */ /* 0x000e620000000c00 */
[----:B------:R-:W-:-:S03]  /*57180*/  NOP ;  /* 0x0000000000007918 */ /* 0x000fc60000000000 */
[----:B0-----:R-:W-:Y:S04]  /*57190*/  STL.64 [R1+0x310], R28 ;  /* 0x0003101c01007387 */ /* 0x001fe80000100a00 */
[----:B------:R-:W-:Y:S04]  /*571a0*/  STL.64 [R1+0x318], R30 ;  /* 0x0003181e01007387 */ /* 0x000fe80000100a00 */
[----:B-1----:R0:W-:Y:S04]  /*571b0*/  STL.64 [R1+0x340], R20 ;  /* 0x0003401401007387 */ /* 0x0021e80000100a00 */
        /* <DEDUP_REMOVED lines=19> */
[----:B----4-:R1:W-:Y:S04]  /*572f0*/  STSM.16.M88.4 [R0], R12 ;  /* 0x0000000c00007844 */ /* 0x0103e80000000200 */
[----:B0-----:R-:W-:Y:S04]  /*57300*/  STL.64 [R1+0x370], R8 ;  /* 0x0003700801007387 */ /* 0x001fe80000100a00 */
[----:B------:R-:W-:Y:S01]  /*57310*/  STL.64 [R1+0x378], R10 ;  /* 0x0003780a01007387 */ /* 0x000fe20000100a00 */
[----:B------:R-:W-:-:S03]  /*57320*/  NOP ;  /* 0x0000000000007918 */ /* 0x000fc60000000000 */
[----:B-1----:R-:W3:Y:S04]  /*57330*/  LDL.LU R12, [R1+0x3c0] ;  /* 0x0003c000010c7983 */ /* 0x002ee80000300800 */
[----:B------:R-:W3:Y:S04]  /*57340*/  LDL.LU R13, [R1+0x3c4] ;  /* 0x0003c400010d7983 */ /* 0x000ee80000300800 */
[----:B------:R-:W3:Y:S04]  /*57350*/  LDL.LU R14, [R1+0x3c8] ;  /* 0x0003c800010e7983 */ /* 0x000ee80000300800 */
[----:B------:R-:W3:Y:S04]  /*57360*/  LDL.LU R15, [R1+0x3cc] ;  /* 0x0003cc00010f7983 */ /* 0x000ee80000300800 */
[----:B------:R-:W0:Y:S01]  /*57370*/  LDS.128 R8, [R0] ;  /* 0x0000000000087984 */ /* 0x000e220000000c00 */
[----:B------:R-:W-:-:S03]  /*57380*/  NOP ;  /* 0x0000000000007918 */ /* 0x000fc60000000000 */
[----:B------:R-:W-:Y:S01]  /*57390*/  STSM.16.M88.4 [R0], R16 ;  /* 0x0000001000007844 */ /* 0x000fe20000000200 */
[----:B------:R-:W-:-:S03]  /*573a0*/  NOP ;  /* 0x0000000000007918 */ /* 0x000fc60000000000 */
[----:B------:R-:W1:Y:S01]  /*573b0*/  LDS.128 R16, [R0] ;  /* 0x0000000000107984 */ /* 0x000e620000000c00 */
[----:B------:R-:W-:-:S03]  /*573c0*/  NOP ;  /* 0x0000000000007918 */ /* 0x000fc60000000000 */
[----:B0-----:R0:W-:Y:S04]  /*573d0*/  STL.64 [R1+0x360], R8 ;  /* 0x0003600801007387 */ /* 0x0011e80000100a00 */
[----:B------:R4:W-:Y:S04]  /*573e0*/  STL.64 [R1+0x368], R10 ;  /* 0x0003680a01007387 */ /* 0x0009e80000100a00 */
[----:B0-----:R-:W3:Y:S04]  /*573f0*/  LDL.LU R8, [R1+0x4c0] ;  /* 0x0004c00001087983 */ /* 0x001ee80000300800 */
[----:B-1----:R0:W-:Y:S04]  /*57400*/  STL.64 [R1+0x350], R16 ;  /* 0x0003501001007387 */ /* 0x0021e80000100a00 */
[----:B------:R1:W-:Y:S04]  /*57410*/  STL.64 [R1+0x358], R18 ;  /* 0x0003581201007387 */ /* 0x0003e80000100a00 */
[----:B------:R-:W3:Y:S04]  /*57420*/  LDL.LU R9, [R1+0x4c4] ;  /* 0x0004c40001097983 */ /* 0x000ee80000300800 */
[----:B----4-:R-:W4:Y:S04]  /*57430*/  LDL.LU R10, [R1+0x4c8] ;  /* 0x0004c800010a7983 */ /* 0x010f280000300800 */
[----:B------:R-:W4:Y:S04]  /*57440*/  LDL.LU R11, [R1+0x4cc] ;  /* 0x0004cc00010b7983 */ /* 0x000f280000300800 */
[----:B0-----:R-:W4:Y:S04]  /*57450*/  LDL.LU R16, [R1+0x4d0] ;  /* 0x0004d00001107983 */ /* 0x001f280000300800 */
[----:B------:R-:W4:Y:S04]  /*57460*/  LDL.LU R17, [R1+0x4d4] ;  /* 0x0004d40001117983 */ /* 0x000f280000300800 */
[----:B------:R-:W-:Y:S01]  /*57470*/  STSM.16.M88.4 [R0], R20 ;  /* 0x0000001400007844 */ /* 0x000fe20000000200 */
[----:B------:R-:W-:-:S03]  /*57480*/  NOP ;  /* 0x0000000000007918 */ /* 0x000fc60000000000 */
[----:B------:R-:W0:Y:S01]  /*57490*/  LDS.128 R20, [R0] ;  /* 0x0000000000147984 */ /* 0x000e220000000c00 */
[----:B------:R-:W-:-:S03]  /*574a0*/  NOP ;  /* 0x0000000000007918 */ /* 0x000fc60000000000 */
[----:B-1----:R-:W4:Y:S04]  /*574b0*/  LDL.LU R18, [R1+0x4d8] ;  /* 0x0004d80001127983 */ /* 0x002f280000300800 */
        /* <DEDUP_REMOVED lines=17> */
[----:B---3--:R0:W-:Y:S01]  /*575d0*/  STSM.16.M88.4 [R0], R12 ;  /* 0x0000000c00007844 */ /* 0x0081e20000000200 */
[----:B------:R-:W-:-:S03]  /*575e0*/  NOP ;  /* 0x0000000000007918 */ /* 0x000fc60000000000 */
[----:B------:R-:W1:Y:S01]  /*575f0*/  LDS.128 R28, [R0] ;  /* 0x00000000001c7984 */ /* 0x000e620000000c00 */
[----:B------:R-:W-:-:S03]  /*57600*/  NOP ;  /* 0x0000000000007918 */ /* 0x000fc60000000000 */
[----:B0-----:R-:W3:Y:S04]  /*57610*/  LDL.LU R12, [R1+0x510] ;  /* 0x00051000010c7983 */ /* 0x001ee80000300800 */
[----:B------:R-:W3:Y:S04]  /*57620*/  LDL.LU R13, [R1+0x514] ;  /* 0x00051400010d7983 */ /* 0x000ee80000300800 */
[----:B------:R-:W3:Y:S04]  /*57630*/  LDL.LU R14, [R1+0x518] ;  /* 0x00051800010e7983 */ /* 0x000ee80000300800 */
[----:B------:R-:W3:Y:S04]  /*57640*/  LDL.LU R15, [R1+0x51c] ;  /* 0x00051c00010f7983 */ /* 0x000ee80000300800 */
[----:B----4-:R-:W-:Y:S01]  /*57650*/  STSM.16.M88.4 [R0], R8 ;  /* 0x0000000800007844 */ /* 0x010fe20000000200 */
[----:B------:R-:W-:-:S03]  /*57660*/  NOP ;  /* 0x0000000000007918 */ /* 0x000fc60000000000 */
[----:B------:R-:W0:Y:S01]  /*57670*/  LDS.128 R8, [R0] ;  /* 0x0000000000087984 */ /* 0x000e220000000c00 */
[----:B------:R-:W-:-:S03]  /*57680*/  NOP ;  /* 0x0000000000007918 */ /* 0x000fc60000000000 */
[----:B-1----:R-:W-:Y:S04]  /*57690*/  STL.64 [R1+0x3a0], R28 ;  /* 0x0003a01c01007387 */ /* 0x002fe80000100a00 */
[----:B------:R-:W-:Y:S04]  /*576a0*/  STL.64 [R1+0x3a8], R30 ;  /* 0x0003a81e01007387 */ /* 0x000fe80000100a00 */
[----:B------:R1:W-:Y:S04]  /*576b0*/  STSM.16.M88.4 [R0], R16 ;  /* 0x0000001000007844 */ /* 0x0003e80000000200 */
[----:B0-----:R-:W-:Y:S04]  /*576c0*/  STL.64 [R1+0x3c0], R8 ;  /* 0x0003c00801007387 */ /* 0x001fe80000100a00 */
[----:B------:R-:W-:Y:S01]  /*576d0*/  STL.64 [R1+0x3c8], R10 ;  /* 0x0003c80a01007387 */ /* 0x000fe20000100a00 */
[----:B------:R-:W-:-:S03]  /*576e0*/  NOP ;  /* 0x0000000000007918 */ /* 0x000fc60000000000 */
[----:B-1----:R-:W4:Y:S04]  /*576f0*/  LDL.LU R16, [R1+0x570] ;  /* 0x0005700001107983 */ /* 0x002f280000300800 */
[----:B------:R-:W4:Y:S04]  /*57700*/  LDL.LU R17, [R1+0x574] ;  /* 0x0005740001117983 */ /* 0x000f280000300800 */
[----:B------:R-:W4:Y:S04]  /*57710*/  LDL.LU R18, [R1+0x578] ;  /* 0x0005780001127983 */ /* 0x000f280000300800 */
[----:B------:R-:W0:Y:S01]  /*57720*/  LDS.128 R8, [R0] ;  /* 0x0000000000087984 */ /* 0x000e220000000c00 */
[----:B------:R-:W-:-:S03]  /*57730*/  NOP ;  /* 0x0000000000007918 */ /* 0x000fc60000000000 */
[----:B------:R-:W4:Y:S04]  /*57740*/  LDL.LU R19, [R1+0x57c] ;  /* 0x00057c0001137983 */ /* 0x000f280000300800 */
[----:B------:R-:W-:Y:S01]  /*57750*/  STSM.16.M88.4 [R0], R20 ;  /* 0x0000001400007844 */ /* 0x000fe20000000200 */
[----:B------:R-:W-:-:S03]  /*57760*/  NOP ;  /* 0x0000000000007918 */ /* 0x000fc60000000000 */
[----:B0-----:R-:W-:Y:S04]  /*57770*/  STL.64 [R1+0x3b0], R8 ;  /* 0x0003b00801007387 */ /* 0x001fe80000100a00 */
[----:B------:R-:W-:Y:S04]  /*57780*/  STL.64 [R1+0x3b8], R10 ;  /* 0x0003b80a01007387 */ /* 0x000fe80000100a00 */
[----:B------:R-:W0:Y:S01]  /*57790*/  LDS.128 R8, [R0] ;  /* 0x0000000000087984 */ /* 0x000e220000000c00 */
[----:B------:R-:W-:-:S03]  /*577a0*/  NOP ;  /* 0x0000000000007918 */ /* 0x000fc60000000000 */
[----:B--2---:R1:W-:Y:S04]  /*577b0*/  STSM.16.M88.4 [R0], R4 ;  /* 0x0000000400007844 */ /* 0x0043e80000000200 */
[----:B0-----:R-:W-:Y:S04]  /*577c0*/  STL.64 [R1+0x3e0], R8 ;  /* 0x0003e00801007387 */ /* 0x001fe80000100a00 */
[----:B------:R-:W-:Y:S01]  /*577d0*/  STL.64 [R1+0x3e8], R10 ;  /* 0x0003e80a01007387 */ /* 0x000fe20000100a00 */
[----:B------:R-:W-:-:S03]  /*577e0*/  NOP ;  /* 0x0000000000007918 */ /* 0x000fc60000000000 */
[----:B-1----:R-:W2:Y:S04]  /*577f0*/  LDL.LU R4, [R1+0x580] ;  /* 0x0005800001047983 */ /* 0x002ea80000300800 */
[----:B------:R-:W2:Y:S04]  /*57800*/  LDL.LU R5, [R1+0x584] ;  /* 0x0005840001057983 */ /* 0x000ea80000300800 */
[----:B------:R-:W2:Y:S04]  /*57810*/  LDL.LU R6, [R1+0x588] ;  /* 0x0005880001067983 */ /* 0x000ea80000300800 */
[----:B------:R-:W2:Y:S04]  /*57820*/  LDL.LU R7, [R1+0x58c] ;  /* 0x00058c0001077983 */ /* 0x000ea80000300800 */
[----:B------:R-:W0:Y:S01]  /*57830*/  LDS.128 R8, [R0] ;  /* 0x0000000000087984 */ /* 0x000e220000000c00 */
[----:B------:R-:W-:-:S03]  /*57840*/  NOP ;  /* 0x0000000000007918 */ /* 0x000fc60000000000 */
[----:B0-----:R0:W-:Y:S04]  /*57850*/  STL.64 [R1+0x3d0], R8 ;  /* 0x0003d00801007387 */ /* 0x0011e80000100a00 */
[----:B------:R1:W-:Y:S04]  /*57860*/  STL.64 [R1+0x3d8], R10 ;  /* 0x0003d80a01007387 */ /* 0x0003e80000100a00 */
[----:B0-----:R-:W2:Y:S04]  /*57870*/  LDL.LU R8, [R1+0x5e0] ;  /* 0x0005e00001087983 */ /* 0x001ea80000300800 */
[----:B------:R-:W2:Y:S04]  /*57880*/  LDL.LU R9, [R1+0x5e4] ;  /* 0x0005e40001097983 */ /* 0x000ea80000300800 */
[----:B-1----:R-:W2:Y:S04]  /*57890*/  LDL.LU R10, [R1+0x5e8] ;  /* 0x0005e800010a7983 */ /* 0x002ea80000300800 */
[----:B------:R-:W2:Y:S04]  /*578a0*/  LDL.LU R11, [R1+0x5ec] ;  /* 0x0005ec00010b7983 */ /* 0x000ea80000300800 */
        /* <DEDUP_REMOVED lines=8> */
[----:B-1----:R0:W-:Y:S04]  /*57930*/  STL.64 [R1+0x410], R20 ;  /* 0x0004101401007387 */ /* 0x0021e80000100a00 */
        /* <DEDUP_REMOVED lines=13> */
[----:B-1----:R-:W-:Y:S04]  /*57a10*/  STL.64 [R1+0x3f0], R28 ;  /* 0x0003f01c01007387 */ /* 0x002fe80000100a00 */
[----:B------:R-:W-:Y:S04]  /*57a20*/  STL.64 [R1+0x3f8], R30 ;  /* 0x0003f81e01007387 */ /* 0x000fe80000100a00 */
        /* <DEDUP_REMOVED lines=8> */
[----:B------:R-:W-:Y:S01]  /*57ab0*/  STSM.16.M88.4 [R0], R8 ;  /* 0x0000000800007844 */ /* 0x000fe20000000200 */
[----:B------:R-:W-:-:S03]  /*57ac0*/  NOP ;  /* 0x0000000000007918 */ /* 0x000fc60000000000 */
[----:B------:R-:W0:Y:S01]  /*57ad0*/  LDS.128 R8, [R0] ;  /* 0x0000000000087984 */ /* 0x000e220000000c00 */
[----:B------:R-:W-:-:S03]  /*57ae0*/  NOP ;  /* 0x0000000000007918 */ /* 0x000fc60000000000 */
[----:B-1----:R-:W-:Y:S04]  /*57af0*/  STL.64 [R1+0x400], R28 ;  /* 0x0004001c01007387 */ /* 0x002fe80000100a00 */
[----:B------:R-:W-:Y:S04]  /*57b00*/  STL.64 [R1+0x408], R30 ;  /* 0x0004081e01007387 */ /* 0x000fe80000100a00 */
[----:B---3--:R1:W-:Y:S04]  /*57b10*/  STSM.16.M88.4 [R0], R12 ;  /* 0x0000000c00007844 */ /* 0x0083e80000000200 */
        /* <DEDUP_REMOVED lines=15> */
[----:B----4-:R1:W-:Y:S04]  /*57c10*/  STSM.16.M88.4 [R0], R16 ;  /* 0x0000001000007844 */ /* 0x0103e80000000200 */
[----:B0-----:R-:W-:Y:S04]  /*57c20*/  STL.64 [R1+0x430], R8 ;  /* 0x0004300801007387 */ /* 0x001fe80000100a00 */
[----:B------:R-:W-:Y:S01]  /*57c30*/  STL.64 [R1+0x438], R10 ;  /* 0x0004380a01007387 */ /* 0x000fe20000100a00 */
[----:B------:R-:W-:-:S03]  /*57c40*/  NOP ;  /* 0x0000000000007918 */ /* 0x000fc60000000000 */
[----:B-1----:R-:W4:Y:S04]  /*57c50*/  LDL.LU R16, [R1+0x630] ;  /* 0x0006300001107983 */ /* 0x002f280000300800 */
[----:B------:R-:W4:Y:S04]  /*57c60*/  LDL.LU R17, [R1+0x634] ;  /* 0x0006340001117983 */ /* 0x000f280000300800 */
[----:B------:R-:W0:Y:S01]  /*57c70*/  LDS.128 R8, [R0] ;  /* 0x0000000000087984 */ /* 0x000e220000000c00 */
[----:B------:R-:W-:-:S03]  /*57c80*/  NOP ;  /* 0x0000000000007918 */ /* 0x000fc60000000000 */
        /* <DEDUP_REMOVED lines=16> */
[----:B-1----:R0:W-:Y:S04]  /*57d90*/  STL.64 [R1+0x450], R20 ;  /* 0x0004501401007387 */ /* 0x0021e80000100a00 */
        /* <DEDUP_REMOVED lines=13> */
[----:B-1----:R-:W-:Y:S04]  /*57e70*/  STL.64 [R1+0x460], R28 ;  /* 0x0004601c01007387 */ /* 0x002fe80000100a00 */
[----:B------:R-:W-:Y:S04]  /*57e80*/  STL.64 [R1+0x468], R30 ;  /* 0x0004681e01007387 */ /* 0x000fe80000100a00 */
        /* <DEDUP_REMOVED lines=8> */
[----:B------:R-:W-:Y:S01]  /*57f10*/  STSM.16.M88.4 [R0], R8 ;  /* 0x0000000800007844 */ /* 0x000fe20000000200 */
[----:B------:R-:W-:-:S03]  /*57f20*/  NOP ;  /* 0x0000000000007918 */ /* 0x000fc60000000000 */
[----:B------:R-:W0:Y:S01]  /*57f30*/  LDS.128 R8, [R0] ;  /* 0x0000000000087984 */ /* 0x000e220000000c00 */
[----:B------:R-:W-:-:S03]  /*57f40*/  NOP ;  /* 0x0000000000007918 */ /* 0x000fc60000000000 */
[----:B-1----:R-:W-:Y:S04]  /*57f50*/  STL.64 [R1+0x490], R28 ;  /* 0x0004901c01007387 */ /* 0x002fe80000100a00 */
[----:B------:R-:W-:Y:S04]  /*57f60*/  STL.64 [R1+0x498], R30 ;  /* 0x0004981e01007387 */ /* 0x000fe80000100a00 */
[----:B--2---:R1:W-:Y:S04]  /*57f70*/  STSM.16.M88.4 [R0], R4 ;  /* 0x0000000400007844 */ /* 0x0043e80000000200 */
[----:B0-----:R-:W-:Y:S04]  /*57f80*/  STL.64 [R1+0x480], R8 ;  /* 0x0004800801007387 */ /* 0x001fe80000100a00 */
[----:B------:R-:W-:Y:S01]  /*57f90*/  STL.64 [R1+0x488], R10 ;  /* 0x0004880a01007387 */ /* 0x000fe20000100a00 */
[----:B------:R-:W-:-:S03]  /*57fa0*/  NOP ;  /* 0x0000000000007918 */ /* 0x000fc60000000000 */
[----:B------:R-:W0:Y:S01]  /*57fb0*/  LDS.128 R8, [R0] ;  /* 0x0000000000087984 */ /* 0x000e220000000c00 */
[----:B------:R-:W-:-:S03]  /*57fc0*/  NOP ;  /* 0x0000000000007918 */ /* 0x000fc60000000000 */
[----:B-1----:R-:W2:Y:S04]  /*57fd0*/  LDL.LU R4, [R1+0x7b0] ;  /* 0x0007b00001047983 */ /* 0x002ea80000300800 */
[----:B------:R-:W2:Y:S04]  /*57fe0*/  LDL.LU R5, [R1+0x7b4] ;  /* 0x0007b40001057983 */ /* 0x000ea80000300800 */
[----:B------:R-:W2:Y:S04]  /*57ff0*/  LDL.LU R6, [R1+0x7b8] ;  /* 0x0007b80001067983 */ /* 0x000ea80000300800 */
[----:B------:R-:W2:Y:S04]  /*58000*/  LDL.LU R7, [R1+0x7bc] ;  /* 0x0007bc0001077983 */ /* 0x000ea80000300800 */
[----:B------:R-:W-:Y:S01]  /*58010*/  STSM.16.M88.4 [R0], R20 ;  /* 0x0000001400007844 */ /* 0x000fe20000000200 */
[----:B------:R-:W-:-:S03]  /*58020*/  NOP ;  /* 0x0000000000007918 */ /* 0x000fc60000000000 */
[----:B0-----:R-:W-:Y:S04]  /*58030*/  STL.64 [R1+0x4a0], R8 ;  /* 0x0004a00801007387 */ /* 0x001fe80000100a00 */
[----:B------:R-:W-:Y:S04]  /*58040*/  STL.64 [R1+0x4a8], R10 ;  /* 0x0004a80a01007387 */ /* 0x000fe80000100a00 */
[----:B------:R-:W0:Y:S01]  /*58050*/  LDS.128 R8, [R0] ;  /* 0x0000000000087984 */ /* 0x000e220000000c00 */
[----:B------:R-:W-:-:S03]  /*58060*/  NOP ;  /* 0x0000000000007918 */ /* 0x000fc60000000000 */
[----:B0-----:R-:W-:Y:S04]  /*58070*/  STL.64 [R1+0x4b0], R8 ;  /* 0x0004b00801007387 */ /* 0x001fe80000100a00 */
        /* <DEDUP_REMOVED lines=47> */
[----:B------:R-:W-:Y:S01]  /*58370*/  STSM.16.M88.4 [R0], R8 ;  /* 0x0000000800007844 */ /* 0x000fe20000000200 */
[----:B------:R-:W-:-:S03]  /*58380*/  NOP ;  /* 0x0000000000007918 */ /* 0x000fc60000000000 */
[----:B------:R-:W0:Y:S01]  /*58390*/  LDS.128 R8, [R0] ;  /* 0x0000000000087984 */ /* 0x000e220000000c00 */
[----:B------:R-:W-:-:S03]  /*583a0*/  NOP ;  /* 0x0000000000007918 */ /* 0x000fc60000000000 */
[----:B-1----:R-:W-:Y:S04]  /*583b0*/  STL.64 [R1+0x4d0], R28 ;  /* 0x0004d01c01007387 */ /* 0x002fe80000100a00 */
[----:B------:R-:W-:Y:S04]  /*583c0*/  STL.64 [R1+0x4d8], R30 ;  /* 0x0004d81e01007387 */ /* 0x000fe80000100a00 */
[----:B0-----:R-:W-:Y:S04]  /*583d0*/  STL.64 [R1+0x510], R8 ;  /* 0x0005100801007387 */ /* 0x001fe80000100a00 */
        /* <DEDUP_REMOVED lines=11> */
[----:B-1----:R-:W-:Y:S04]  /*58490*/  STL.64 [R1+0x500], R8 ;  /* 0x0005000801007387 */ /* 0x002fe80000100a00 */
[----:B------:R-:W-:Y:S04]  /*584a0*/  STL.64 [R1+0x508], R10 ;  /* 0x0005080a01007387 */ /* 0x000fe80000100a00 */
[----:B------:R-:W0:Y:S01]  /*584b0*/  LDS.128 R8, [R0] ;  /* 0x0000000000087984 */ /* 0x000e220000000c00 */
[----:B------:R-:W-:-:S03]  /*584c0*/  NOP ;  /* 0x0000000000007918 */ /* 0x000fc60000000000 */
[----:B0-----:R-:W-:Y:S04]  /*584d0*/  STL.64 [R1+0x540], R8 ;  /* 0x0005400801007387 */ /* 0x001fe80000100a00 */
[----:B--2---:R0:W-:Y:S04]  /*584e0*/  STSM.16.M88.4 [R0], R4 ;  /* 0x0000000400007844 */ /* 0x0041e80000000200 */
        /* <DEDUP_REMOVED lines=64> */
[----:B-1----:R-:W-:Y:S04]  /*588f0*/  STL.64 [R1+0x570], R8 ;  /* 0x0005700801007387 */ /* 0x002fe80000100a00 */
[----:B------:R-:W-:Y:S04]  /*58900*/  STL.64 [R1+0x578], R10 ;  /* 0x0005780a01007387 */ /* 0x000fe80000100a00 */
[----:B------:R-:W0:Y:S01]  /*58910*/  LDS.128 R8, [R0] ;  /* 0x0000000000087984 */ /* 0x000e220000000c00 */
[----:B------:R-:W-:-:S03]  /*58920*/  NOP ;  /* 0x0000000000007918 */ /* 0x000fc60000000000 */
        /* <DEDUP_REMOVED lines=77> */
[----:B-1----:R-:W-:Y:S04]  /*58e00*/  STL.64 [R1+0x600], R8 ;  /* 0x0006000801007387 */ /* 0x002fe80000100a00 */
[----:B------:R-:W-:Y:S04]  /*58e10*/  STL.64 [R1+0x608], R10 ;  /* 0x0006080a01007387 */ /* 0x000fe80000100a00 */
[----:B------:R-:W3:Y:S04]  /*58e20*/  LDL.LU R13, [R1+0x1044] ;  /* 0x00104400010d7983 */ /* 0x000ee80000300800 */
[----:B------:R-:W3:Y:S04]  /*58e30*/  LDL.LU R14, [R1+0x1048] ;  /* 0x00104800010e7983 */ /* 0x000ee80000300800 */
[----:B------:R-:W3:Y:S04]  /*58e40*/  LDL.LU R15, [R1+0x104c] ;  /* 0x00104c00010f7983 */ /* 0x000ee80000300800 */
[----:B------:R-:W3:Y:S04]  /*58e50*/  LDL.LU R40, [R1+0x1030] ;  /* 0x0010300001287983 */ /* 0x000ee80000300800 */
[----:B------:R-:W3:Y:S04]  /*58e60*/  LDL.LU R41, [R1+0x1034] ;  /* 0x0010340001297983 */ /* 0x000ee80000300800 */
[----:B------:R-:W3:Y:S04]  /*58e70*/  LDL.LU R42, [R1+0x1038] ;  /* 0x00103800012a7983 */ /* 0x000ee80000300800 */
        /* <DEDUP_REMOVED lines=24> */
[----:B-1----:R-:W-:Y:S04]  /*59000*/  STL.64 [R1+0x650], R28 ;  /* 0x0006501c01007387 */ /* 0x002fe80000100a00 */
[----:B------:R-:W-:Y:S04]  /*59010*/  STL.64 [R1+0x658], R30 ;  /* 0x0006581e01007387 */ /* 0x000fe80000100a00 */
[----:B------:R-:W2:Y:S04]  /*59020*/  LDL.LU R5, [R1+0xcd4] ;  /* 0x000cd40001057983 */ /* 0x000ea80000300800 */
[----:B------:R-:W2:Y:S04]  /*59030*/  LDL.LU R6, [R1+0xcd8] ;  /* 0x000cd80001067983 */ /* 0x000ea80000300800 */
[----:B------:R-:W2:Y:S04]  /*59040*/  LDL.LU R7, [R1+0xcdc] ;  /* 0x000cdc0001077983 */ /* 0x000ea80000300800 */
        /* <DEDUP_REMOVED lines=10> */
[----:B------:R-:W-:Y:S01]  /*590f0*/  STSM.16.M88.4 [R0], R40 ;  /* 0x0000002800007844 */ /* 0x000fe20000000200 */
[----:B------:R-:W-:-:S03]  /*59100*/  NOP ;  /* 0x0000000000007918 */ /* 0x000fc60000000000 */
[----:B------:R-:W0:Y:S01]  /*59110*/  LDS.128 R28, [R0] ;  /* 0x00000000001c7984 */ /* 0x000e220000000c00 */
[----:B------:R-:W-:-:S03]  /*59120*/  NOP ;  /* 0x0000000000007918 */ /* 0x000fc60000000000 */
[----:B----4-:R1:W-:Y:S04]  /*59130*/  STSM.16.M88.4 [R0], R16 ;  /* 0x0000001000007844 */ /* 0x0103e80000000200 */
[----:B0-----:R-:W-:Y:S04]  /*59140*/  STL.64 [R1+0x630], R28 ;  /* 0x0006301c01007387 */ /* 0x001fe80000100a00 */
[----:B------:R-:W-:Y:S01]  /*59150*/  STL.64 [R1+0x638], R30 ;  /* 0x0006381e01007387 */ /* 0x000fe20000100a00 */
[----:B------:R-:W-:-:S03]  /*59160*/  NOP ;  /* 0x0000000000007918 */ /* 0x000fc60000000000 */
[----:B------:R-:W0:Y:S01]  /*59170*/  LDS.128 R28, [R0] ;  /* 0x00000000001c7984 */ /* 0x000e220000000c00 */
[----:B------:R-:W-:-:S03]  /*59180*/  NOP ;  /* 0x0000000000007918 */ /* 0x000fc60000000000 */
[----:B------:R-:W-:Y:S01]  /*59190*/  STSM.16.M88.4 [R0], R8 ;  /* 0x0000000800007844 */ /* 0x000fe20000000200 */
[----:B------:R-:W-:-:S03]  /*591a0*/  NOP ;  /* 0x0000000000007918 */ /* 0x000fc60000000000 */
[----:B------:R-:W4:Y:S01]  /*591b0*/  LDS.128 R8, [R0] ;  /* 0x0000000000087984 */ /* 0x000f220000000c00 */
[----:B------:R-:W-:-:S03]  /*591c0*/  NOP ;  /* 0x0000000000007918 */ /* 0x000fc60000000000 */
[----:B-1----:R-:W3:Y:S04]  /*591d0*/  LDL.LU R16, [R1+0x1090] ;  /* 0x0010900001107983 */ /* 0x002ee80000300800 */
[----:B------:R-:W3:Y:S04]  /*591e0*/  LDL.LU R17, [R1+0x1094] ;  /* 0x0010940001117983 */ /* 0x000ee80000300800 */
[----:B------:R-:W3:Y:S04]  /*591f0*/  LDL.LU R18, [R1+0x1098] ;  /* 0x0010980001127983 */ /* 0x000ee80000300800 */
[----:B------:R-:W3:Y:S04]  /*59200*/  LDL.LU R19, [R1+0x109c] ;  /* 0x00109c0001137983 */ /* 0x000ee80000300800 */
[----:B------:R-:W-:Y:S04]  /*59210*/  STSM.16.M88.4 [R0], R20 ;  /* 0x0000001400007844 */ /* 0x000fe80000000200 */
[----:B0-----:R-:W-:Y:S04]  /*59220*/  STL.64 [R1+0x670], R28 ;  /* 0x0006701c01007387 */ /* 0x001fe80000100a00 */
[----:B------:R-:W-:Y:S01]  /*59230*/  STL.64 [R1+0x678], R30 ;  /* 0x0006781e01007387 */ /* 0x000fe20000100a00 */
[----:B------:R-:W-:-:S03]  /*59240*/  NOP ;  /* 0x0000000000007918 */ /* 0x000fc60000000000 */
[----:B----4-:R-:W-:Y:S04]  /*59250*/  STL.64 [R1+0x660], R8 ;  /* 0x0006600801007387 */ /* 0x010fe80000100a00 */
        /* <DEDUP_REMOVED lines=67> */
[----:B------:R-:W-:Y:S04]  /*59690*/  STSM.16.M88.4 [R0], R20 ;  /* 0x0000001400007844 */ /* 0x000fe80000000200 */
[----:B0-----:R-:W-:Y:S04]  /*596a0*/  STL.64 [R1+0x6f0], R8 ;  /* 0x0006f00801007387 */ /* 0x001fe80000100a00 */
[----:B------:R-:W-:Y:S01]  /*596b0*/  STL.64 [R1+0x6f8], R10 ;  /* 0x0006f80a01007387 */ /* 0x000fe20000100a00 */
[----:B------:R-:W-:-:S03]  /*596c0*/  NOP ;  /* 0x0000000000007918 */ /* 0x000fc60000000000 */
[----:B------:R-:W0:Y:S01]  /*596d0*/  LDS.128 R8, [R0] ;  /* 0x0000000000087984 */ /* 0x000e220000000c00 */
[----:B------:R-:W-:-:S03]  /*596e0*/  NOP ;  /* 0x0000000000007918 */ /* 0x000fc60000000000 */
[----:B------:R1:W-:Y:S04]  /*596f0*/  STSM.16.M88.4 [R0], R16 ;  /* 0x0000001000007844 */ /* 0x0003e80000000200 */
        /* <DEDUP_REMOVED lines=29> */
[----:B------:R-:W2:Y:S04]  /*598d0*/  LDL.LU R20, [R1+0x1130] ;  /* 0x0011300001147983 */ /* 0x000ea80000300800 */
[----:B---3--:R-:W-:Y:S01]  /*598e0*/  STSM.16.M88.4 [R0], R12 ;  /* 0x0000000c00007844 */ /* 0x008fe20000000200 */
[----:B------:R-:W-:-:S03]  /*598f0*/  NOP ;  /* 0x0000000000007918 */ /* 0x000fc60000000000 */
[----:B------:R-:W0:Y:S01]  /*59900*/  LDS.128 R12, [R0] ;  /* 0x00000000000c7984 */ /* 0x000e220000000c00 */
[----:B------:R-:W-:-:S03]  /*59910*/  NOP ;  /* 0x0000000000007918 */ /* 0x000fc60000000000 */
[----:B0-----:R0:W-:Y:S04]  /*59920*/  STL.64 [R1+0x770], R12 ;  /* 0x0007700c01007387 */ /* 0x0011e80000100a00 */
[----:B------:R1:W-:Y:S04]  /*59930*/  STL.64 [R1+0x778], R14 ;  /* 0x0007780e01007387 */ /* 0x0003e80000100a00 */
[----:B------:R-:W3:Y:S04]  /*59940*/  LDL.LU R21, [R1+0x1134] ;  /* 0x0011340001157983 */ /* 0x000ee80000300800 */
[----:B------:R-:W3:Y:S04]  /*59950*/  LDL.LU R22, [R1+0x1138] ;  /* 0x0011380001167983 */ /* 0x000ee80000300800 */
[----:B------:R-:W3:Y:S04]  /*59960*/  LDL.LU R23, [R1+0x113c] ;  /* 0x00113c0001177983 */ /* 0x000ee80000300800 */
        /* <DEDUP_REMOVED lines=24> */
[----:B------:R0:W-:Y:S01]  /*59af0*/  STSM.16.M88.4 [R0], R40 ;  /* 0x0000002800007844 */ /* 0x0001e20000000200 */
[----:B------:R-:W-:-:S03]  /*59b00*/  NOP ;  /* 0x0000000000007918 */ /* 0x000fc60000000000 */
[----:B------:R-:W1:Y:S01]  /*59b10*/  LDS.128 R28, [R0] ;  /* 0x00000000001c7984 */ /* 0x000e620000000c00 */
[----:B------:R-:W-:-:S03]  /*59b20*/  NOP ;  /* 0x0000000000007918 */ /* 0x000fc60000000000 */
[----:B------:R1:W-:Y:S01]  /*59b30*/  STSM.16.M88.4 [R0], R8 ;  /* 0x0000000800007844 */ /* 0x0003e20000000200 */
[----:B0-----:R-:W0:Y:S08]  /*59b40*/  LDC R40, c[0x0][0x3b4] ;  /* 0x0000ed00ff287b82 */ /* 0x001e300000000800 */
[----:B------:R-:W0:Y:S08]  /*59b50*/  LDC R41, c[0x0][0x3b4] ;  /* 0x0000ed00ff297b82 */ /* 0x000e300000000800 */
[----:B------:R-:W0:Y:S08]  /*59b60*/  LDC R42, c[0x0][0x3b4] ;  /* 0x0000ed00ff2a7b82 */ /* 0x000e300000000800 */
[----:B------:R-:W0:Y:S01]  /*59b70*/  LDC R43, c[0x0][0x3b4] ;  /* 0x0000ed00ff2b7b82 */ /* 0x000e220000000800 */
[----:B-1----:R-:W-:Y:S04]  /*59b80*/  STL.64 [R1+0x760], R28 ;  /* 0x0007601c01007387 */ /* 0x002fe80000100a00 */
[----:B------:R-:W-:Y:S01]  /*59b90*/  STL.64 [R1+0x768], R30 ;  /* 0x0007681e01007387 */ /* 0x000fe20000100a00 */
[----:B------:R-:W-:-:S03]  /*59ba0*/  NOP ;  /* 0x0000000000007918 */ /* 0x000fc60000000000 */
[----:B------:R-:W1:Y:S01]  /*59bb0*/  LDS.128 R28, [R0] ;  /* 0x00000000001c7984 */ /* 0x000e620000000c00 */
[----:B------:R-:W-:-:S03]  /*59bc0*/  NOP ;  /* 0x0000000000007918 */ /* 0x000fc60000000000 */
[----:B------:R-:W2:Y:S04]  /*59bd0*/  LDL R8, [R1+0x17b8] ;  /* 0x0017b80001087983 */ /* 0x000ea80000100800 */
[----:B---3--:R-:W-:Y:S01]  /*59be0*/  STSM.16.M88.4 [R0], R20 ;  /* 0x0000001400007844 */ /* 0x008fe20000000200 */
[----:B------:R-:W-:-:S03]  /*59bf0*/  NOP ;  /* 0x0000000000007918 */ /* 0x000fc60000000000 */
[----:B------:R-:W3:Y:S01]  /*59c00*/  LDS.128 R20, [R0] ;  /* 0x0000000000147984 */ /* 0x000ee20000000c00 */
[----:B------:R-:W-:-:S03]  /*59c10*/  NOP ;  /* 0x0000000000007918 */ /* 0x000fc60000000000 */
[----:B-1----:R-:W-:Y:S04]  /*59c20*/  STL.64 [R1+0x730], R28 ;  /* 0x0007301c01007387 */ /* 0x002fe80000100a00 */
[----:B------:R-:W-:Y:S04]  /*59c30*/  STL.64 [R1+0x738], R30 ;  /* 0x0007381e01007387 */ /* 0x000fe80000100a00 */
[----:B------:R1:W-:Y:S02]  /*59c40*/  STSM.16.M88.4 [R0], R12 ;  /* 0x0000000c00007844 */ /* 0x0003e40000000200 */
[----:B-1----:R-:W1:Y:S02]  /*59c50*/  LDC R13, c[0x0][0x3b4] ;  /* 0x0000ed00ff0d7b82 */ /* 0x002e640000000800 */
[----:B---3--:R-:W-:Y:S04]  /*59c60*/  STL.64 [R1+0x720], R20 ;  /* 0x0007201401007387 */ /* 0x008fe80000100a00 */
[----:B------:R-:W-:Y:S01]  /*59c70*/  STL.64 [R1+0x728], R22 ;  /* 0x0007281601007387 */ /* 0x000fe20000100a00 */
[----:B------:R-:W-:-:S03]  /*59c80*/  NOP ;  /* 0x0000000000007918 */ /* 0x000fc60000000000 */
[----:B------:R-:W3:Y:S01]  /*59c90*/  LDS.128 R20, [R0] ;  /* 0x0000000000147984 */ /* 0x000ee20000000c00 */
[----:B------:R-:W-:-:S03]  /*59ca0*/  NOP ;  /* 0x0000000000007918 */ /* 0x000fc60000000000 */
[----:B---3--:R-:W-:Y:S04]  /*59cb0*/  STL.64 [R1+0x700], R20 ;  /* 0x0007001401007387 */ /* 0x008fe80000100a00 */
[----:B------:R-:W-:Y:S04]  /*59cc0*/  STL.64 [R1+0x708], R22 ;  /* 0x0007081601007387 */ /* 0x000fe80000100a00 */
[----:B----4-:R3:W-:Y:S01]  /*59cd0*/  STSM.16.M88.4 [R0], R16 ;  /* 0x0000001000007844 */ /* 0x0107e20000000200 */
[----:B------:R-:W-:-:S03]  /*59ce0*/  NOP ;  /* 0x0000000000007918 */ /* 0x000fc60000000000 */
[----:B------:R-:W4:Y:S01]  /*59cf0*/  LDS.128 R20, [R0] ;  /* 0x0000000000147984 */ /* 0x000f220000000c00 */
[----:B------:R-:W-:Y:S01]  /*59d00*/  NOP ;  /* 0x0000000000007918 */ /* 0x000fe20000000000 */
[----:B---3--:R-:W3:Y:S02]  /*59d10*/  LDC R16, c[0x0][0x3b4] ;  /* 0x0000ed00ff107b82 */ /* 0x008ee40000000800 */
[----:B----4-:R-:W-:Y:S04]  /*59d20*/  STL.64 [R1+0x6d0], R20 ;  /* 0x0006d01401007387 */ /* 0x010fe80000100a00 */
[----:B------:R-:W-:Y:S04]  /*59d30*/  STL.64 [R1+0x6d8], R22 ;  /* 0x0006d81601007387 */ /* 0x000fe80000100a00 */
[----:B--2---:R2:W-:Y:S04]  /*59d40*/  STSM.16.M88.4 [R0], R4 ;  /* 0x0000000400007844 */ /* 0x0045e80000000200 */
[----:B--2---:R-:W2:Y:S04]  /*59d50*/  LDL.LU R5, [R1+0xd0] ;  /* 0x0000d00001057983 */ /* 0x004ea80000300800 */
[----:B------:R-:W4:Y:S04]  /*59d60*/  LDL.LU R4, [R1+0xc0] ;  /* 0x0000c00001047983 */ /* 0x000f280000300800 */
[----:B------:R-:W4:Y:S04]  /*59d70*/  LDL R7, [R1+0x1f90] ;  /* 0x001f900001077983 */ /* 0x000f280000100800 */
        /* <DEDUP_REMOVED lines=14> */
[----:B------:R0:W-:Y:S04]  /*59e60*/  STL [R1+0x29ac], R0 ;  /* 0x0029ac0001007387 */ /* 0x0001e80000100800 */
[----:B0-----:R-:W4:Y:S01]  /*59e70*/  LDL R0, [R1+0x1164] ;  /* 0x0011640001007983 */ /* 0x001f220000100800 */
[C---:B------:R-:W-:Y:S01]  /*59e80*/  IMAD R3, R8.reuse, UR8, RZ ;  /* 0x0000000808037c24 */ /* 0x040fe2000f8e02ff */
[----:B------:R-:W-:Y:S01]  /*59e90*/  ISETP.GE.AND P0, PT, R8, UR9, PT ;  /* 0x0000000908007c0c */ /* 0x000fe2000bf06270 */
[----:B------:R-:W0:Y:S03]  /*59ea0*/  LDCU.64 UR8, c[0x0][0x390] ;  /* 0x00007200ff0877ac */ /* 0x000e260008000a00 */
[----:B------:R-:W-:Y:S01]  /*59eb0*/  LEA R2, P2, R3, UR6, 0x1 ;  /* 0x0000000603027c11 */ /* 0x000fe2000f8408ff */
[----:B-1----:R-:W-:-:S03]  /*59ec0*/  IMAD R13, R13, 0x20, R3 ;  /* 0x000000200d0d7824 */ /* 0x002fc600078e0203 */
[----:B------:R-:W-:Y:S01]  /*59ed0*/  LEA.HI.X.SX32 R3, R3, UR7, 0x1, P2 ;  /* 0x0000000703037c11 */ /* 0x000fe200090f0eff */
[----:B---3--:R-:W-:Y:S01]  /*59ee0*/  IMAD R16, R16, 0x20, R13 ;  /* 0x0000002010107824 */ /* 0x008fe200078e020d */
[C---:B------:R-:W-:Y:S01]  /*59ef0*/  LEA R12, P2, R13.reuse, UR10, 0x1 ;  /* 0x0000000a0d0c7c11 */ /* 0x040fe2000f8408ff */
[----:B------:R-:W1:Y:S03]  /*59f00*/  LDCU.64 UR6, c[0x0][0x390] ;  /* 0x00007200ff0677ac */ /* 0x000e660008000a00 */
[----:B------:R-:W-:Y:S01]  /*59f10*/  LEA.HI.X.SX32 R13, R13, UR11, 0x1, P2 ;  /* 0x0000000b0d0d7c11 */ /* 0x000fe200090f0eff */
[----:B------:R-:W-:Y:S01]  /*59f20*/  NOP ;  /* 0x0000000000007918 */ /* 0x000fe20000000000 */
[----:B--2---:R-:W-:Y:S02]  /*59f30*/  PRMT R25, R5, 0x7632, R25 ;  /* 0x0000763205197816 */ /* 0x004fe40000000019 */
[----:B----4-:R-:W-:-:S02]  /*59f40*/  PRMT R26, R4, 0x7632, R26 ;  /* 0x00007632041a7816 */ /* 0x010fc4000000001a */
[C---:B------:R-:W-:Y:S01]  /*59f50*/  ISETP.LT.AND P0, PT, R0.reuse, UR63, !P0 ;  /* 0x0000003f00007c0c */ /* 0x040fe2000c701270 */
[----:B------:R-:W-:Y:S01]  /*59f60*/  IMAD R58, R0, UR38, RZ ;  /* 0x00000026003a7c24 */ /* 0x000fe2000f8e02ff */
[----:B------:R-:W-:Y:S01]  /*59f70*/  STL [R1+0x2b7c], R0 ;  /* 0x002b7c0001007387 */ /* 0x000fe20000100800 */
[----:B------:R-:W-:Y:S01]  /*59f80*/  IMAD R24, R24, 0x20, R16 ;  /* 0x0000002018187824 */ /* 0x000fe200078e0210 */
[----:B------:R-:W2:Y:S01]  /*59f90*/  LDCU.64 UR10, c[0x0][0x390] ;  /* 0x00007200ff0a77ac */ /* 0x000ea20008000a00 */
[----:B------:R-:W-:Y:S01]  /*59fa0*/  IMAD.WIDE R14, R58, 0x2, R2 ;  /* 0x000000023a0e7825 */ /* 0x000fe200078e0202 */
[----:B------:R-:W3:Y:S01]  /*59fb0*/  LDL.LU R6, [R1+0xb0] ;  /* 0x0000b00001067983 */ /* 0x000ee20000300800 */
[----:B------:R-:W4:Y:S01]  /*59fc0*/  LDCU UR38, c[0x0][0x398] ;  /* 0x00007300ff2677ac */ /* 0x000f220008000800 */
[----:B------:R-:W1:Y:S05]  /*59fd0*/  LDCU UR63, c[0x0][0x398] ;  /* 0x00007300ff3f77ac */ /* 0x000e6a0008000800 */
[----:B------:R0:W-:Y:S02]  /*59fe0*/  @P0 STG.E.U16 desc[UR36][R14.64], R5 ;  /* 0x000000050e000986 */ /* 0x0001e4000c101524 */
[----:B0-----:R-:W-:-:S02]  /*59ff0*/  LEA R14, P0, R16, UR8, 0x1 ;  /* 0x00000008100e7c11 */ /* 0x001fc4000f8008ff */
[----:B------:R-:W4:Y:S02]  /*5a000*/  LDL.LU R5, [R1+0xa0] ;  /* 0x0000a00001057983 */ /* 0x000f240000300800 */
[----:B------:R-:W-:Y:S01]  /*5a010*/  LEA.HI.X.SX32 R15, R16, UR9, 0x1, P0 ;  /* 0x00000009100f7c11 */ /* 0x000fe200080f0eff */
[----:B------:R-:W-:Y:S01]  /*5a020*/  IMAD.WIDE R18, R58, 0x2, R12 ;  /* 0x000000023a127825 */ /* 0x000fe200078e020c */
[----:B------:R-:W-:Y:S01]  /*5a030*/  ISETP.GE.AND P0, PT, R0, UR51, PT ;  /* 0x0000003300007c0c */ /* 0x000fe2000bf06270 */
[----:B------:R-:W0:Y:S03]  /*5a040*/  LDCU.64 UR8, c[0x0][0x390] ;  /* 0x00007200ff0877ac */ /* 0x000e260008000a00 */
[----:B------:R-:W-:Y:S01]  /*5a050*/  ISETP.LT.AND P4, PT, R39, UR4, !P0 ;  /* 0x0000000427007c0c */ /* 0x000fe2000c781270 */
[----:B------:R-:W-:Y:S01]  /*5a060*/  IMAD.WIDE R20, R58, 0x2, R14 ;  /* 0x000000023a147825 */ /* 0x000fe200078e020e */
[----:B------:R-:W-:Y:S01]  /*5a070*/  ISETP.LT.AND P3, PT, R29, UR27, !P0 ;  /* 0x0000001b1d007c0c */ /* 0x000fe2000c761270 */
[----:B------:R-:W0:Y:S10]  /*5a080*/  LDCU UR51, c[0x0][0x398] ;  /* 0x00007300ff3377ac */ /* 0x000e340008000800 */
[----:B------:R-:W-:Y:S04]  /*5a090*/  @P4 STG.E.U16 desc[UR36][R18.64], R25 ;  /* 0x0000001912004986 */ /* 0x000fe8000c101524 */
[----:B------:R0:W-:Y:S04]  /*5a0a0*/  @P3 STG.E.U16 desc[UR36][R20.64], R4 ;  /* 0x0000000414003986 */ /* 0x0001e8000c101524 */
[----:B0-----:R-:W4:Y:S01]  /*5a0b0*/  LDL.LU R4, [R1+0x90] ;  /* 0x0000900001047983 */ /* 0x001f220000300800 */
[----:B-1----:R-:W-:-:S04]  /*5a0c0*/  LEA R16, P2, R24, UR6, 0x1 ;  /* 0x0000000618107c11 */ /* 0x002fc8000f8408ff */
[----:B------:R-:W-:Y:S01]  /*5a0d0*/  LEA.HI.X.SX32 R17, R24, UR7, 0x1, P2 ;  /* 0x0000000718117c11 */ /* 0x000fe200090f0eff */
[----:B------:R-:W0:Y:S01]  /*5a0e0*/  LDCU.64 UR6, c[0x0][0x390] ;  /* 0x00007200ff0677ac */ /* 0x000e220008000a00 */
[----:B------:R-:W-:Y:S01]  /*5a0f0*/  ISETP.LT.AND P2, PT, R32, UR31, !P0 ;  /* 0x0000001f20007c0c */ /* 0x000fe2000c741270 */
[----:B------:R-:W-:Y:S02]  /*5a100*/  IMAD R19, R27, 0x20, R24 ;  /* 0x000000201b137824 */ /* 0x000fe400078e0218 */
[----:B------:R-:W-:-:S04]  /*5a110*/  IMAD.WIDE R22, R58, 0x2, R16 ;  /* 0x000000023a167825 */ /* 0x000fc800078e0210 */
[----:B------:R-:W-:-:S04]  /*5a120*/  IMAD R21, R40, 0x20, R19 ;  /* 0x0000002028157824 */ /* 0x000fc800078e0213 */
[----:B------:R-:W-:Y:S02]  /*5a130*/  IMAD R40, R41, 0x20, R21 ;  /* 0x0000002029287824 */ /* 0x000fe400078e0215 */
[----:B------:R2:W-:Y:S01]  /*5a140*/  @P2 STG.E.U16 desc[UR36][R22.64], R26 ;  /* 0x0000001a16002986 */ /* 0x0005e2000c101524 */
[----:B------:R-:W-:Y:S02]  /*5a150*/  LEA R18, P2, R19, UR8, 0x1 ;  /* 0x0000000813127c11 */ /* 0x000fe4000f8408ff */
[----:B------:R-:W-:Y:S01]  /*5a160*/  ISETP.LT.AND P5, PT, R9, UR26, !P0 ;  /* 0x0000001a09007c0c */ /* 0x000fe2000c7a1270 */
[----:B------:R-:W1:Y:S01]  /*5a170*/  LDCU.64 UR26, c[0x0][0x398] ;  /* 0x00007300ff1a77ac */ /* 0x000e620008000a00 */
[----:B------:R-:W-:Y:S02]  /*5a180*/  LEA.HI.X.SX32 R19, R19, UR9, 0x1, P2 ;  /* 0x0000000913137c11 */ /* 0x000fe400090f0eff */
[----:B0-----:R-:W-:Y:S01]  /*5a190*/  LEA R20, P2, R21, UR6, 0x1 ;  /* 0x0000000615147c11 */ /* 0x001fe2000f8408ff */
[----:B------:R-:W0:Y:S01]  /*5a1a0*/  LDCU.64 UR8, c[0x0][0x390] ;  /* 0x00007200ff0877ac */ /* 0x000e220008000a00 */
[----:B------:R-:W-:-:S02]  /*5a1b0*/  ISETP.LT.AND P4, PT, R35, UR25, !P0 ;  /* 0x0000001923007c0c */ /* 0x000fc4000c781270 */
[----:B--2---:R-:W-:Y:S02]  /*5a1c0*/  LEA R22, P3, R40, UR10, 0x1 ;  /* 0x0000000a28167c11 */ /* 0x004fe4000f8608ff */
[----:B------:R-:W-:Y:S01]  /*5a1d0*/  LEA.HI.X.SX32 R21, R21, UR7, 0x1, P2 ;  /* 0x0000000715157c11 */ /* 0x000fe200090f0eff */
[----:B------:R-:W-:Y:S01]  /*5a1e0*/  IMAD.WIDE R24, R58, 0x2, R18 ;  /* 0x000000023a187825 */ /* 0x000fe200078e0212 */
[----:B------:R-:W-:Y:S01]  /*5a1f0*/  LEA.HI.X.SX32 R23, R40, UR11, 0x1, P3 ;  /* 0x0000000b28177c11 */ /* 0x000fe200098f0eff */
[----:B------:R-:W2:Y:S01]  /*5a200*/  LDCU.64 UR10, c[0x0][0x390] ;  /* 0x00007200ff0a77ac */ /* 0x000ea20008000a00 */
[----:B------:R-:W-:Y:S01]  /*5a210*/  ISETP.LT.AND P3, PT, R30, UR15, !P0 ;  /* 0x0000000f1e007c0c */ /* 0x000fe2000c761270 */
[----:B------:R-:W-:Y:S01]  /*5a220*/  IMAD.WIDE R26, R58, 0x2, R20 ;  /* 0x000000023a1a7825 */ /* 0x000fe200078e0214 */
[----:B------:R-:W0:Y:S01]  /*5a230*/  LDCU.64 UR6, c[0x0][0x390] ;  /* 0x00007200ff0677ac */ /* 0x000e220008000a00 */
[----:B---3--:R-:W-:Y:S01]  /*5a240*/  PRMT R41, R6, 0x7632, R41 ;  /* 0x0000763206297816 */ /* 0x008fe20000000029 */
[----:B------:R3:W-:Y:S04]  /*5a250*/  @P5 STG.E.U16 desc[UR36][R24.64], R6 ;  /* 0x0000000618005986 */ /* 0x0007e8000c101524 */
[----:B------:R0:W-:Y:S01]  /*5a260*/  @P4 STG.E.U16 desc[UR36][R26.64], R41 ;  /* 0x000000291a004986 */ /* 0x0001e2000c101524 */
[----:B---3--:R-:W-:-:S02]  /*5a270*/  IMAD R25, R42, 0x20, R40 ;  /* 0x000000202a197824 */ /* 0x008fc400078e0228 */
[----:B0-----:R-:W-:-:S04]  /*5a280*/  IMAD.WIDE R26, R58, 0x2, R22 ;  /* 0x000000023a1a7825 */ /* 0x001fc800078e0216 */
[----:B------:R-:W-:Y:S01]  /*5a290*/  IMAD R42, R43, 0x20, R25 ;  /* 0x000000202b2a7824 */ /* 0x000fe200078e0219 */
[C---:B------:R-:W-:Y:S01]  /*5a2a0*/  LEA R24, P2, R25.reuse, UR8, 0x1 ;  /* 0x0000000819187c11 */ /* 0x040fe2000f8408ff */
[----:B----4-:R2:W-:Y:S03]  /*5a2b0*/  @P3 STG.E.U16 desc[UR36][R26.64], R5 ;  /* 0x000000051a003986 */ /* 0x0105e6000c101524 */
[----:B------:R-:W-:Y:S01]  /*5a2c0*/  LEA.HI.X.SX32 R25, R25, UR9, 0x1, P2 ;  /* 0x0000000919197c11 */ /* 0x000fe200090f0eff */
[----:B------:R-:W-:Y:S01]  /*5a2d0*/  IMAD R44, R44, 0x20, R42 ;  /* 0x000000202c2c7824 */ /* 0x000fe200078e022a */
[----:B------:R-:W-:Y:S01]  /*5a2e0*/  ISETP.LT.AND P2, PT, R7, UR5, !P0 ;  /* 0x0000000507007c0c */ /* 0x000fe2000c741270 */
[----:B------:R-:W0:Y:S01]  /*5a2f0*/  LDCU.64 UR8, c[0x0][0x390] ;  /* 0x00007200ff0877ac */ /* 0x000e220008000a00 */
[----:B--2---:R-:W-:Y:S01]  /*5a300*/  LEA R26, P3, R42, UR10, 0x1 ;  /* 0x0000000a2a1a7c11 */ /* 0x004fe2000f8608ff */
[----:B------:R-:W-:Y:S01]  /*5a310*/  IMAD.WIDE R40, R58, 0x2, R24 ;  /* 0x000000023a287825 */ /* 0x000fe200078e0218 */
[----:B------:R-:W-:Y:S01]  /*5a320*/  PRMT R45, R5, 0x7632, R45 ;  /* 0x00007632052d7816 */ /* 0x000fe2000000002d */
[----:B------:R-:W2:Y:S01]  /*5a330*/  LDCU UR5, c[0x0][0x398] ;  /* 0x00007300ff0577ac */ /* 0x000ea20008000800 */
[----:B------:R-:W-:Y:S01]  /*5a340*/  LEA.HI.X.SX32 R27, R42, UR11, 0x1, P3 ;  /* 0x0000000b2a1b7c11 */ /* 0x000fe200098f0eff */
[----:B------:R-:W3:Y:S01]  /*5a350*/  LDL.LU R5, [R1+0x60] ;  /* 0x0000600001057983 */ /* 0x000ee20000300800 */
[----:B------:R-:W-:Y:S01]  /*5a360*/  ISETP.LT.AND P3, PT, R31, UR14, !P0 ;  /* 0x0000000e1f007c0c */ /* 0x000fe2000c761270 */
[----:B------:R-:W4:Y:S01]  /*5a370*/  LDCU.64 UR10, c[0x0][0x390] ;  /* 0x00007200ff0a77ac */ /* 0x000f220008000a00 */
[----:B------:R-:W-:-:S03]  /*5a380*/  IMAD.WIDE R42, R58, 0x2, R26 ;  /* 0x000000023a2a7825 */ /* 0x000fc600078e021a */
[----:B------:R0:W-:Y:S01]  /*5a390*/  @P2 STG.E.U16 desc[UR36][R40.64], R45 ;  /* 0x0000002d28002986 */ /* 0x0001e2000c101524 */
[----:B------:R-:W-:Y:S01]  /*5a3a0*/  ISETP.LT.AND P4, PT, R34, UR12, !P0 ;  /* 0x0000000c22007c0c */ /* 0x000fe2000c781270 */
[----:B------:R-:W1:Y:S01]  /*5a3b0*/  LDCU.64 UR14, c[0x0][0x390] ;  /* 0x00007200ff0e77ac */ /* 0x000e620008000a00 */
[----:B0-----:R-:W-:-:S05]  /*5a3c0*/  LEA R40, P2, R44, UR6, 0x1 ;  /* 0x000000062c287c11 */ /* 0x001fca000f8408ff */
[----:B------:R0:W-:Y:S01]  /*5a3d0*/  @P3 STG.E.U16 desc[UR36][R42.64], R4 ;  /* 0x000000042a003986 */ /* 0x0001e2000c101524 */
[----:B------:R-:W-:Y:S01]  /*5a3e0*/  ISETP.LT.AND P3, PT, R38, UR13, !P0 ;  /* 0x0000000d26007c0c */ /* 0x000fe2000c761270 */
[----:B------:R-:W1:Y:S01]  /*5a3f0*/  LDCU.64 UR12, c[0x0][0x390] ;  /* 0x00007200ff0c77ac */ /* 0x000e620008000a00 */
[----:B------:R-:W-:Y:S01]  /*5a400*/  LEA.HI.X.SX32 R41, R44, UR7, 0x1, P2 ;  /* 0x000000072c297c11 */ /* 0x000fe200090f0eff */
[----:B------:R-:W1:Y:S01]  /*5a410*/  LDCU.64 UR6, c[0x0][0x398] ;  /* 0x00007300ff0677ac */ /* 0x000e620008000a00 */
[--C-:B0-----:R-:W-:Y:S01]  /*5a420*/  IMAD R43, R46, 0x20, R44.reuse ;  /* 0x000000202e2b7824 */ /* 0x101fe200078e022c */
[----:B------:R-:W-:Y:S01]  /*5a430*/  PRMT R44, R4, 0x7632, R44 ;  /* 0x00007632042c7816 */ /* 0x000fe2000000002c */
[----:B------:R-:W-:-:S03]  /*5a440*/  IMAD.WIDE R46, R58, 0x2, R40 ;  /* 0x000000023a2e7825 */ /* 0x000fc600078e0228 */
[----:B----4-:R-:W-:Y:S01]  /*5a450*/  LEA R42, P2, R43, UR10, 0x1 ;  /* 0x0000000a2b2a7c11 */ /* 0x010fe2000f8408ff */
[----:B------:R-:W-:-:S03]  /*5a460*/  IMAD R45, R48, 0x20, R43 ;  /* 0x00000020302d7824 */ /* 0x000fc600078e022b */
[----:B------:R-:W-:Y:S01]  /*5a470*/  LEA.HI.X.SX32 R43, R43, UR11, 0x1, P2 ;  /* 0x0000000b2b2b7c11 */ /* 0x000fe200090f0eff */
[----:B------:R0:W-:Y:S01]  /*5a480*/  @P3 STG.E.U16 desc[UR36][R46.64], R44 ;  /* 0x0000002c2e003986 */ /* 0x0001e2000c101524 */
[----:B------:R-:W4:Y:S01]  /*5a490*/  LDCU.64 UR10, c[0x0][0x390] ;  /* 0x00007200ff0a77ac */ /* 0x000f220008000a00 */
[----:B0-----:R-:W-:-:S05]  /*5a4a0*/  IMAD.WIDE R46, R58, 0x2, R42 ;  /* 0x000000023a2e7825 */ /* 0x001fca00078e022a */
[----:B------:R0:W-:Y:S04]  /*5a4b0*/  @P4 STG.E.U16 desc[UR36][R46.64], R60 ;  /* 0x0000003c2e004986 */ /* 0x0001e8000c101524 */
[----:B0-----:R-:W2:Y:S04]  /*5a4c0*/  LDL.LU R60, [R1+0x2b80] ;  /* 0x002b8000013c7983 */ /* 0x001ea80000300800 */
[----:B------:R-:W2:Y:S04]  /*5a4d0*/  LDL.LU R6, [R1+0x50] ;  /* 0x0000500001067983 */ /* 0x000ea80000300800 */
[----:B------:R-:W2:Y:S04]  /*5a4e0*/  LDL.LU R37, [R1+0x40] ;  /* 0x0000400001257983 */ /* 0x000ea80000300800 */
[----:B------:R-:W2:Y:S01]  /*5a4f0*/  LDL.LU R4, [R1+0x30] ;  /* 0x0000300001047983 */ /* 0x000ea20000300800 */
[----:B------:R-:W-:Y:S01]  /*5a500*/  LEA R44, P2, R45, UR8, 0x1 ;  /* 0x000000082d2c7c11 */ /* 0x000fe2000f8408ff */
[----:B------:R-:W-:Y:S01]  /*5a510*/  IMAD R48, R50, 0x20, R45 ;  /* 0x0000002032307824 */ /* 0x000fe200078e022d */
[----:B------:R-:W-:Y:S01]  /*5a520*/  ISETP.LT.AND P3, PT, R33, UR24, !P0 ;  /* 0x0000001821007c0c */ /* 0x000fe2000c761270 */
[----:B------:R-:W0:Y:S01]  /*5a530*/  LDCU.64 UR24, c[0x0][0x398] ;  /* 0x00007300ff1877ac */ /* 0x000e220008000a00 */
[----:B------:R-:W-:-:S02]  /*5a540*/  LEA.HI.X.SX32 R45, R45, UR9, 0x1, P2 ;  /* 0x000000092d2d7c11 */ /* 0x000fc400090f0eff */
[C---:B-1----:R-:W-:Y:S01]  /*5a550*/  LEA R46, P2, R48.reuse, UR14, 0x1 ;  /* 0x0000000e302e7c11 */ /* 0x042fe2000f8408ff */
[----:B------:R-:W-:Y:S01]  /*5a560*/  IMAD R49, R49, 0x20, R48 ;  /* 0x0000002031317824 */ /* 0x000fe200078e0230 */
[----:B------:R-:W1:Y:S02]  /*5a570*/  LDCU.64 UR8, c[0x0][0x398] ;  /* 0x00007300ff0877ac */ /* 0x000e640008000a00 */
[----:B------:R-:W-:Y:S01]  /*5a580*/  LEA.HI.X.SX32 R47, R48, UR15, 0x1, P2 ;  /* 0x0000000f302f7c11 */ /* 0x000fe200090f0eff */
[----:B------:R-:W-:Y:S01]  /*5a590*/  IMAD.WIDE R50, R58, 0x2, R44 ;  /* 0x000000023a327825 */ /* 0x000fe200078e022c */
[----:B------:R-:W0:Y:S01]  /*5a5a0*/  LDCU.64 UR14, c[0x0][0x390] ;  /* 0x00007200ff0e77ac */ /* 0x000e220008000a00 */
[C---:B----4-:R-:W-:Y:S02]  /*5a5b0*/  LEA R48, P2, R49.reuse, UR10, 0x1 ;  /* 0x0000000a31307c11 */ /* 0x050fe4000f8408ff */
[----:B------:R-:W-:Y:S01]  /*5a5c0*/  IMAD R52, R52, 0x20, R49 ;  /* 0x0000002034347824 */ /* 0x000fe200078e0231 */
[----:B------:R-:W-:Y:S01]  /*5a5d0*/  ISETP.LT.AND P5, PT, R36, UR6, !P0 ;  /* 0x0000000624007c0c */ /* 0x000fe2000c7a1270 */
[----:B------:R4:W-:Y:S01]  /*5a5e0*/  @P3 STG.E.U16 desc[UR36][R50.64], R53 ;  /* 0x0000003532003986 */ /* 0x0009e2000c101524 */
[----:B------:R-:W-:Y:S01]  /*5a5f0*/  LEA.HI.X.SX32 R49, R49, UR11, 0x1, P2 ;  /* 0x0000000b31317c11 */ /* 0x000fe200090f0eff */
[----:B------:R-:W0:Y:S01]  /*5a600*/  LDCU.64 UR10, c[0x0][0x398] ;  /* 0x00007300ff0a77ac */ /* 0x000e220008000a00 */
[----:B------:R-:W-:Y:S01]  /*5a610*/  IMAD R59, R59, 0x20, R52 ;  /* 0x000000203b3b7824 */ /* 0x000fe200078e0234 */
[----:B------:R-:W-:-:S02]  /*5a620*/  ISETP.LT.AND P4, PT, R11, UR23, !P0 ;  /* 0x000000170b007c0c */ /* 0x000fc4000c781270 */
[----:B------:R-:W-:Y:S01]  /*5a630*/  ISETP.LT.AND P6, PT, R28, UR26, !P1 ;  /* 0x0000001a1c007c0c */ /* 0x000fe2000cfc1270 */
[----:B------:R-:W0:Y:S01]  /*5a640*/  LDCU UR6, c[0x0][0x398] ;  /* 0x00007300ff0677ac */ /* 0x000e220008000800 */
[----:B----4-:R-:W-:Y:S01]  /*5a650*/  LEA R50, P2, R52, UR12, 0x1 ;  /* 0x0000000c34327c11 */ /* 0x010fe2000f8408ff */
[----:B------:R-:W-:Y:S01]  /*5a660*/  IMAD.WIDE R54, R58, 0x2, R48 ;  /* 0x000000023a367825 */ /* 0x000fe200078e0230 */
[----:B-1----:R-:W-:Y:S01]  /*5a670*/  ISETP.LT.AND P3, PT, R28, UR8, !P0 ;  /* 0x000000081c007c0c */ /* 0x002fe2000c761270 */
[----:B------:R-:W1:Y:S01]  /*5a680*/  LDCU UR26, c[0x0][0x398] ;  /* 0x00007300ff1a77ac */ /* 0x000e620008000800 */
[----:B------:R-:W-:Y:S01]  /*5a690*/  LEA.HI.X.SX32 R51, R52, UR13, 0x1, P2 ;  /* 0x0000000d34337c11 */ /* 0x000fe200090f0eff */
[----:B------:R-:W-:Y:S01]  /*5a6a0*/  IMAD.WIDE R52, R58, 0x2, R46 ;  /* 0x000000023a347825 */ /* 0x000fe200078e022e */
[----:B------:R-:W4:Y:S04]  /*5a6b0*/  LDCU.64 UR12, c[0x0][0x398] ;  /* 0x00007300ff0c77ac */ /* 0x000f280008000a00 */
[----:B------:R0:W-:Y:S01]  /*5a6c0*/  @P5 STG.E.U16 desc[UR36][R52.64], R61 ;  /* 0x0000003d34005986 */ /* 0x0001e2000c101524 */
[----:B------:R-:W-:Y:S01]  /*5a6d0*/  ISETP.LT.AND P0, PT, R10, UR19, !P0 ;  /* 0x000000130a007c0c */ /* 0x000fe2000c701270 */
[----:B------:R-:W-:Y:S01]  /*5a6e0*/  IMAD.WIDE R56, R58, 0x2, R50 ;  /* 0x000000023a387825 */ /* 0x000fe200078e0232 */
[----:B------:R-:W1:Y:S01]  /*5a6f0*/  LDCU UR8, c[0x0][0x398] ;  /* 0x00007300ff0877ac */ /* 0x000e620008000800 */
[----:B0-----:R-:W-:-:S04]  /*5a700*/  LEA R52, P2, R59, UR14, 0x1 ;  /* 0x0000000e3b347c11 */ /* 0x001fc8000f8408ff */
[----:B------:R-:W-:Y:S01]  /*5a710*/  LEA.HI.X.SX32 R53, R59, UR15, 0x1, P2 ;  /* 0x0000000f3b357c11 */ /* 0x000fe200090f0eff */
[----:B------:R-:W0:Y:S01]  /*5a720*/  LDCU.64 UR14, c[0x0][0x398] ;  /* 0x00007300ff0e77ac */ /* 0x000e220008000a00 */
[----:B------:R-:W-:Y:S02]  /*5a730*/  ISETP.LT.AND P2, PT, R39, UR17, !P1 ;  /* 0x0000001127007c0c */ /* 0x000fe4000cf41270 */
[----:B------:R-:W-:Y:S01]  /*5a740*/  ISETP.LT.AND P5, PT, R32, UR18, !P1 ;  /* 0x0000001220007c0c */ /* 0x000fe2000cfa1270 */
[----:B------:R-:W0:Y:S01]  /*5a750*/  LDCU.64 UR18, c[0x0][0x398] ;  /* 0x00007300ff1277ac */ /* 0x000e220008000a00 */
[----:B---3--:R-:W-:Y:S02]  /*5a760*/  PRMT R0, R5, 0x7632, R0 ;  /* 0x0000763205007816 */ /* 0x008fe40000000000 */
[----:B--2---:R-:W-:-:S05]  /*5a770*/  PRMT R60, R61, 0x7632, R60 ;  /* 0x000076323d3c7816 */ /* 0x004fca000000003c */
[----:B------:R2:W-:Y:S01]  /*5a780*/  @P4 STG.E.U16 desc[UR36][R54.64], R60 ;  /* 0x0000003c36004986 */ /* 0x0005e2000c101524 */
[----:B------:R-:W-:Y:S01]  /*5a790*/  ISETP.LT.AND P4, PT, R8, UR10, !P1 ;  /* 0x0000000a08007c0c */ /* 0x000fe2000cf81270 */
[C---:B------:R-:W-:Y:S01]  /*5a7a0*/  VIADD R61, R58.reuse, UR16 ;  /* 0x000000103a3d7c36 */ /* 0x040fe20008000000 */
[----:B------:R-:W3:Y:S01]  /*5a7b0*/  LDCU.64 UR16, c[0x0][0x398] ;  /* 0x00007300ff1077ac */ /* 0x000ee20008000a00 */
[----:B------:R0:W-:Y:S01]  /*5a7c0*/  @P3 STG.E.U16 desc[UR36][R56.64], R5 ;  /* 0x0000000538003986 */ /* 0x0001e2000c101524 */
[----:B----4-:R-:W-:Y:S01]  /*5a7d0*/  ISETP.LT.AND P3, PT, R29, UR12, !P1 ;  /* 0x0000000c1d007c0c */ /* 0x010fe2000cf61270 */
[----:B------:R-:W-:Y:S01]  /*5a7e0*/  IMAD.WIDE R58, R58, 0x2, R52 ;  /* 0x000000023a3a7825 */ /* 0x000fe200078e0234 */
[----:B------:R-:W4:Y:S01]  /*5a7f0*/  LDCU UR12, c[0x0][0x398] ;  /* 0x00007300ff0c77ac */ /* 0x000f220008000800 */
[----:B------:R-:W1:Y:S02]  /*5a800*/  LDCU UR10, c[0x0][0x398] ;  /* 0x00007300ff0a77ac */ /* 0x000e640008000800 */
[C---:B--2---:R-:W-:Y:S01]  /*5a810*/  IMAD.WIDE R54, R61.reuse, 0x2, R2 ;  /* 0x000000023d367825 */ /* 0x044fe200078e0202 */
[----:B------:R-:W-:Y:S01]  /*5a820*/  PRMT R60, R6, 0x7632, R60 ;  /* 0x00007632063c7816 */ /* 0x000fe2000000003c */
[----:B------:R2:W-:Y:S02]  /*5a830*/  @P0 STG.E.U16 desc[UR36][R58.64], R0 ;  /* 0x000000003a000986 */ /* 0x0005e4000c101524 */
[----:B0-----:R-:W-:-:S02]  /*5a840*/  IMAD.WIDE R56, R61, 0x2, R12 ;  /* 0x000000023d387825 */ /* 0x001fc400078e020c */
[----:B------:R0:W-:Y:S01]  /*5a850*/  @P4 STG.E.U16 desc[UR36][R54.64], R6 ;  /* 0x0000000636004986 */ /* 0x0001e2000c101524 */
[----:B------:R-:W-:Y:S01]  /*5a860*/  ISETP.LT.AND P4, PT, R9, UR14, !P1 ;  /* 0x0000000e09007c0c */ /* 0x000fe2000cf81270 */
[----:B------:R-:W1:Y:S02]  /*5a870*/  LDCU UR14, c[0x0][0x398] ;  /* 0x00007300ff0e77ac */ /* 0x000e640008000800 */
[----:B------:R-:W4:Y:S04]  /*5a880*/  LDL.LU R5, [R1+0x20] ;  /* 0x0000200001057983 */ /* 0x000f280000300800 */
[----:B------:R1:W-:Y:S01]  /*5a890*/  @P2 STG.E.U16 desc[UR36][R56.64], R60 ;  /* 0x0000003c38002986 */ /* 0x0003e2000c101524 */
[----:B--2---:R-:W-:Y:S01]  /*5a8a0*/  PRMT R58, R37, 0x7632, R58 ;  /* 0x00007632253a7816 */ /* 0x004fe2000000003a */
[----:B0-----:R-:W-:-:S02]  /*5a8b0*/  IMAD.WIDE R54, R61, 0x2, R14 ;  /* 0x000000023d367825 */ /* 0x001fc400078e020e */
[----:B------:R-:W2:Y:S02]  /*5a8c0*/  LDL.LU R0, [R1+0x2b7c] ;  /* 0x002b7c0001007983 */ /* 0x000ea40000300800 */
[----:B-1----:R-:W-:Y:S02]  /*5a8d0*/  IMAD.WIDE R56, R61, 0x2, R16 ;  /* 0x000000023d387825 */ /* 0x002fe400078e0210 */
[----:B------:R0:W-:Y:S04]  /*5a8e0*/  @P3 STG.E.U16 desc[UR36][R54.64], R37 ;  /* 0x0000002536003986 */ /* 0x0001e8000c101524 */
[----:B------:R1:W-:Y:S01]  /*5a8f0*/  @P5 STG.E.U16 desc[UR36][R56.64], R58 ;  /* 0x0000003a38005986 */ /* 0x0003e2000c101524 */
[----:B------:R-:W-:-:S03]  /*5a900*/  PRMT R60, R4, 0x7632, R60 ;  /* 0x00007632043c7816 */ /* 0x000fc6000000003c */
[----:B------:R-:W2:Y:S04]  /*5a910*/  LDL.LU R6, [R1+0x2b78] ;  /* 0x002b780001067983 */ /* 0x000ea80000300800 */
[----:B0-----:R-:W2:Y:S01]  /*5a920*/  LDL.LU R37, [R1] ;  /* 0x0000000001257983 */ /* 0x001ea20000300800 */
[----:B-1----:R-:W-:-:S05]  /*5a930*/  IMAD.WIDE R58, R61, 0x2, R18 ;  /* 0x000000023d3a7825 */ /* 0x002fca00078e0212 */
[----:B------:R0:W-:Y:S04]  /*5a940*/  @P4 STG.E.U16 desc[UR36][R58.64], R4 ;  /* 0x000000043a004986 */ /* 0x0001e8000c101524 */
[----:B0-----:R-:W2:Y:S04]  /*5a950*/  LDL.LU R4, [R1+0x2b74] ;  /* 0x002b740001047983 */ /* 0x001ea80000300800 */
[----:B------:R-:W2:Y:S01]  /*5a960*/  LDL.LU R59, [R1+0x10] ;  /* 0x00001000013b7983 */ /* 0x000ea20000300800 */
[----:B------:R-:W-:Y:S02]  /*5a970*/  ISETP.LT.AND P2, PT, R35, UR22, !P1 ;  /* 0x0000001623007c0c */ /* 0x000fe4000cf41270 */
[----:B------:R-:W-:Y:S01]  /*5a980*/  ISETP.LT.AND P0, PT, R7, UR20, !P1 ;  /* 0x0000001407007c0c */ /* 0x000fe2000cf01270 */
[C---:B------:R-:W-:Y:S01]  /*5a990*/  IMAD.WIDE R54, R61.reuse, 0x2, R20 ;  /* 0x000000023d367825 */ /* 0x040fe200078e0214 */
[----:B---3--:R-:W-:Y:S01]  /*5a9a0*/  ISETP.LT.AND P5, PT, R30, UR16, !P1 ;  /* 0x000000101e007c0c */ /* 0x008fe2000cfa1270 */
[----:B------:R-:W0:Y:S02]  /*5a9b0*/  LDCU.64 UR22, c[0x0][0x398] ;  /* 0x00007300ff1677ac */ /* 0x000e240008000a00 */
[----:B------:R-:W-:Y:S01]  /*5a9c0*/  IMAD.WIDE R56, R61, 0x2, R22 ;  /* 0x000000023d387825 */ /* 0x000fe200078e0216 */
[----:B----4-:R-:W-:-:S05]  /*5a9d0*/  PRMT R58, R5, 0x7632, R58 ;  /* 0x00007632053a7816 */ /* 0x010fca000000003a */
[----:B------:R1:W-:Y:S01]  /*5a9e0*/  @P2 STG.E.U16 desc[UR36][R54.64], R60 ;  /* 0x0000003c36002986 */ /* 0x0003e2000c101524 */
[----:B------:R-:W-:Y:S01]  /*5a9f0*/  ISETP.LT.AND P2, PT, R31, UR18, !P1 ;  /* 0x000000121f007c0c */ /* 0x000fe2000cf41270 */
[----:B------:R-:W3:Y:S02]  /*5aa00*/  LDCU UR16, c[0x0][0x398] ;  /* 0x00007300ff1077ac */ /* 0x000ee40008000800 */
[----:B------:R4:W-:Y:S01]  /*5aa10*/  @P5 STG.E.U16 desc[UR36][R56.64], R5 ;  /* 0x0000000538005986 */ /* 0x0009e2000c101524 */
[----:B------:R-:W-:Y:S01]  /*5aa20*/  ISETP.LT.AND P3, PT, R10, UR21, !P1 ;  /* 0x000000150a007c0c */ /* 0x000fe2000cf61270 */
[----:B------:R-:W0:Y:S01]  /*5aa30*/  LDCU.64 UR20, c[0x0][0x398] ;  /* 0x00007300ff1477ac */ /* 0x000e220008000a00 */
[----:B------:R-:W-:Y:S01]  /*5aa40*/  ISETP.LT.AND P4, PT, R36, UR24, !P1 ;  /* 0x0000001824007c0c */ /* 0x000fe2000cf81270 */
[----:B------:R-:W0:Y:S01]  /*5aa50*/  LDCU UR18, c[0x0][0x3b8] ;  /* 0x00007700ff1277ac */ /* 0x000e220008000800 */
[C---:B-1----:R-:W-:Y:S01]  /*5aa60*/  IMAD.WIDE R54, R61.reuse, 0x2, R24 ;  /* 0x000000023d367825 */ /* 0x042fe200078e0218 */
[----:B----4-:R-:W4:Y:S03]  /*5aa70*/  LDL.LU R5, [R1+0x1a0] ;  /* 0x0001a00001057983 */ /* 0x010f260000300800 */
[----:B------:R-:W-:Y:S01]  /*5aa80*/  IMAD.WIDE R56, R61, 0x2, R26 ;  /* 0x000000023d387825 */ /* 0x000fe200078e021a */
[----:B--2---:R-:W-:Y:S01]  /*5aa90*/  PRMT R4, R59, 0x7632, R4 ;  /* 0x000076323b047816 */ /* 0x004fe20000000004 */
[----:B------:R1:W-:Y:S01]  /*5aaa0*/  @P0 STG.E.U16 desc[UR36][R54.64], R58 ;  /* 0x0000003a36000986 */ /* 0x0003e2000c101524 */
[----:B------:R-:W-:-:S02]  /*5aab0*/  ISETP.LT.AND P0, PT, R38, UR33, !P1 ;  /* 0x0000002126007c0c */ /* 0x000fc4000cf01270 */
[----:B------:R-:W-:Y:S01]  /*5aac0*/  PRMT R6, R37, 0x7632, R6 ;  /* 0x0000763225067816 */ /* 0x000fe20000000006 */
[----:B------:R-:W-:Y:S01]  /*5aad0*/  @P2 STG.E.U16 desc[UR36][R56.64], R59 ;  /* 0x0000003b38002986 */ /* 0x000fe2000c101524 */
[----:B------:R-:W-:Y:S01]  /*5aae0*/  ISETP.LT.AND P5, PT, R11, UR30, !P1 ;  /* 0x0000001e0b007c0c */ /* 0x000fe2000cfa1270 */
[----:B------:R-:W2:Y:S01]  /*5aaf0*/  LDCU.64 UR30, c[0x0][0x398] ;  /* 0x00007300ff1e77ac */ /* 0x000ea20008000a00 */
[----:B------:R-:W-:Y:S01]  /*5ab00*/  VIADD R60, R0, 0x2 ;  /* 0x00000002003c7836 */ /* 0x000fe20000000000 */
[----:B------:R-:W0:Y:S01]  /*5ab10*/  LDCU UR24, c[0x0][0x398] ;  /* 0x00007300ff1877ac */ /* 0x000e220008000800 */
[C---:B-1----:R-:W-:Y:S01]  /*5ab20*/  IMAD.WIDE R54, R61.reuse, 0x2, R40 ;  /* 0x000000023d367825 */ /* 0x042fe200078e0228 */
[----:B------:R-:W1:Y:S04]  /*5ab30*/  LDCU UR33, c[0x0][0x398] ;  /* 0x00007300ff2177ac */ /* 0x000e680008000800 */
[----:B------:R0:W-:Y:S04]  /*5ab40*/  @P0 STG.E.U16 desc[UR36][R54.64], R4 ;  /* 0x0000000436000986 */ /* 0x0001e8000c101524 */
[----:B0-----:R-:W3:Y:S01]  /*5ab50*/  LDL.LU R4, [R1+0x2b70] ;  /* 0x002b700001047983 */ /* 0x001ee20000300800 */
[----:B------:R-:W-:Y:S01]  /*5ab60*/  ISETP.LT.AND P2, PT, R34, UR20, !P1 ;  /* 0x0000001422007c0c */ /* 0x000fe2000cf41270 */
[----:B------:R-:W-:Y:S01]  /*5ab70*/  IMAD.WIDE R56, R61, 0x2, R42 ;  /* 0x000000023d387825 */ /* 0x000fe200078e022a */
[----:B------:R-:W-:Y:S01]  /*5ab80*/  ISETP.LT.AND P1, PT, R33, UR22, !P1 ;  /* 0x0000001621007c0c */ /* 0x000fe2000cf21270 */
[----:B------:R-:W0:Y:S02]  /*5ab90*/  LDCU UR20, c[0x0][0x398] ;  /* 0x00007300ff1477ac */ /* 0x000e240008000800 */
[----:B------:R-:W-:-:S04]  /*5aba0*/  IMAD.WIDE R58, R61, 0x2, R44 ;  /* 0x000000023d3a7825 */ /* 0x000fc800078e022c */
[C---:B------:R-:W-:Y:S01]  /*5abb0*/  IMAD.WIDE R54, R61.reuse, 0x2, R46 ;  /* 0x000000023d367825 */ /* 0x040fe200078e022e */
[----:B--2---:R-:W-:Y:S01]  /*5abc0*/  ISETP.GE.AND P0, PT, R60, UR31, PT ;  /* 0x0000001f3c007c0c */ /* 0x004fe2000bf06270 */
[----:B------:R-:W2:Y:S02]  /*5abd0*/  LDCU UR22, c[0x0][0x3b8] ;  /* 0x00007700ff1677ac */ /* 0x000ea40008000800 */
[----:B------:R0:W-:Y:S04]  /*5abe0*/  @P2 STG.E.U16 desc[UR36][R56.64], R37 ;  /* 0x0000002538002986 */ /* 0x0001e8000c101524 */
[----:B------:R1:W-:Y:S01]  /*5abf0*/  @P1 STG.E.U16 desc[UR36][R58.64], R6 ;  /* 0x000000063a001986 */ /* 0x0003e2000c101524 */
[----:B0-----:R-:W-:-:S03]  /*5ac00*/  IMAD.WIDE R56, R61, 0x2, R48 ;  /* 0x000000023d387825 */ /* 0x001fc600078e0230 */
[----:B-1----:R-:W2:Y:S04]  /*5ac10*/  LDL.LU R6, [R1+0xc4] ;  /* 0x0000c40001067983 */ /* 0x002ea80000300800 */
[----:B------:R-:W-:Y:S04]  /*5ac20*/  STL [R1+0x2b6c], R47 ;  /* 0x002b6c2f01007387 */ /* 0x000fe80000100800 */
[----:B------:R-:W2:Y:S01]  /*5ac30*/  LDL.LU R37, [R1+0xb4] ;  /* 0x0000b40001257983 */ /* 0x000ea20000300800 */
[----:B----4-:R-:W-:-:S03]  /*5ac40*/  PRMT R58, R5, 0x7632, R58 ;  /* 0x00007632053a7816 */ /* 0x010fc6000000003a */
[----:B------:R0:W-:Y:S04]  /*5ac50*/  @P4 STG.E.U16 desc[UR36][R54.64], R5 ;  /* 0x0000000536004986 */ /* 0x0001e8000c101524 */
[----:B------:R1:W-:Y:S04]  /*5ac60*/  @P5 STG.E.U16 desc[UR36][R56.64], R58 ;  /* 0x0000003a38005986 */ /* 0x0003e8000c101524 */
[----:B0-----:R-:W4:Y:S01]  /*5ac70*/  LDL.LU R5, [R1+0xa4] ;  /* 0x0000a40001057983 */ /* 0x001f220000300800 */
[----:B-1----:R-:W-:-:S05]  /*5ac80*/  IMAD.WIDE R58, R61, 0x2, R50 ;  /* 0x000000023d3a7825 */ /* 0x002fca00078e0232 */
[----:B---3--:R0:W-:Y:S04]  /*5ac90*/  @P6 STG.E.U16 desc[UR36][R58.64], R4 ;  /* 0x000000043a006986 */ /* 0x0081e8000c101524 */
[----:B0-----:R-:W3:Y:S01]  /*5aca0*/  LDL.LU R59, [R1+0xd4] ;  /* 0x0000d400013b7983 */ /* 0x001ee20000300800 */
[----:B------:R-:W-:Y:S01]  /*5acb0*/  ISETP.LT.AND P4, PT, R8, UR50, !P0 ;  /* 0x0000003208007c0c */ /* 0x000fe2000c781270 */
[----:B------:R-:W-:Y:S01]  /*5acc0*/  VIADD R60, R61, UR55 ;  /* 0x000000373d3c7c36 */ /* 0x000fe20008000000 */
[----:B------:R-:W-:Y:S01]  /*5acd0*/  ISETP.LT.AND P5, PT, R39, UR53, !P0 ;  /* 0x0000003527007c0c */ /* 0x000fe2000c7a1270 */
[----:B------:R-:W-:Y:S01]  /*5ace0*/  IMAD.WIDE R54, R61, 0x2, R52 ;  /* 0x000000023d367825 */ /* 0x000fe200078e0234 */
[----:B------:R-:W-:Y:S01]  /*5acf0*/  PRMT R61, R4, 0x7632, R61 ;  /* 0x00007632043d7816 */ /* 0x000fe2000000003d */
[----:B------:R-:W0:Y:S02]  /*5ad00*/  LDCU UR50, c[0x0][0x398] ;  /* 0x00007300ff3277ac */ /* 0x000e240008000800 */
[----:B------:R-:W-:Y:S01]  /*5ad10*/  IMAD.WIDE R56, R60, 0x2, R2 ;  /* 0x000000023c387825 */ /* 0x000fe200078e0202 */
[----:B------:R-:W-:Y:S01]  /*5ad20*/  ISETP.LT.AND P1, PT, R29, UR56, !P0 ;  /* 0x000000381d007c0c */ /* 0x000fe2000c721270 */
[----:B------:R1:W-:Y:S01]  /*5ad30*/  @P3 STG.E.U16 desc[UR36][R54.64], R61 ;  /* 0x0000003d36003986 */ /* 0x0003e2000c101524 */
[----:B------:R-:W-:Y:S01]  /*5ad40*/  ISETP.LT.AND P6, PT, R32, UR35, !P0 ;  /* 0x0000002320007c0c */ /* 0x000fe2000c7c1270 */
[----:B------:R-:W0:Y:S01]  /*5ad50*/  LDCU UR35, c[0x0][0x398] ;  /* 0x00007300ff2377ac */ /* 0x000e220008000800 */
[----:B------:R-:W-:-:S02]  /*5ad60*/  ISETP.LT.AND P3, PT, R9, UR39, !P0 ;  /* 0x0000002709007c0c */ /* 0x000fc4000c761270 */
[----:B------:R-:W-:Y:S01]  /*5ad70*/  ISETP.LT.AND P2, PT, R30, UR40, !P0 ;  /* 0x000000281e007c0c */ /* 0x000fe2000c741270 */
[----:B------:R-:W0:Y:S01]  /*5ad80*/  LDCU UR39, c[0x0][0x398] ;  /* 0x00007300ff2777ac */ /* 0x000e220008000800 */
[----:B--2---:R-:W-:Y:S01]  /*5ad90*/  PRMT R4, R6, 0x7632, R4 ;  /* 0x0000763206047816 */ /* 0x004fe20000000004 */
[----:B------:R-:W2:Y:S01]  /*5ada0*/  LDCU UR53, c[0x0][0x398] ;  /* 0x00007300ff3577ac */ /* 0x000ea20008000800 */
[C---:B-1----:R-:W-:Y:S01]  /*5adb0*/  IMAD.WIDE R54, R60.reuse, 0x2, R14 ;  /* 0x000000023c367825 */ /* 0x042fe200078e020e */
[----:B------:R-:W1:Y:S01]  /*5adc0*/  LDCU UR56, c[0x0][0x398] ;  /* 0x00007300ff3877ac */ /* 0x000e620008000800 */
[----:B------:R-:W0:Y:S01]  /*5add0*/  LDCU UR40, c[0x0][0x398] ;  /* 0x00007300ff2877ac */ /* 0x000e220008000800 */
[----:B------:R-:W0:Y:S01]  /*5ade0*/  LDCU UR55, c[0x0][0x398] ;  /* 0x00007300ff3777ac */ /* 0x000e220008000800 */
[----:B---3--:R3:W-:Y:S01]  /*5adf0*/  @P4 STG.E.U16 desc[UR36][R56.64], R59 ;  /* 0x0000003b38004986 */ /* 0x0087e2000c101524 */
[----:B------:R-:W-:Y:S01]  /*5ae00*/  PRMT R61, R59, 0x7632, R61 ;  /* 0x000076323b3d7816 */ /* 0x000fe2000000003d */
[----:B---3--:R-:W-:-:S04]  /*5ae10*/  IMAD.WIDE R58, R60, 0x2, R12 ;  /* 0x000000023c3a7825 */ /* 0x008fc800078e020c */
[C---:B------:R-:W-:Y:S01]  /*5ae20*/  IMAD.WIDE R56, R60.reuse, 0x2, R16 ;  /* 0x000000023c387825 */ /* 0x040fe200078e0210 */
[----:B------:R3:W-:Y:S04]  /*5ae30*/  @P5 STG.E.U16 desc[UR36][R58.64], R61 ;  /* 0x0000003d3a005986 */ /* 0x0007e8000c101524 */
[----:B------:R0:W-:Y:S04]  /*5ae40*/  @P1 STG.E.U16 desc[UR36][R54.64], R6 ;  /* 0x0000000636001986 */ /* 0x0001e8000c101524 */
[----:B------:R-:W-:Y:S01]  /*5ae50*/  @P6 STG.E.U16 desc[UR36][R56.64], R4 ;  /* 0x0000000438006986 */ /* 0x000fe2000c101524 */
[----:B---3--:R-:W-:-:S03]  /*5ae60*/  IMAD.WIDE R58, R60, 0x2, R18 ;  /* 0x000000023c3a7825 */ /* 0x008fc600078e0212 */
[----:B0-----:R-:W3:Y:S04]  /*5ae70*/  LDL.LU R6, [R1+0x84] ;  /* 0x0000840001067983 */ /* 0x001ee80000300800 */
[----:B------:R0:W-:Y:S04]  /*5ae80*/  @P3 STG.E.U16 desc[UR36][R58.64], R37 ;  /* 0x000000253a003986 */ /* 0x0001e8000c101524 */
[----:B0-----:R-:W2:Y:S01]  /*5ae90*/  LDL.LU R59, [R1+0x94] ;  /* 0x00009400013b7983 */ /* 0x001ea20000300800 */
[----:B------:R-:W-:Y:S02]  /*5aea0*/  ISETP.LT.AND P4, PT, R35, UR54, !P0 ;  /* 0x0000003623007c0c */ /* 0x000fe4000c781270 */
[----:B------:R-:W-:Y:S01]  /*5aeb0*/  ISETP.LT.AND P1, PT, R7, UR52, !P0 ;  /* 0x0000003407007c0c */ /* 0x000fe2000c721270 */
[C---:B------:R-:W-:Y:S01]  /*5aec0*/  IMAD.WIDE R54, R60.reuse, 0x2, R20 ;  /* 0x000000023c367825 */ /* 0x040fe200078e0214 */
[----:B------:R-:W-:Y:S01]  /*5aed0*/  PRMT R4, R37, 0x7632, R4 ;  /* 0x0000763225047816 */ /* 0x000fe20000000004 */
[----:B------:R-:W0:Y:S02]  /*5aee0*/  LDCU UR52, c[0x0][0x398] ;  /* 0x00007300ff3477ac */ /* 0x000e240008000800 */
[----:B------:R-:W-:Y:S01]  /*5aef0*/  IMAD.WIDE R56, R60, 0x2, R22 ;  /* 0x000000023c387825 */ /* 0x000fe200078e0216 */
[----:B------:R-:W-:Y:S01]  /*5af00*/  ISETP.LT.AND P3, PT, R31, UR49, !P0 ;  /* 0x000000311f007c0c */ /* 0x000fe2000c761270 */
[----:B------:R-:W3:Y:S01]  /*5af10*/  LDL.LU R37, [R1+0x74] ;  /* 0x0000740001257983 */ /* 0x000ee20000300800 */
[----:B------:R-:W-:Y:S01]  /*5af20*/  ISETP.LT.AND P5, PT, R36, UR28, !P0 ;  /* 0x0000001c24007c0c */ /* 0x000fe2000c7a1270 */
[----:B------:R-:W0:Y:S02]  /*5af30*/  LDCU UR54, c[0x0][0x398] ;  /* 0x00007300ff3677ac */ /* 0x000e240008000800 */
[----:B------:R1:W-:Y:S01]  /*5af40*/  @P4 STG.E.U16 desc[UR36][R54.64], R4 ;  /* 0x0000000436004986 */ /* 0x0003e2000c101524 */
[----:B------:R-:W-:Y:S01]  /*5af50*/  ISETP.LT.AND P6, PT, R11, UR47, !P0 ;  /* 0x0000002f0b007c0c */ /* 0x000fe2000c7c1270 */
[----:B------:R-:W0:Y:S02]  /*5af60*/  LDCU UR49, c[0x0][0x398] ;  /* 0x00007300ff3177ac */ /* 0x000e240008000800 */
[----:B----4-:R4:W-:Y:S01]  /*5af70*/  @P2 STG.E.U16 desc[UR36][R56.64], R5 ;  /* 0x0000000538002986 */ /* 0x0109e2000c101524 */
[----:B-1----:R-:W-:Y:S01]  /*5af80*/  PRMT R4, R5, 0x7632, R4 ;  /* 0x0000763205047816 */ /* 0x002fe20000000004 */
[----:B------:R-:W-:Y:S01]  /*5af90*/  IMAD.WIDE R54, R60, 0x2, R24 ;  /* 0x000000023c367825 */ /* 0x000fe200078e0218 */
[----:B--2---:R-:W-:-:S04]  /*5afa0*/  PRMT R47, R59, 0x7632, R47 ;  /* 0x000076323b2f7816 */ /* 0x004fc8000000002f */
[----:B------:R1:W-:Y:S01]  /*5afb0*/  @P1 STG.E.U16 desc[UR36][R54.64], R4 ;  /* 0x0000000436001986 */ /* 0x0003e2000c101524 */
[----:B------:R-:W-:Y:S01]  /*5afc0*/  ISETP.LT.AND P1, PT, R38, UR46, !P0 ;  /* 0x0000002e26007c0c */ /* 0x000fe2000c721270 */
[----:B----4-:R-:W-:Y:S01]  /*5afd0*/  IMAD.WIDE R56, R60, 0x2, R26 ;  /* 0x000000023c387825 */ /* 0x010fe200078e021a */
[----:B------:R-:W-:Y:S01]  /*5afe0*/  ISETP.LT.AND P4, PT, R28, UR29, !P0 ;  /* 0x0000001d1c007c0c */ /* 0x000fe2000c781270 */
[----:B------:R-:W2:Y:S01]  /*5aff0*/  LDL.LU R5, [R1+0x64] ;  /* 0x0000640001057983 */ /* 0x000ea20000300800 */
[----:B------:R-:W4:Y:S03]  /*5b000*/  LDCU.64 UR28, c[0x0][0x398] ;  /* 0x00007300ff1c77ac */ /* 0x000f260008000a00 */
[----:B------:R-:W-:Y:S01]  /*5b010*/  @P3 STG.E.U16 desc[UR36][R56.64], R59 ;  /* 0x0000003b38003986 */ /* 0x000fe2000c101524 */
[----:B---3--:R-:W-:Y:S01]  /*5b020*/  PRMT R61, R6, 0x7632, R61 ;  /* 0x00007632063d7816 */ /* 0x008fe2000000003d */
[----:B------:R-:W3:Y:S01]  /*5b030*/  LDCU UR46, c[0x0][0x398] ;  /* 0x00007300ff2e77ac */ /* 0x000ee20008000800 */
[----:B-1----:R-:W-:Y:S01]  /*5b040*/  IMAD.WIDE R54, R60, 0x2, R40 ;  /* 0x000000023c367825 */ /* 0x002fe200078e0228 */
[----:B------:R-:W1:Y:S04]  /*5b050*/  LDCU UR47, c[0x0][0x398] ;  /* 0x00007300ff2f77ac */ /* 0x000e680008000800 */
[----:B------:R0:W-:Y:S04]  /*5b060*/  @P1 STG.E.U16 desc[UR36][R54.64], R47 ;  /* 0x0000002f36001986 */ /* 0x0001e8000c101524 */
[----:B0-----:R-:W2:Y:S01]  /*5b070*/  LDL.LU R47, [R1+0x2b6c] ;  /* 0x002b6c00012f7983 */ /* 0x001ea20000300800 */
[----:B------:R-:W-:-:S02]  /*5b080*/  ISETP.LT.AND P3, PT, R34, UR45, !P0 ;  /* 0x0000002d22007c0c */ /* 0x000fc4000c761270 */
[----:B------:R-:W-:Y:S01]  /*5b090*/  ISETP.LT.AND P2, PT, R10, UR48, !P0 ;  /* 0x000000300a007c0c */ /* 0x000fe2000c741270 */
[----:B------:R-:W-:Y:S01]  /*5b0a0*/  VIADD R4, R0, 0x3 ;  /* 0x0000000300047836 */ /* 0x000fe20000000000 */
[----:B------:R-:W-:Y:S01]  /*5b0b0*/  ISETP.LT.AND P0, PT, R33, UR44, !P0 ;  /* 0x0000002c21007c0c */ /* 0x000fe2000c701270 */
[C---:B------:R-:W-:Y:S01]  /*5b0c0*/  IMAD.WIDE R56, R60.reuse, 0x2, R42 ;  /* 0x000000023c387825 */ /* 0x040fe200078e022a */
[----:B------:R-:W0:Y:S03]  /*5b0d0*/  LDCU UR48, c[0x0][0x398] ;  /* 0x00007300ff3077ac */ /* 0x000e260008000800 */
[----:B------:R-:W-:Y:S01]  /*5b0e0*/  IMAD.WIDE R58, R60, 0x2, R44 ;  /* 0x000000023c3a7825 */ /* 0x000fe200078e022c */
[----:B----4-:R-:W-:Y:S01]  /*5b0f0*/  ISETP.GE.AND P1, PT, R4, UR29, PT ;  /* 0x0000001d04007c0c */ /* 0x010fe2000bf26270 */
[----:B------:R-:W4:Y:S01]  /*5b100*/  LDCU UR45, c[0x0][0x398] ;  /* 0x00007300ff2d77ac */ /* 0x000f220008000800 */
[----:B------:R-:W-:Y:S01]  /*5b110*/  PRMT R4, R37, 0x7632, R4 ;  /* 0x0000763225047816 */ /* 0x000fe20000000004 */
[----:B------:R0:W-:Y:S01]  /*5b120*/  @P3 STG.E.U16 desc[UR36][R56.64], R6 ;  /* 0x0000000638003986 */ /* 0x0001e2000c101524 */
[----:B------:R-:W1:Y:S03]  /*5b130*/  LDCU UR44, c[0x0][0x398] ;  /* 0x00007300ff2c77ac */ /* 0x000e660008000800 */
[----:B------:R3:W-:Y:S01]  /*5b140*/  @P0 STG.E.U16 desc[UR36][R58.64], R61 ;  /* 0x0000003d3a000986 */ /* 0x0007e2000c101524 */
[----:B0-----:R-:W-:-:S03]  /*5b150*/  IMAD.WIDE R56, R60, 0x2, R48 ;  /* 0x000000023c387825 */ /* 0x001fc600078e0230 */
[----:B------:R-:W4:Y:S01]  /*5b160*/  LDL.LU R6, [R1+0x44] ;  /* 0x0000440001067983 */ /* 0x000f220000300800 */
[----:B---3--:R-:W-:-:S04]  /*5b170*/  IMAD.WIDE R58, R60, 0x2, R50 ;  /* 0x000000023c3a7825 */ /* 0x008fc800078e0232 */
[----:B--2---:R-:W-:-:S05]  /*5b180*/  IMAD.WIDE R54, R60, 0x2, R46 ;  /* 0x000000023c367825 */ /* 0x004fca00078e022e */
[----:B------:R0:W-:Y:S04]  /*5b190*/  @P5 STG.E.U16 desc[UR36][R54.64], R37 ;  /* 0x0000002536005986 */ /* 0x0001e8000c101524 */
[----:B------:R2:W-:Y:S04]  /*5b1a0*/  @P6 STG.E.U16 desc[UR36][R56.64], R4 ;  /* 0x0000000438006986 */ /* 0x0005e8000c101524 */
[----:B------:R3:W-:Y:S01]  /*5b1b0*/  @P4 STG.E.U16 desc[UR36][R58.64], R5 ;  /* 0x000000053a004986 */ /* 0x0007e2000c101524 */
[----:B0-----:R-:W-:-:S03]  /*5b1c0*/  IMAD.WIDE R54, R60, 0x2, R52 ;  /* 0x000000023c367825 */ /* 0x001fc600078e0234 */
[----:B------:R-:W4:Y:S01]  /*5b1d0*/  LDL.LU R37, [R1+0x34] ;  /* 0x0000340001257983 */ /* 0x000f220000300800 */
[----:B--2---:R-:W-:Y:S01]  /*5b1e0*/  VIADD R4, R60, UR34 ;  /* 0x000000223c047c36 */ /* 0x004fe20008000000 */
[----:B------:R-:W-:Y:S01]  /*5b1f0*/  PRMT R60, R5, 0x7632, R60 ;  /* 0x00007632053c7816 */ /* 0x000fe2000000003c */
[----:B------:R-:W0:Y:S01]  /*5b200*/  LDCU UR34, c[0x0][0x398] ;  /* 0x00007300ff2277ac */ /* 0x000e220008000800 */
[----:B---3--:R-:W2:Y:S04]  /*5b210*/  LDL.LU R5, [R1+0x2b68] ;  /* 0x002b680001057983 */ /* 0x008ea80000300800 */
[----:B------:R-:W3:Y:S01]  /*5b220*/  LDL.LU R59, [R1+0x54] ;  /* 0x00005400013b7983 */ /* 0x000ee20000300800 */
[----:B------:R-:W-:Y:S02]  /*5b230*/  ISETP.LT.AND P5, PT, R8, UR42, !P1 ;  /* 0x0000002a08007c0c */ /* 0x000fe4000cfa1270 */
[----:B------:R-:W-:Y:S01]  /*5b240*/  ISETP.LT.AND P4, PT, R39, UR32, !P1 ;  /* 0x0000002027007c0c */ /* 0x000fe2000cf81270 */
[----:B------:R-:W-:Y:S01]  /*5b250*/  IMAD.WIDE R56, R4, 0x2, R2 ;  /* 0x0000000204387825 */ /* 0x000fe200078e0202 */
[----:B------:R-:W-:Y:S01]  /*5b260*/  ISETP.LT.AND P0, PT, R29, UR41, !P1 ;  /* 0x000000291d007c0c */ /* 0x000fe2000cf01270 */
[----:B------:R0:W-:Y:S01]  /*5b270*/  @P2 STG.E.U16 desc[UR36][R54.64], R60 ;  /* 0x0000003c36002986 */ /* 0x0001e2000c101524 */
[----:B------:R-:W-:Y:S01]  /*5b280*/  ISETP.LT.AND P6, PT, R32, UR57, !P1 ;  /* 0x0000003920007c0c */ /* 0x000fe2000cfc1270 */
[----:B------:R-:W1:Y:S01]  /*5b290*/  LDCU UR41, c[0x0][0x398] ;  /* 0x00007300ff2977ac */ /* 0x000e620008000800 */
[----:B------:R-:W-:-:S02]  /*5b2a0*/  ISETP.LT.AND P2, PT, R9, UR58, !P1 ;  /* 0x0000003a09007c0c */ /* 0x000fc4000cf41270 */
[----:B------:R-:W-:Y:S01]  /*5b2b0*/  ISETP.LT.AND P3, PT, R30, UR43, !P1 ;  /* 0x0000002b1e007c0c */ /* 0x000fe2000cf61270 */
[----:B------:R-:W1:Y:S01]  /*5b2c0*/  LDCU UR32, c[0x0][0x398] ;  /* 0x00007300ff2077ac */ /* 0x000e620008000800 */
[----:B------:R-:W1:Y:S01]  /*5b2d0*/  LDCU UR57, c[0x0][0x398] ;  /* 0x00007300ff3977ac */ /* 0x000e620008000800 */
[----:B0-----:R-:W-:Y:S01]  /*5b2e0*/  IMAD.WIDE R54, R4, 0x2, R14 ;  /* 0x0000000204367825 */ /* 0x001fe200078e020e */
[----:B----4-:R-:W-:Y:S01]  /*5b2f0*/  PRMT R60, R6, 0x7632, R60 ;  /* 0x00007632063c7816 */ /* 0x010fe2000000003c */
[----:B------:R-:W0:Y:S01]  /*5b300*/  LDCU UR58, c[0x0][0x398] ;  /* 0x00007300ff3a77ac */ /* 0x000e220008000800 */
[----:B------:R-:W4:Y:S01]  /*5b310*/  LDCU UR42, c[0x0][0x398] ;  /* 0x00007300ff2a77ac */ /* 0x000f220008000800 */
        /* <DEDUP_REMOVED lines=9> */
[----:B0-----:R-:W2:Y:S04]  /*5b3b0*/  LDL.LU R6, [R1+0x14] ;  /* 0x0000140001067983 */ /* 0x001ea80000300800 */
[----:B------:R0:W-:Y:S04]  /*5b3c0*/  @P2 STG.E.U16 desc[UR36][R58.64], R37 ;  /* 0x000000253a002986 */ /* 0x0001e8000c101524 */
[----:B0-----:R-:W3:Y:S01]  /*5b3d0*/  LDL.LU R59, [R1+0x24] ;  /* 0x00002400013b7983 */ /* 0x001ee20000300800 */
[----:B------:R-:W-:Y:S02]  /*5b3e0*/  ISETP.LT.AND P5, PT, R35, UR59, !P1 ;  /* 0x0000003b23007c0c */ /* 0x000fe4000cfa1270 */
[----:B------:R-:W-:Y:S01]  /*5b3f0*/  ISETP.LT.AND P0, PT, R7, UR60, !P1 ;  /* 0x0000003c07007c0c */ /* 0x000fe2000cf01270 */
[C---:B------:R-:W-:Y:S01]  /*5b400*/  IMAD.WIDE R54, R4.reuse, 0x2, R20 ;  /* 0x0000000204367825 */ /* 0x040fe200078e0214 */
[----:B------:R-:W-:Y:S01]  /*5b410*/  ISETP.LT.AND P6, PT, R11, UR12, !P1 ;  /* 0x0000000c0b007c0c */ /* 0x000fe2000cfc1270 */
[----:B------:R-:W0:Y:S01]  /*5b420*/  LDCU UR12, c[0x0][0x398] ;  /* 0x00007300ff0c77ac */ /* 0x000e220008000800 */
[----:B------:R-:W-:Y:S01]  /*5b430*/  PRMT R60, R37, 0x7632, R60 ;  /* 0x00007632253c7816 */ /* 0x000fe2000000003c */
[----:B------:R-:W-:Y:S01]  /*5b440*/  IMAD.WIDE R56, R4, 0x2, R22 ;  /* 0x0000000204387825 */ /* 0x000fe200078e0216 */
[----:B------:R-:W-:Y:S01]  /*5b450*/  ISETP.LT.AND P4, PT, R36, UR30, !P1 ;  /* 0x0000001e24007c0c */ /* 0x000fe2000cf81270 */
[----:B------:R-:W0:Y:S01]  /*5b460*/  LDCU.64 UR30, c[0x0][0x398] ;  /* 0x00007300ff1e77ac */ /* 0x000e220008000a00 */
[----:B------:R-:W-:Y:S01]  /*5b470*/  ISETP.LT.AND P2, PT, R31, UR61, !P1 ;  /* 0x0000003d1f007c0c */ /* 0x000fe2000cf41270 */
[----:B------:R-:W4:Y:S01]  /*5b480*/  LDL.LU R37, [R1+0x4] ;  /* 0x0000040001257983 */ /* 0x000f220000300800 */
[----:B------:R-:W0:Y:S03]  /*5b490*/  LDCU UR61, c[0x0][0x398] ;  /* 0x00007300ff3d77ac */ /* 0x000e260008000800 */
[----:B------:R1:W-:Y:S01]  /*5b4a0*/  @P5 STG.E.U16 desc[UR36][R54.64], R60 ;  /* 0x0000003c36005986 */ /* 0x0003e2000c101524 */
[----:B------:R-:W0:Y:S01]  /*5b4b0*/  LDCU UR60, c[0x0][0x398] ;  /* 0x00007300ff3c77ac */ /* 0x000e220008000800 */
[----:B------:R-:W0:Y:S01]  /*5b4c0*/  LDCU UR59, c[0x0][0x398] ;  /* 0x00007300ff3b77ac */ /* 0x000e220008000800 */
[----:B-1----:R-:W-:-:S04]  /*5b4d0*/  IMAD.WIDE R54, R4, 0x2, R24 ;  /* 0x0000000204367825 */ /* 0x002fc800078e0218 */
[----:B------:R-:W-:Y:S01]  /*5b4e0*/  VIADD R60, R0, 0x4 ;  /* 0x00000004003c7836 */ /* 0x000fe20000000000 */
[----:B--2---:R-:W-:Y:S02]  /*5b4f0*/  PRMT R5, R6, 0x7632, R5 ;  /* 0x0000763206057816 */ /* 0x004fe40000000005 */
[----:B---3--:R-:W-:Y:S01]  /*5b500*/  PRMT R58, R59, 0x7632, R58 ;  /* 0x000076323b3a7816 */ /* 0x008fe2000000003a */
[----:B------:R1:W-:Y:S04]  /*5b510*/  @P3 STG.E.U16 desc[UR36][R56.64], R59 ;  /* 0x0000003b38003986 */ /* 0x0003e8000c101524 */
[----:B------:R2:W-:Y:S01]  /*5b520*/  @P0 STG.E.U16 desc[UR36][R54.64], R58 ;  /* 0x0000003a36000986 */ /* 0x0005e2000c101524 */
[----:B0-----:R-:W-:Y:S01]  /*5b530*/  ISETP.LT.AND P0, PT, R38, UR12, !P1 ;  /* 0x0000000c26007c0c */ /* 0x001fe2000cf01270 */
[----:B------:R-:W0:Y:S01]  /*5b540*/  LDCU UR12, c[0x0][0x398] ;  /* 0x00007300ff0c77ac */ /* 0x000e220008000800 */
[----:B-1----:R-:W-:-:S04]  /*5b550*/  IMAD.WIDE R56, R4, 0x2, R26 ;  /* 0x0000000204387825 */ /* 0x002fc800078e021a */
[----:B--2---:R-:W-:Y:S01]  /*5b560*/  IMAD.WIDE R54, R4, 0x2, R40 ;  /* 0x0000000204367825 */ /* 0x004fe200078e0228 */
[----:B------:R1:W-:Y:S06]  /*5b570*/  @P2 STG.E.U16 desc[UR36][R56.64], R6 ;  /* 0x0000000638002986 */ /* 0x0003ec000c101524 */
[----:B------:R2:W-:Y:S01]  /*5b580*/  @P0 STG.E.U16 desc[UR36][R54.64], R5 ;  /* 0x0000000536000986 */ /* 0x0005e2000c101524 */
[----:B------:R-:W-:Y:S02]  /*5b590*/  ISETP.GE.AND P0, PT, R60, UR31, PT ;  /* 0x0000001f3c007c0c */ /* 0x000fe4000bf06270 */
[----:B------:R-:W-:-:S02]  /*5b5a0*/  ISETP.LT.AND P3, PT, R10, UR62, !P1 ;  /* 0x0000003e0a007c0c */ /* 0x000fc4000cf61270 */
[----:B------:R-:W-:Y:S02]  /*5b5b0*/  ISETP.LT.AND P5, PT, R28, UR26, !P1 ;  /* 0x0000001a1c007c0c */ /* 0x000fe4000cfa1270 */
[----:B----4-:R-:W-:Y:S01]  /*5b5c0*/  PRMT R61, R37, 0x7632, R61 ;  /* 0x00007632253d7816 */ /* 0x010fe2000000003d */
[----:B-1----:R-:W3:Y:S01]  /*5b5d0*/  LDL.LU R6, [R1+0xd8] ;  /* 0x0000d80001067983 */ /* 0x002ee20000300800 */
[----:B------:R-:W-:Y:S01]  /*5b5e0*/  ISETP.LT.AND P2, PT, R34, UR20, !P1 ;  /* 0x0000001422007c0c */ /* 0x000fe2000cf41270 */
[C---:B------:R-:W-:Y:S01]  /*5b5f0*/  IMAD.WIDE R56, R4.reuse, 0x2, R42 ;  /* 0x0000000204387825 */ /* 0x040fe200078e022a */
[----:B------:R-:W1:Y:S01]  /*5b600*/  LDCU UR31, c[0x0][0x3b8] ;  /* 0x00007700ff1f77ac */ /* 0x000e620008000800 */
[----:B--2---:R-:W2:Y:S02]  /*5b610*/  LDL.LU R5, [R1+0x2b64] ;  /* 0x002b640001057983 */ /* 0x004ea40000300800 */
[C---:B------:R-:W-:Y:S01]  /*5b620*/  IMAD.WIDE R58, R4.reuse, 0x2, R44 ;  /* 0x00000002043a7825 */ /* 0x040fe200078e022c */
[----:B------:R-:W4:Y:S01]  /*5b630*/  LDCU UR20, c[0x0][0x398] ;  /* 0x00007300ff1477ac */ /* 0x000f220008000800 */
[----:B------:R-:W2:Y:S01]  /*5b640*/  LDL.LU R60, [R1+0x1a4] ;  /* 0x0001a400013c7983 */ /* 0x000ea20000300800 */
[----:B0-----:R-:W-:Y:S01]  /*5b650*/  ISETP.LT.AND P1, PT, R33, UR12, !P1 ;  /* 0x0000000c21007c0c */ /* 0x001fe2000cf21270 */
[----:B------:R-:W0:Y:S04]  /*5b660*/  LDCU UR12, c[0x0][0x3b8] ;  /* 0x00007700ff0c77ac */ /* 0x000e280008000800 */
[----:B------:R1:W-:Y:S01]  /*5b670*/  @P2 STG.E.U16 desc[UR36][R56.64], R37 ;  /* 0x0000002538002986 */ /* 0x0003e2000c101524 */
[C---:B------:R-:W-:Y:S01]  /*5b680*/  IMAD.WIDE R54, R4.reuse, 0x2, R46 ;  /* 0x0000000204367825 */ /* 0x040fe200078e022e */
[----:B------:R-:W0:Y:S01]  /*5b690*/  LDCU UR62, c[0x0][0x398] ;  /* 0x00007300ff3e77ac */ /* 0x000e220008000800 */
[----:B------:R-:W0:Y:S01]  /*5b6a0*/  LDCU UR26, c[0x0][0x398] ;  /* 0x00007300ff1a77ac */ /* 0x000e220008000800 */
[----:B-1----:R-:W3:Y:S01]  /*5b6b0*/  LDL.LU R37, [R1+0xc8] ;  /* 0x0000c80001257983 */ /* 0x002ee20000300800 */
[----:B------:R-:W-:-:S03]  /*5b6c0*/  IMAD.WIDE R56, R4, 0x2, R48 ;  /* 0x0000000204387825 */ /* 0x000fc600078e0230 */
[----:B------:R1:W-:Y:S04]  /*5b6d0*/  @P1 STG.E.U16 desc[UR36][R58.64], R61 ;  /* 0x0000003d3a001986 */ /* 0x0003e8000c101524 */
[----:B------:R-:W-:Y:S04]  /*5b6e0*/  STL [R1+0x2b60], R61 ;  /* 0x002b603d01007387 */ /* 0x000fe80000100800 */
[----:B--2---:R0:W-:Y:S01]  /*5b6f0*/  @P4 STG.E.U16 desc[UR36][R54.64], R60 ;  /* 0x0000003c36004986 */ /* 0x0041e2000c101524 */
[----:B-1----:R-:W-:Y:S02]  /*5b700*/  PRMT R58, R60, 0x7632, R58 ;  /* 0x000076323c3a7816 */ /* 0x002fe4000000003a */
[----:B------:R-:W-:Y:S01]  /*5b710*/  ISETP.LT.AND P4, PT, R8, UR38, !P0 ;  /* 0x0000002608007c0c */ /* 0x000fe2000c781270 */
[----:B------:R-:W1:Y:S01]  /*5b720*/  LDCU UR38, c[0x0][0x398] ;  /* 0x00007300ff2677ac */ /* 0x000e620008000800 */
[----:B------:R-:W2:Y:S04]  /*5b730*/  LDL.LU R8, [R1+0xb8] ;  /* 0x0000b80001087983 */ /* 0x000ea80000300800 */
[----:B------:R3:W-:Y:S01]  /*5b740*/  @P6 STG.E.U16 desc[UR36][R56.64], R58 ;  /* 0x0000003a38006986 */ /* 0x0007e2000c101524 */
[----:B0-----:R-:W-:-:S02]  /*5b750*/  VIADD R60, R4, UR12 ;  /* 0x0000000c043c7c36 */ /* 0x001fc40008000000 */
[----:B------:R-:W-:-:S04]  /*5b760*/  IMAD.WIDE R54, R4, 0x2, R50 ;  /* 0x0000000204367825 */ /* 0x000fc800078e0232 */
[----:B---3--:R-:W-:Y:S01]  /*5b770*/  IMAD.WIDE R56, R4, 0x2, R52 ;  /* 0x0000000204387825 */ /* 0x008fe200078e0234 */
[----:B------:R-:W-:Y:S01]  /*5b780*/  PRMT R4, R5, 0x7632, R4 ;  /* 0x0000763205047816 */ /* 0x000fe20000000004 */
[----:B------:R-:W0:Y:S02]  /*5b790*/  LDCU UR12, c[0x0][0x398] ;  /* 0x00007300ff0c77ac */ /* 0x000e240008000800 */
[----:B------:R-:W-:Y:S01]  /*5b7a0*/  IMAD.WIDE R58, R60, 0x2, R2 ;  /* 0x000000023c3a7825 */ /* 0x000fe200078e0202 */
[----:B------:R-:W-:Y:S04]  /*5b7b0*/  @P5 STG.E.U16 desc[UR36][R54.64], R5 ;  /* 0x0000000536005986 */ /* 0x000fe8000c101524 */
[----:B------:R-:W-:Y:S04]  /*5b7c0*/  @P3 STG.E.U16 desc[UR36][R56.64], R4 ;  /* 0x0000000438003986 */ /* 0x000fe8000c101524 */
[----:B------:R3:W-:Y:S02]  /*5b7d0*/  @P4 STG.E.U16 desc[UR36][R58.64], R6 ;  /* 0x000000063a004986 */ /* 0x0007e4000c101524 */
[----:B---3--:R-:W-:-:S02]  /*5b7e0*/  PRMT R59, R6, 0x7632, R59 ;  /* 0x00007632063b7816 */ /* 0x008fc4000000003b */
[----:B------:R-:W3:Y:S01]  /*5b7f0*/  LDL.LU R6, [R1+0xa8] ;  /* 0x0000a80001067983 */ /* 0x000ee20000300800 */
[----:B------:R-:W-:Y:S02]  /*5b800*/  ISETP.LT.AND P5, PT, R39, UR5, !P0 ;  /* 0x0000000527007c0c */ /* 0x000fe4000c7a1270 */
[----:B------:R-:W-:Y:S01]  /*5b810*/  ISETP.LT.AND P1, PT, R29, UR63, !P0 ;  /* 0x0000003f1d007c0c */ /* 0x000fe2000c721270 */
[----:B------:R-:W-:-:S04]  /*5b820*/  IMAD.WIDE R4, R60, 0x2, R12 ;  /* 0x000000023c047825 */ /* 0x000fc800078e020c */
[----:B------:R-:W-:Y:S01]  /*5b830*/  IMAD.WIDE R54, R60, 0x2, R14 ;  /* 0x000000023c367825 */ /* 0x000fe200078e020e */
[----:B------:R-:W-:Y:S01]  /*5b840*/  PRMT R58, R37, 0x7632, R58 ;  /* 0x00007632253a7816 */ /* 0x000fe2000000003a */
[----:B------:R-:W0:Y:S04]  /*5b850*/  LDCU UR63, c[0x0][0x398] ;  /* 0x00007300ff3f77ac */ /* 0x000e280008000800 */
[----:B------:R1:W-:Y:S01]  /*5b860*/  @P5 STG.E.U16 desc[UR36][R4.64], R59 ;  /* 0x0000003b04005986 */ /* 0x0003e2000c101524 */
[----:B------:R-:W-:Y:S01]  /*5b870*/  ISETP.LT.AND P6, PT, R32, UR75, !P0 ;  /* 0x0000004b20007c0c */ /* 0x000fe2000c7c1270 */
[----:B------:R-:W-:Y:S01]  /*5b880*/  IMAD.WIDE R56, R60, 0x2, R16 ;  /* 0x000000023c387825 */ /* 0x000fe200078e0210 */
[----:B------:R-:W-:Y:S01]  /*5b890*/  ISETP.LT.AND P3, PT, R9, UR76, !P0 ;  /* 0x0000004c09007c0c */ /* 0x000fe2000c761270 */
[----:B------:R0:W-:Y:S01]  /*5b8a0*/  @P1 STG.E.U16 desc[UR36][R54.64], R37 ;  /* 0x0000002536001986 */ /* 0x0001e2000c101524 */
[----:B----4-:R-:W-:Y:S01]  /*5b8b0*/  ISETP.LT.AND P4, PT, R35, UR20, !P0 ;  /* 0x0000001423007c0c */ /* 0x010fe2000c781270 */
[----:B------:R-:W4:Y:S01]  /*5b8c0*/  LDCU UR20, c[0x0][0x3b8] ;  /* 0x00007700ff1477ac */ /* 0x000f220008000800 */
[----:B------:R-:W-:Y:S01]  /*5b8d0*/  ISETP.LT.AND P2, PT, R30, UR77, !P0 ;  /* 0x0000004d1e007c0c */ /* 0x000fe2000c741270 */
[----:B------:R-:W2:Y:S01]  /*5b8e0*/  LDCU UR5, c[0x0][0x398] ;  /* 0x00007300ff0577ac */ /* 0x000ea20008000800 */
[C---:B-1----:R-:W-:Y:S01]  /*5b8f0*/  IMAD.WIDE R4, R60.reuse, 0x2, R18 ;  /* 0x000000023c047825 */ /* 0x042fe200078e0212 */
[----:B------:R-:W-:Y:S01]  /*5b900*/  ISETP.LT.AND P5, PT, R7, UR50, !P0 ;  /* 0x0000003207007c0c */ /* 0x000fe2000c7a1270 */
[----:B------:R-:W1:Y:S01]  /*5b910*/  LDCU UR75, c[0x0][0x398] ;  /* 0x00007300ff4b77ac */ /* 0x000e620008000800 */
[----:B0-----:R-:W4:Y:S01]  /*5b920*/  LDL.LU R37, [R1+0x98] ;  /* 0x0000980001257983 */ /* 0x001f220000300800 */
[----:B------:R-:W-:Y:S01]  /*5b930*/  IMAD.WIDE R54, R60, 0x2, R20 ;  /* 0x000000023c367825 */ /* 0x000fe200078e0214 */
[----:B------:R-:W0:Y:S02]  /*5b940*/  LDCU UR50, c[0x0][0x398] ;  /* 0x00007300ff3277ac */ /* 0x000e240008000800 */
[----:B------:R1:W-:Y:S01]  /*5b950*/  @P6 STG.E.U16 desc[UR36][R56.64], R58 ;  /* 0x0000003a38006986 */ /* 0x0003e2000c101524 */
[----:B------:R-:W-:Y:S01]  /*5b960*/  ISETP.LT.AND P1, PT, R36, UR28, !P0 ;  /* 0x0000001c24007c0c */ /* 0x000fe2000c721270 */
[----:B------:R-:W0:Y:S01]  /*5b970*/  LDCU.64 UR28, c[0x0][0x398] ;  /* 0x00007300ff1c77ac */ /* 0x000e220008000a00 */
[----:B------:R-:W0:Y:S01]  /*5b980*/  LDCU UR76, c[0x0][0x398] ;  /* 0x00007300ff4c77ac */ /* 0x000e220008000800 */
[----:B------:R-:W0:Y:S01]  /*5b990*/  LDCU UR77, c[0x0][0x398] ;  /* 0x00007300ff4d77ac */ /* 0x000e220008000800 */
[----:B-1----:R-:W-:Y:S01]  /*5b9a0*/  IMAD.WIDE R56, R60, 0x2, R22 ;  /* 0x000000023c387825 */ /* 0x002fe200078e0216 */
[----:B--2---:R-:W-:Y:S01]  /*5b9b0*/  PRMT R58, R8, 0x7632, R58 ;  /* 0x00007632083a7816 */ /* 0x004fe2000000003a */
[----:B------:R1:W-:Y:S04]  /*5b9c0*/  @P3 STG.E.U16 desc[UR36][R4.64], R8 ;  /* 0x0000000804003986 */ /* 0x0003e8000c101524 */
[----:B------:R-:W-:Y:S04]  /*5b9d0*/  @P4 STG.E.U16 desc[UR36][R54.64], R58 ;  /* 0x0000003a36004986 */ /* 0x000fe8000c101524 */
[----:B-1----:R-:W2:Y:S04]  /*5b9e0*/  LDL.LU R8, [R1+0x88] ;  /* 0x0000880001087983 */ /* 0x002ea80000300800 */
[----:B---3--:R1:W-:Y:S02]  /*5b9f0*/  @P2 STG.E.U16 desc[UR36][R56.64], R6 ;  /* 0x0000000638002986 */ /* 0x0083e4000c101524 */
[----:B-1----:R-:W-:-:S02]  /*5ba00*/  PRMT R56, R6, 0x7632, R56 ;  /* 0x0000763206387816 */ /* 0x002fc40000000038 */
[----:B------:R-:W3:Y:S01]  /*5ba10*/  LDL.LU R6, [R1+0x78] ;  /* 0x0000780001067983 */ /* 0x000ee20000300800 */
[----:B0-----:R-:W-:Y:S01]  /*5ba20*/  ISETP.LT.AND P6, PT, R31, UR50, !P0 ;  /* 0x000000321f007c0c */ /* 0x001fe2000c7c1270 */
[----:B------:R-:W0:Y:S02]  /*5ba30*/  LDCU UR50, c[0x0][0x398] ;  /* 0x00007300ff3277ac */ /* 0x000e240008000800 */
[----:B0-----:R-:W-:Y:S01]  /*5ba40*/  ISETP.LT.AND P4, PT, R28, UR50, !P0 ;  /* 0x000000321c007c0c */ /* 0x001fe2000c781270 */
[----:B------:R-:W0:Y:S01]  /*5ba50*/  LDCU UR50, c[0x0][0x398] ;  /* 0x00007300ff3277ac */ /* 0x000e220008000800 */
[----:B------:R-:W-:Y:S01]  /*5ba60*/  IMAD.WIDE R4, R60, 0x2, R24 ;  /* 0x000000023c047825 */ /* 0x000fe200078e0218 */
[----:B------:R-:W-:Y:S01]  /*5ba70*/  ISETP.LT.AND P2, PT, R10, UR48, !P0 ;  /* 0x000000300a007c0c */ /* 0x000fe2000c741270 */
[----:B------:R-:W1:Y:S02]  /*5ba80*/  LDCU UR48, c[0x0][0x398] ;  /* 0x00007300ff3077ac */ /* 0x000e640008000800 */
[----:B------:R-:W-:Y:S01]  /*5ba90*/  IMAD.WIDE R54, R60, 0x2, R26 ;  /* 0x000000023c367825 */ /* 0x000fe200078e021a */
[----:B0-----:R-:W-:Y:S01]  /*5baa0*/  ISETP.LT.AND P3, PT, R38, UR50, !P0 ;  /* 0x0000003226007c0c */ /* 0x001fe2000c761270 */
[----:B------:R-:W0:Y:S01]  /*5bab0*/  LDCU UR50, c[0x0][0x398] ;  /* 0x00007300ff3277ac */ /* 0x000e220008000800 */
[----:B------:R0:W-:Y:S04]  /*5bac0*/  @P5 STG.E.U16 desc[UR36][R4.64], R56 ;  /* 0x0000003804005986 */ /* 0x0001e8000c101524 */
[----:B----4-:R4:W-:Y:S01]  /*5bad0*/  @P6 STG.E.U16 desc[UR36][R54.64], R37 ;  /* 0x0000002536006986 */ /* 0x0109e2000c101524 */
[----:B0-----:R-:W-:Y:S01]  /*5bae0*/  ISETP.LT.AND P6, PT, R11, UR50, !P0 ;  /* 0x000000320b007c0c */ /* 0x001fe2000c7c1270 */
[----:B------:R-:W0:Y:S01]  /*5baf0*/  LDCU UR50, c[0x0][0x398] ;  /* 0x00007300ff3277ac */ /* 0x000e220008000800 */
[----:B-1----:R-:W-:Y:S01]  /*5bb00*/  ISETP.LT.AND P5, PT, R34, UR48, !P0 ;  /* 0x0000003022007c0c */ /* 0x002fe2000c7a1270 */
[C---:B------:R-:W-:Y:S01]  /*5bb10*/  IMAD.WIDE R4, R60.reuse, 0x2, R40 ;  /* 0x000000023c047825 */ /* 0x040fe200078e0228 */
[----:B------:R-:W-:Y:S01]  /*5bb20*/  PRMT R57, R37, 0x7632, R57 ;  /* 0x0000763225397816 */ /* 0x000fe20000000039 */
[----:B------:R-:W1:Y:S01]  /*5bb30*/  LDCU UR48, c[0x0][0x398] ;  /* 0x00007300ff3077ac */ /* 0x000e620008000800 */
[----:B----4-:R-:W4:Y:S01]  /*5bb40*/  LDL.LU R37, [R1+0x68] ;  /* 0x0000680001257983 */ /* 0x010f220000300800 */
[----:B------:R-:W-:-:S04]  /*5bb50*/  IMAD.WIDE R54, R60, 0x2, R42 ;  /* 0x000000023c367825 */ /* 0x000fc800078e022a */
[----:B------:R-:W-:Y:S01]  /*5bb60*/  VIADD R56, R0, 0x5 ;  /* 0x0000000500387836 */ /* 0x000fe20000000000 */
[----:B------:R1:W-:Y:S01]  /*5bb70*/  @P3 STG.E.U16 desc[UR36][R4.64], R57 ;  /* 0x0000003904003986 */ /* 0x0003e2000c101524 */
[----:B0-----:R-:W-:-:S03]  /*5bb80*/  ISETP.LT.AND P0, PT, R33, UR50, !P0 ;  /* 0x0000003221007c0c */ /* 0x001fc6000c701270 */
[----:B------:R-:W4:Y:S01]  /*5bb90*/  LDL.LU R61, [R1+0x58] ;  /* 0x00005800013d7983 */ /* 0x000f220000300800 */
[----:B------:R-:W-:Y:S01]  /*5bba0*/  ISETP.GE.AND P3, PT, R56, UR29, PT ;  /* 0x0000001d38007c0c */ /* 0x000fe2000bf66270 */
[----:B------:R-:W0:Y:S01]  /*5bbb0*/  LDCU UR50, c[0x0][0x398] ;  /* 0x00007300ff3277ac */ /* 0x000e220008000800 */
[----:B-1----:R-:W-:-:S04]  /*5bbc0*/  IMAD.WIDE R4, R60, 0x2, R44 ;  /* 0x000000023c047825 */ /* 0x002fc800078e022c */
[----:B------:R-:W-:Y:S01]  /*5bbd0*/  IMAD.WIDE R56, R60, 0x2, R48 ;  /* 0x000000023c387825 */ /* 0x000fe200078e0230 */
[----:B--2---:R1:W-:Y:S01]  /*5bbe0*/  @P5 STG.E.U16 desc[UR36][R54.64], R8 ;  /* 0x0000000836005986 */ /* 0x0043e2000c101524 */
[----:B------:R-:W-:-:S05]  /*5bbf0*/  PRMT R59, R8, 0x7632, R59 ;  /* 0x00007632083b7816 */ /* 0x000fca000000003b */
[----:B------:R-:W-:Y:S01]  /*5bc00*/  @P0 STG.E.U16 desc[UR36][R4.64], R59 ;  /* 0x0000003b04000986 */ /* 0x000fe2000c101524 */
[----:B-1----:R-:W-:-:S03]  /*5bc10*/  IMAD.WIDE R54, R60, 0x2, R46 ;  /* 0x000000023c367825 */ /* 0x002fc600078e022e */
[----:B------:R-:W2:Y:S01]  /*5bc20*/  LDL.LU R8, [R1+0x48] ;  /* 0x0000480001087983 */ /* 0x000ea20000300800 */
[----:B---3--:R-:W-:-:S03]  /*5bc30*/  PRMT R58, R6, 0x7632, R58 ;  /* 0x00007632063a7816 */ /* 0x008fc6000000003a */
[----:B------:R1:W-:Y:S04]  /*5bc40*/  @P1 STG.E.U16 desc[UR36][R54.64], R6 ;  /* 0x0000000636001986 */ /* 0x0003e8000c101524 */
[----:B------:R3:W-:Y:S04]  /*5bc50*/  @P6 STG.E.U16 desc[UR36][R56.64], R58 ;  /* 0x0000003a38006986 */ /* 0x0007e8000c101524 */
[----:B-1----:R-:W2:Y:S04]  /*5bc60*/  LDL.LU R6, [R1+0x38] ;  /* 0x0000380001067983 */ /* 0x002ea80000300800 */
[----:B---3--:R-:W3:Y:S01]  /*5bc70*/  LDL R57, [R1+0x17b8] ;  /* 0x0017b80001397983 */ /* 0x008ee20000100800 */
[C---:B------:R-:W-:Y:S01]  /*5bc80*/  IMAD.WIDE R4, R60.reuse, 0x2, R50 ;  /* 0x000000023c047825 */ /* 0x040fe200078e0232 */
[----:B------:R-:W-:Y:S01]  /*5bc90*/  ISETP.LT.AND P1, PT, R39, UR35, !P3 ;  /* 0x0000002327007c0c */ /* 0x000fe2000df21270 */
[----:B------:R-:W1:Y:S01]  /*5bca0*/  LDCU UR35, c[0x0][0x398] ;  /* 0x00007300ff2377ac */ /* 0x000e620008000800 */
[----:B------:R-:W-:Y:S01]  /*5bcb0*/  ISETP.LT.AND P0, PT, R29, UR53, !P3 ;  /* 0x000000351d007c0c */ /* 0x000fe2000df01270 */
[----:B------:R-:W-:-:S02]  /*5bcc0*/  VIADD R58, R60, UR31 ;  /* 0x0000001f3c3a7c36 */ /* 0x000fc40008000000 */
[----:B------:R-:W-:Y:S01]  /*5bcd0*/  IMAD.WIDE R54, R60, 0x2, R52 ;  /* 0x000000023c367825 */ /* 0x000fe200078e0234 */
[----:B------:R-:W0:Y:S01]  /*5bce0*/  LDCU UR31, c[0x0][0x398] ;  /* 0x00007300ff1f77ac */ /* 0x000e220008000800 */
[----:B------:R-:W-:Y:S01]  /*5bcf0*/  ISETP.LT.AND P5, PT, R36, UR30, !P3 ;  /* 0x0000001e24007c0c */ /* 0x000fe2000dfa1270 */
[----:B------:R-:W0:Y:S01]  /*5bd00*/  LDCU UR53, c[0x0][0x398] ;  /* 0x00007300ff3577ac */ /* 0x000e220008000800 */
[----:B----4-:R4:W-:Y:S01]  /*5bd10*/  @P4 STG.E.U16 desc[UR36][R4.64], R37 ;  /* 0x0000002504004986 */ /* 0x0109e2000c101524 */
[----:B------:R-:W-:Y:S02]  /*5bd20*/  PRMT R56, R37, 0x7632, R56 ;  /* 0x0000763225387816 */ /* 0x000fe40000000038 */
[----:B------:R-:W-:Y:S01]  /*5bd30*/  ISETP.LT.AND P4, PT, R32, UR56, !P3 ;  /* 0x0000003820007c0c */ /* 0x000fe2000df81270 */
[----:B------:R-:W0:Y:S02]  /*5bd40*/  LDCU UR56, c[0x0][0x398] ;  /* 0x00007300ff3877ac */ /* 0x000e240008000800 */
[----:B------:R1:W-:Y:S01]  /*5bd50*/  @P2 STG.E.U16 desc[UR36][R54.64], R56 ;  /* 0x0000003836002986 */ /* 0x0003e2000c101524 */
[----:B----4-:R-:W-:-:S03]  /*5bd60*/  IMAD.WIDE R4, R58, 0x2, R2 ;  /* 0x000000023a047825 */ /* 0x010fc600078e0202 */
[----:B------:R-:W4:Y:S01]  /*5bd70*/  LDL.LU R37, [R1+0x18] ;  /* 0x0000180001257983 */ /* 0x000f220000300800 */
[----:B------:R-:W-:Y:S01]  /*5bd80*/  PRMT R59, R61, 0x7632, R59 ;  /* 0x000076323d3b7816 */ /* 0x000fe2000000003b */
[----:B-1----:R-:W-:Y:S01]  /*5bd90*/  IMAD.WIDE R54, R58, 0x2, R12 ;  /* 0x000000023a367825 */ /* 0x002fe200078e020c */
[----:B--2---:R-:W-:Y:S02]  /*5bda0*/  PRMT R60, R8, 0x7632, R60 ;  /* 0x00007632083c7816 */ /* 0x004fe4000000003c */
[----:B---3--:R-:W-:Y:S01]  /*5bdb0*/  ISETP.LT.AND P6, PT, R57, UR39, !P3 ;  /* 0x0000002739007c0c */ /* 0x008fe2000dfc1270 */
[C---:B------:R-:W-:Y:S01]  /*5bdc0*/  IMAD.WIDE R56, R58.reuse, 0x2, R14 ;  /* 0x000000023a387825 */ /* 0x040fe200078e020e */
[----:B------:R-:W-:Y:S01]  /*5bdd0*/  ISETP.LT.AND P2, PT, R35, UR40, !P3 ;  /* 0x0000002823007c0c */ /* 0x000fe2000df41270 */
[----:B------:R-:W1:Y:S01]  /*5bde0*/  LDCU UR40, c[0x0][0x398] ;  /* 0x00007300ff2877ac */ /* 0x000e620008000800 */
[----:B------:R-:W2:Y:S09]  /*5bdf0*/  LDCU UR39, c[0x0][0x398] ;  /* 0x00007300ff2777ac */ /* 0x000eb20008000800 */
[----:B------:R3:W-:Y:S04]  /*5be00*/  @P6 STG.E.U16 desc[UR36][R4.64], R61 ;  /* 0x0000003d04006986 */ /* 0x0007e8000c101524 */
[----:B------:R-:W-:Y:S04]  /*5be10*/  @P1 STG.E.U16 desc[UR36][R54.64], R59 ;  /* 0x0000003b36001986 */ /* 0x000fe8000c101524 */
[----:B------:R0:W-:Y:S01]  /*5be20*/  @P0 STG.E.U16 desc[UR36][R56.64], R8 ;  /* 0x0000000838000986 */ /* 0x0001e2000c101524 */
[----:B---3--:R-:W-:-:S03]  /*5be30*/  IMAD.WIDE R4, R58, 0x2, R16 ;  /* 0x000000023a047825 */ /* 0x008fc600078e0210 */
[----:B------:R-:W3:Y:S04]  /*5be40*/  LDL.LU R61, [R1+0x2b60] ;  /* 0x002b6000013d7983 */ /* 0x000ee80000300800 */
[----:B------:R1:W-:Y:S04]  /*5be50*/  @P4 STG.E.U16 desc[UR36][R4.64], R60 ;  /* 0x0000003c04004986 */ /* 0x0003e8000c101524 */
[----:B0-----:R-:W2:Y:S04]  /*5be60*/  LDL.LU R8, [R1+0x8] ;  /* 0x0000080001087983 */ /* 0x001ea80000300800 */
[----:B-1----:R-:W2:Y:S01]  /*5be70*/  LDL.LU R60, [R1+0x28] ;  /* 0x00002800013c7983 */ /* 0x002ea20000300800 */
[----:B------:R-:W-:Y:S01]  /*5be80*/  ISETP.LT.AND P6, PT, R9, UR51, !P3 ;  /* 0x0000003309007c0c */ /* 0x000fe2000dfc1270 */
[----:B------:R-:W-:Y:S01]  /*5be90*/  IMAD.WIDE R54, R58, 0x2, R18 ;  /* 0x000000023a367825 */ /* 0x000fe200078e0212 */
[----:B------:R-:W-:Y:S01]  /*5bea0*/  PRMT R59, R6, 0x7632, R59 ;  /* 0x00007632063b7816 */ /* 0x000fe2000000003b */
[----:B------:R-:W0:Y:S02]  /*5beb0*/  LDCU UR51, c[0x0][0x3b8] ;  /* 0x00007700ff3377ac */ /* 0x000e240008000800 */
[----:B------:R-:W-:Y:S01]  /*5bec0*/  IMAD.WIDE R56, R58, 0x2, R20 ;  /* 0x000000023a387825 */ /* 0x000fe200078e0214 */
[----:B------:R-:W-:Y:S01]  /*5bed0*/  ISETP.LT.AND P0, PT, R30, UR74, !P3 ;  /* 0x0000004a1e007c0c */ /* 0x000fe2000df01270 */
[----:B------:R-:W1:Y:S01]  /*5bee0*/  LDCU UR74, c[0x0][0x398] ;  /* 0x00007300ff4a77ac */ /* 0x000e620008000800 */
[----:B------:R-:W-:-:S02]  /*5bef0*/  ISETP.LT.AND P1, PT, R7, UR73, !P3 ;  /* 0x0000004907007c0c */ /* 0x000fc4000df21270 */
[----:B------:R-:W-:Y:S01]  /*5bf00*/  ISETP.LT.AND P4, PT, R31, UR72, !P3 ;  /* 0x000000481f007c0c */ /* 0x000fe2000df81270 */
[----:B------:R-:W-:Y:S01]  /*5bf10*/  IMAD.WIDE R4, R58, 0x2, R24 ;  /* 0x000000023a047825 */ /* 0x000fe200078e0218 */
[----:B------:R-:W0:Y:S01]  /*5bf20*/  LDCU UR73, c[0x0][0x3b8] ;  /* 0x00007700ff4977ac */ /* 0x000e220008000800 */
[----:B------:R1:W-:Y:S01]  /*5bf30*/  @P6 STG.E.U16 desc[UR36][R54.64], R6 ;  /* 0x0000000636006986 */ /* 0x0003e2000c101524 */
[----:B------:R-:W0:Y:S03]  /*5bf40*/  LDCU UR72, c[0x0][0x3b8] ;  /* 0x00007700ff4877ac */ /* 0x000e260008000800 */
[----:B------:R2:W-:Y:S01]  /*5bf50*/  @P2 STG.E.U16 desc[UR36][R56.64], R59 ;  /* 0x0000003b38002986 */ /* 0x0005e2000c101524 */
[----:B------:R-:W-:Y:S01]  /*5bf60*/  ISETP.LT.AND P2, PT, R10, UR31, !P3 ;  /* 0x0000001f0a007c0c */ /* 0x000fe2000df41270 */
[----:B------:R-:W0:Y:S01]  /*5bf70*/  LDCU UR31, c[0x0][0x398] ;  /* 0x00007300ff1f77ac */ /* 0x000e220008000800 */
[----:B-1----:R-:W-:Y:S01]  /*5bf80*/  IMAD.WIDE R54, R58, 0x2, R22 ;  /* 0x000000023a367825 */ /* 0x002fe200078e0216 */
[----:B------:R-:W-:Y:S01]  /*5bf90*/  ISETP.LT.AND P6, PT, R11, UR14, !P3 ;  /* 0x0000000e0b007c0c */ /* 0x000fe2000dfc1270 */
[----:B------:R-:W3:Y:S01]  /*5bfa0*/  LDL.LU R6, [R1+0x2b5c] ;  /* 0x002b5c0001067983 */ /* 0x000ee20000300800 */
[----:B------:R-:W1:Y:S01]  /*5bfb0*/  LDCU UR14, c[0x0][0x398] ;  /* 0x00007300ff0e77ac */ /* 0x000e620008000800 */
[----:B--2---:R-:W-:-:S02]  /*5bfc0*/  PRMT R56, R60, 0x7632, R56 ;  /* 0x000076323c387816 */ /* 0x004fc40000000038 */
[----:B------:R2:W-:Y:S04]  /*5bfd0*/  @P0 STG.E.U16 desc[UR36][R54.64], R60 ;  /* 0x0000003c36000986 */ /* 0x0005e8000c101524 */
[----:B------:R1:W-:Y:S01]  /*5bfe0*/  @P1 STG.E.U16 desc[UR36][R4.64], R56 ;  /* 0x0000003804001986 */ /* 0x0003e2000c101524 */
[----:B------:R-:W-:Y:S01]  /*5bff0*/  ISETP.LT.AND P1, PT, R38, UR33, !P3 ;  /* 0x0000002126007c0c */ /* 0x000fe2000df21270 */
[----:B------:R-:W3:Y:S01]  /*5c000*/  LDCU UR33, c[0x0][0x398] ;  /* 0x00007300ff2177ac */ /* 0x000ee20008000800 */
[----:B--2---:R-:W-:Y:S01]  /*5c010*/  IMAD.WIDE R54, R58, 0x2, R26 ;  /* 0x000000023a367825 */ /* 0x004fe200078e021a */
[----:B0-----:R-:W-:Y:S01]  /*5c020*/  ISETP.LT.AND P0, PT, R28, UR31, !P3 ;  /* 0x0000001f1c007c0c */ /* 0x001fe2000df01270 */
[----:B------:R-:W0:Y:S03]  /*5c030*/  LDCU.64 UR30, c[0x0][0x398] ;  /* 0x00007300ff1e77ac */ /* 0x000e260008000a00 */
[----:B----4-:R2:W-:Y:S01]  /*5c040*/  @P4 STG.E.U16 desc[UR36][R54.64], R37 ;  /* 0x0000002536004986 */ /* 0x0105e2000c101524 */
[----:B------:R-:W-:Y:S01]  /*5c050*/  ISETP.LT.AND P4, PT, R33, UR6, !P3 ;  /* 0x0000000621007c0c */ /* 0x000fe2000df81270 */
[----:B-1----:R-:W-:Y:S01]  /*5c060*/  IMAD.WIDE R4, R58, 0x2, R40 ;  /* 0x000000023a047825 */ /* 0x002fe200078e0228 */
[----:B------:R-:W-:Y:S01]  /*5c070*/  ISETP.LT.AND P3, PT, R34, UR10, !P3 ;  /* 0x0000000a22007c0c */ /* 0x000fe2000df61270 */
[----:B------:R-:W1:Y:S01]  /*5c080*/  LDCU UR10, c[0x0][0x398] ;  /* 0x00007300ff0a77ac */ /* 0x000e620008000800 */
[----:B------:R-:W-:Y:S01]  /*5c090*/  PRMT R59, R8, 0x7632, R59 ;  /* 0x00007632083b7816 */ /* 0x000fe2000000003b */
[----:B------:R-:W-:-:S02]  /*5c0a0*/  VIADD R56, R0, 0x6 ;  /* 0x0000000600387836 */ /* 0x000fc40000000000 */
[C---:B------:R-:W-:Y:S01]  /*5c0b0*/  VIADD R60, R58.reuse, UR22 ;  /* 0x000000163a3c7c36 */ /* 0x040fe20008000000 */
[----:B------:R-:W4:Y:S01]  /*5c0c0*/  LDCU UR22, c[0x0][0x398] ;  /* 0x00007300ff1677ac */ /* 0x000f220008000800 */
[----:B--2---:R-:W-:Y:S01]  /*5c0d0*/  PRMT R54, R37, 0x7632, R54 ;  /* 0x0000763225367816 */ /* 0x004fe20000000036 */
[----:B------:R-:W2:Y:S01]  /*5c0e0*/  LDCU UR6, c[0x0][0x398] ;  /* 0x00007300ff0677ac */ /* 0x000ea20008000800 */
[----:B------:R-:W2:Y:S04]  /*5c0f0*/  LDL.LU R37, [R1+0xdc] ;  /* 0x0000dc0001257983 */ /* 0x000ea80000300800 */
[----:B------:R0:W-:Y:S02]  /*5c100*/  @P1 STG.E.U16 desc[UR36][R4.64], R54 ;  /* 0x0000003604001986 */ /* 0x0001e4000c101524 */
[----:B0-----:R-:W-:-:S04]  /*5c110*/  IMAD.WIDE R4, R58, 0x2, R42 ;  /* 0x000000023a047825 */ /* 0x001fc800078e022a */
[----:B------:R-:W-:Y:S01]  /*5c120*/  IMAD.WIDE R54, R58, 0x2, R44 ;  /* 0x000000023a367825 */ /* 0x000fe200078e022c */
[----:B------:R0:W-:Y:S04]  /*5c130*/  @P3 STG.E.U16 desc[UR36][R4.64], R8 ;  /* 0x0000000804003986 */ /* 0x0001e8000c101524 */
[----:B------:R1:W-:Y:S04]  /*5c140*/  @P4 STG.E.U16 desc[UR36][R54.64], R59 ;  /* 0x0000003b36004986 */ /* 0x0003e8000c101524 */
[----:B0-----:R-:W2:Y:S04]  /*5c150*/  LDL.LU R5, [R1+0x1a8] ;  /* 0x0001a80001057983 */ /* 0x001ea80000300800 */
[----:B------:R-:W3:Y:S04]  /*5c160*/  LDL.LU R8, [R1+0xcc] ;  /* 0x0000cc0001087983 */ /* 0x000ee80000300800 */
[----:B-1----:R-:W3:Y:S01]  /*5c170*/  LDL R59, [R1+0x17b8] ;  /* 0x0017b800013b7983 */ /* 0x002ee20000100800 */
[----:B------:R-:W-:-:S03]  /*5c180*/  ISETP.GE.AND P1, PT, R56, UR31, PT ;  /* 0x0000001f38007c0c */ /* 0x000fc6000bf26270 */
[----:B------:R0:W-:Y:S01]  /*5c190*/  STL [R1+0x2b58], R36 ;  /* 0x002b582401007387 */ /* 0x0001e20000100800 */
[----:B------:R-:W-:Y:S01]  /*5c1a0*/  ISETP.LT.AND P4, PT, R36, UR28, !P1 ;  /* 0x0000001c24007c0c */ /* 0x000fe2000cf81270 */
[C---:B------:R-:W-:Y:S01]  /*5c1b0*/  IMAD.WIDE R56, R58.reuse, 0x2, R46 ;  /* 0x000000023a387825 */ /* 0x040fe200078e022e */
[----:B------:R-:W-:Y:S01]  /*5c1c0*/  ISETP.LT.AND P3, PT, R39, UR41, !P1 ;  /* 0x0000002927007c0c */ /* 0x000fe2000cf61270 */
[----:B------:R-:W1:Y:S02]  /*5c1d0*/  LDCU.64 UR28, c[0x0][0x398] ;  /* 0x00007300ff1c77ac */ /* 0x000e640008000a00 */
[C---:B------:R-:W-:Y:S01]  /*5c1e0*/  IMAD.WIDE R54, R58.reuse, 0x2, R50 ;  /* 0x000000023a367825 */ /* 0x040fe200078e0232 */
[----:B------:R-:W1:Y:S01]  /*5c1f0*/  LDCU UR41, c[0x0][0x398] ;  /* 0x00007300ff2977ac */ /* 0x000e620008000800 */
[----:B0-----:R-:W4:Y:S04]  /*5c200*/  LDL.LU R36, [R1+0xbc] ;  /* 0x0000bc0001247983 */ /* 0x001f280000300800 */
[----:B--2---:R0:W-:Y:S01]  /*5c210*/  @P5 STG.E.U16 desc[UR36][R56.64], R5 ;  /* 0x0000000538005986 */ /* 0x0041e2000c101524 */
[----:B---3--:R-:W-:Y:S01]  /*5c220*/  ISETP.LT.AND P5, PT, R59, UR71, !P1 ;  /* 0x000000473b007c0c */ /* 0x008fe2000cfa1270 */
[----:B------:R-:W2:Y:S01]  /*5c230*/  LDCU UR71, c[0x0][0x398] ;  /* 0x00007300ff4777ac */ /* 0x000ea20008000800 */
[----:B0-----:R-:W-:Y:S01]  /*5c240*/  PRMT R57, R5, 0x7632, R57 ;  /* 0x0000763205397816 */ /* 0x001fe20000000039 */
[----:B------:R-:W-:Y:S01]  /*5c250*/  IMAD.WIDE R4, R58, 0x2, R48 ;  /* 0x000000023a047825 */ /* 0x000fe200078e0230 */
[----:B------:R-:W-:-:S03]  /*5c260*/  PRMT R56, R6, 0x7632, R56 ;  /* 0x0000763206387816 */ /* 0x000fc60000000038 */
[----:B------:R-:W-:Y:S01]  /*5c270*/  IMAD.WIDE R58, R58, 0x2, R52 ;  /* 0x000000023a3a7825 */ /* 0x000fe200078e0234 */
[----:B------:R0:W-:Y:S04]  /*5c280*/  @P6 STG.E.U16 desc[UR36][R4.64], R57 ;  /* 0x0000003904006986 */ /* 0x0001e8000c101524 */
[----:B------:R3:W-:Y:S01]  /*5c290*/  @P0 STG.E.U16 desc[UR36][R54.64], R6 ;  /* 0x0000000636000986 */ /* 0x0007e2000c101524 */
[----:B------:R-:W-:Y:S01]  /*5c2a0*/  ISETP.LT.AND P0, PT, R29, UR52, !P1 ;  /* 0x000000341d007c0c */ /* 0x000fe2000cf01270 */
[----:B------:R-:W1:Y:S02]  /*5c2b0*/  LDCU UR52, c[0x0][0x398] ;  /* 0x00007300ff3477ac */ /* 0x000e640008000800 */
[----:B------:R2:W-:Y:S01]  /*5c2c0*/  @P2 STG.E.U16 desc[UR36][R58.64], R56 ;  /* 0x000000383a002986 */ /* 0x0005e2000c101524 */
[----:B0-----:R-:W-:-:S04]  /*5c2d0*/  IMAD.WIDE R4, R60, 0x2, R12 ;  /* 0x000000023c047825 */ /* 0x001fc800078e020c */
[----:B---3--:R-:W-:Y:S01]  /*5c2e0*/  IMAD.WIDE R54, R60, 0x2, R2 ;  /* 0x000000023c367825 */ /* 0x008fe200078e0202 */
[----:B------:R-:W-:Y:S01]  /*5c2f0*/  PRMT R6, R37, 0x7632, R6 ;  /* 0x0000763225067816 */ /* 0x000fe20000000006 */
[----:B--2---:R-:W2:Y:S04]  /*5c300*/  LDL.LU R59, [R1+0xac] ;  /* 0x0000ac00013b7983 */ /* 0x004ea80000300800 */
[----:B------:R0:W-:Y:S01]  /*5c310*/  @P5 STG.E.U16 desc[UR36][R54.64], R37 ;  /* 0x0000002536005986 */ /* 0x0001e2000c101524 */
[----:B------:R-:W-:Y:S01]  /*5c320*/  ISETP.LT.AND P5, PT, R32, UR54, !P1 ;  /* 0x0000003620007c0c */ /* 0x000fe2000cfa1270 */
[----:B------:R-:W-:Y:S01]  /*5c330*/  IMAD.WIDE R56, R60, 0x2, R20 ;  /* 0x000000023c387825 */ /* 0x000fe200078e0214 */
[----:B------:R-:W-:Y:S01]  /*5c340*/  PRMT R58, R8, 0x7632, R58 ;  /* 0x00007632083a7816 */ /* 0x000fe2000000003a */
[----:B------:R3:W-:Y:S01]  /*5c350*/  @P3 STG.E.U16 desc[UR36][R4.64], R6 ;  /* 0x0000000604003986 */ /* 0x0007e2000c101524 */
[----:B------:R-:W-:Y:S01]  /*5c360*/  ISETP.LT.AND P3, PT, R9, UR69, !P1 ;  /* 0x0000004509007c0c */ /* 0x000fe2000cf61270 */
[----:B------:R-:W1:Y:S01]  /*5c370*/  LDCU UR54, c[0x0][0x398] ;  /* 0x00007300ff3677ac */ /* 0x000e620008000800 */
[----:B------:R-:W-:-:S02]  /*5c380*/  ISETP.LT.AND P2, PT, R35, UR49, !P1 ;  /* 0x0000003123007c0c */ /* 0x000fc4000cf41270 */
[----:B------:R-:W-:Y:S01]  /*5c390*/  ISETP.LT.AND P6, PT, R31, UR67, !P1 ;  /* 0x000000431f007c0c */ /* 0x000fe2000cfc1270 */
[----:B------:R-:W1:Y:S01]  /*5c3a0*/  LDCU UR49, c[0x0][0x398] ;  /* 0x00007300ff3177ac */ /* 0x000e620008000800 */
[----:B0-----:R-:W2:Y:S01]  /*5c3b0*/  LDL.LU R37, [R1+0x9c] ;  /* 0x00009c0001257983 */ /* 0x001ea20000300800 */
[C---:B------:R-:W-:Y:S01]  /*5c3c0*/  IMAD.WIDE R54, R60.reuse, 0x2, R14 ;  /* 0x000000023c367825 */ /* 0x040fe200078e020e */
[----:B------:R-:W0:Y:S03]  /*5c3d0*/  LDCU UR69, c[0x0][0x398] ;  /* 0x00007300ff4577ac */ /* 0x000e260008000800 */
[----:B---3--:R-:W-:Y:S01]  /*5c3e0*/  IMAD.WIDE R4, R60, 0x2, R16 ;  /* 0x000000023c047825 */ /* 0x008fe200078e0210 */
[----:B------:R3:W-:Y:S01]  /*5c3f0*/  @P0 STG.E.U16 desc[UR36][R54.64], R8 ;  /* 0x0000000836000986 */ /* 0x0007e2000c101524 */
[----:B----4-:R-:W-:Y:S01]  /*5c400*/  PRMT R6, R36, 0x7632, R6 ;  /* 0x0000763224067816 */ /* 0x010fe20000000006 */
[----:B------:R-:W4:Y:S02]  /*5c410*/  LDCU UR67, c[0x0][0x398] ;  /* 0x00007300ff4377ac */ /* 0x000f240008000800 */
[----:B------:R-:W-:Y:S01]  /*5c420*/  @P5 STG.E.U16 desc[UR36][R4.64], R58 ;  /* 0x0000003a04005986 */ /* 0x000fe2000c101524 */
[----:B---3--:R-:W-:-:S03]  /*5c430*/  IMAD.WIDE R54, R60, 0x2, R18 ;  /* 0x000000023c367825 */ /* 0x008fc600078e0212 */
[----:B------:R-:W3:Y:S04]  /*5c440*/  LDL.LU R8, [R1+0x8c] ;  /* 0x00008c0001087983 */ /* 0x000ee80000300800 */
[----:B------:R0:W-:Y:S04]  /*5c450*/  @P3 STG.E.U16 desc[UR36][R54.64], R36 ;  /* 0x0000002436003986 */ /* 0x0001e8000c101524 */
[----:B0-----:R-:W4:Y:S01]  /*5c460*/  LDL R36, [R1+0x7c] ;  /* 0x00007c0001247983 */ /* 0x001f220000100800 */
[----:B------:R-:W-:Y:S02]  /*5c470*/  ISETP.LT.AND P0, PT, R30, UR70, !P1 ;  /* 0x000000461e007c0c */ /* 0x000fe4000cf01270 */
[----:B------:R-:W-:Y:S01]  /*5c480*/  ISETP.LT.AND P5, PT, R7, UR68, !P1 ;  /* 0x0000004407007c0c */ /* 0x000fe2000cfa1270 */
[C---:B------:R-:W-:Y:S01]  /*5c490*/  IMAD.WIDE R54, R60.reuse, 0x2, R22 ;  /* 0x000000023c367825 */ /* 0x040fe200078e0216 */
[----:B------:R2:W-:Y:S03]  /*5c4a0*/  @P2 STG.E.U16 desc[UR36][R56.64], R6 ;  /* 0x0000000638002986 */ /* 0x0005e6000c101524 */
[----:B------:R-:W-:Y:S01]  /*5c4b0*/  IMAD.WIDE R4, R60, 0x2, R24 ;  /* 0x000000023c047825 */ /* 0x000fe200078e0218 */
[----:B------:R-:W-:Y:S01]  /*5c4c0*/  ISETP.LT.AND P3, PT, R11, UR65, !P1 ;  /* 0x000000410b007c0c */ /* 0x000fe2000cf61270 */
[----:B------:R-:W0:Y:S01]  /*5c4d0*/  LDCU UR68, c[0x0][0x398] ;  /* 0x00007300ff4477ac */ /* 0x000e220008000800 */
[----:B------:R-:W0:Y:S01]  /*5c4e0*/  LDCU UR70, c[0x0][0x398] ;  /* 0x00007300ff4677ac */ /* 0x000e220008000800 */
[----:B--2---:R-:W-:-:S02]  /*5c4f0*/  PRMT R6, R59, 0x7632, R6 ;  /* 0x000076323b067816 */ /* 0x004fc40000000006 */
[----:B------:R2:W-:Y:S01]  /*5c500*/  @P0 STG.E.U16 desc[UR36][R54.64], R59 ;  /* 0x0000003b36000986 */ /* 0x0005e2000c101524 */
[----:B------:R-:W-:Y:S01]  /*5c510*/  ISETP.LT.AND P0, PT, R38, UR46, !P1 ;  /* 0x0000002e26007c0c */ /* 0x000fe2000cf01270 */
[----:B------:R-:W0:Y:S02]  /*5c520*/  LDCU UR46, c[0x0][0x398] ;  /* 0x00007300ff2e77ac */ /* 0x000e240008000800 */
[----:B------:R0:W-:Y:S01]  /*5c530*/  @P5 STG.E.U16 desc[UR36][R4.64], R6 ;  /* 0x0000000604005986 */ /* 0x0001e2000c101524 */
[----:B------:R-:W-:Y:S01]  /*5c540*/  PRMT R56, R37, 0x7632, R56 ;  /* 0x0000763225387816 */ /* 0x000fe20000000038 */
[----:B--2---:R-:W-:Y:S01]  /*5c550*/  IMAD.WIDE R54, R60, 0x2, R26 ;  /* 0x000000023c367825 */ /* 0x004fe200078e021a */
[----:B---3--:R-:W-:-:S04]  /*5c560*/  PRMT R61, R8, 0x7632, R61 ;  /* 0x00007632083d7816 */ /* 0x008fc8000000003d */
[----:B------:R2:W-:Y:S01]  /*5c570*/  @P6 STG.E.U16 desc[UR36][R54.64], R37 ;  /* 0x0000002536006986 */ /* 0x0005e2000c101524 */
[----:B------:R-:W-:Y:S01]  /*5c580*/  ISETP.LT.AND P6, PT, R34, UR8, !P1 ;  /* 0x0000000822007c0c */ /* 0x000fe2000cfc1270 */
[----:B0-----:R-:W-:Y:S01]  /*5c590*/  IMAD.WIDE R4, R60, 0x2, R40 ;  /* 0x000000023c047825 */ /* 0x001fe200078e0228 */
[----:B------:R-:W-:Y:S01]  /*5c5a0*/  ISETP.LT.AND P2, PT, R10, UR66, !P1 ;  /* 0x000000420a007c0c */ /* 0x000fe2000cf41270 */
[----:B------:R-:W0:Y:S02]  /*5c5b0*/  LDCU UR66, c[0x0][0x398] ;  /* 0x00007300ff4277ac */ /* 0x000e240008000800 */
[----:B------:R-:W-:Y:S01]  /*5c5c0*/  VIADD R6, R0, 0x7 ;  /* 0x0000000700067836 */ /* 0x000fe20000000000 */
[----:B------:R3:W-:Y:S01]  /*5c5d0*/  @P0 STG.E.U16 desc[UR36][R4.64], R56 ;  /* 0x0000003804000986 */ /* 0x0007e2000c101524 */
[----:B------:R-:W-:Y:S01]  /*5c5e0*/  ISETP.LT.AND P5, PT, R33, UR64, !P1 ;  /* 0x0000004021007c0c */ /* 0x000fe2000cfa1270 */
[----:B------:R-:W-:Y:S01]  /*5c5f0*/  IMAD.WIDE R58, R60, 0x2, R48 ;  /* 0x000000023c3a7825 */ /* 0x000fe200078e0230 */
[----:B------:R-:W0:Y:S01]  /*5c600*/  LDCU UR8, c[0x0][0x398] ;  /* 0x00007300ff0877ac */ /* 0x000e220008000800 */
[----:B-1----:R-:W-:Y:S01]  /*5c610*/  ISETP.GE.AND P0, PT, R6, UR29, PT ;  /* 0x0000001d06007c0c */ /* 0x002fe2000bf06270 */
[----:B--2---:R-:W2:Y:S01]  /*5c620*/  LDL.LU R37, [R1+0x6c] ;  /* 0x00006c0001257983 */ /* 0x004ea20000300800 */
[----:B------:R-:W-:Y:S01]  /*5c630*/  IMAD.WIDE R54, R60, 0x2, R44 ;  /* 0x000000023c367825 */ /* 0x000fe200078e022c */
[----:B------:R-:W1:Y:S01]  /*5c640*/  LDCU UR65, c[0x0][0x398] ;  /* 0x00007300ff4177ac */ /* 0x000e620008000800 */
[----:B----4-:R-:W-:-:S02]  /*5c650*/  PRMT R6, R36, 0x7632, R6 ;  /* 0x0000763224067816 */ /* 0x010fc40000000006 */
[----:B------:R-:W4:Y:S01]  /*5c660*/  LDL.LU R36, [R1+0x2b58] ;  /* 0x002b580001247983 */ /* 0x000f220000300800 */
[C---:B---3--:R-:W-:Y:S01]  /*5c670*/  IMAD.WIDE R4, R60.reuse, 0x2, R42 ;  /* 0x000000023c047825 */ /* 0x048fe200078e022a */
[----:B------:R-:W3:Y:S04]  /*5c680*/  LDCU UR64, c[0x0][0x398] ;  /* 0x00007300ff4077ac */ /* 0x000ee80008000800 */
[----:B------:R0:W-:Y:S04]  /*5c690*/  @P6 STG.E.U16 desc[UR36][R4.64], R8 ;  /* 0x0000000804006986 */ /* 0x0001e8000c101524 */
[----:B0-----:R-:W2:Y:S04]  /*5c6a0*/  LDL.LU R4, [R1+0x7c] ;  /* 0x00007c0001047983 */ /* 0x001ea80000300800 */
[----:B------:R-:W3:Y:S04]  /*5c6b0*/  LDL.LU R8, [R1+0x4c] ;  /* 0x00004c0001087983 */ /* 0x000ee80000300800 */
[----:B------:R0:W-:Y:S01]  /*5c6c0*/  @P5 STG.E.U16 desc[UR36][R54.64], R61 ;  /* 0x0000003d36005986 */ /* 0x0001e2000c101524 */
[----:B------:R-:W-:-:S03]  /*5c6d0*/  IMAD.WIDE R56, R60, 0x2, R46 ;  /* 0x000000023c387825 */ /* 0x000fc600078e022e */
[----:B0-----:R-:W3:Y:S04]  /*5c6e0*/  LDL R61, [R1+0x17b8] ;  /* 0x0017b800013d7983 */ /* 0x001ee80000100800 */
[----:B--2---:R-:W-:Y:S04]  /*5c6f0*/  @P4 STG.E.U16 desc[UR36][R56.64], R4 ;  /* 0x0000000438004986 */ /* 0x004fe8000c101524 */
[----:B------:R0:W-:Y:S04]  /*5c700*/  @P3 STG.E.U16 desc[UR36][R58.64], R6 ;  /* 0x000000063a003986 */ /* 0x0001e8000c101524 */
[----:B0-----:R-:W2:Y:S01]  /*5c710*/  LDL.LU R59, [R1+0x5c] ;  /* 0x00005c00013b7983 */ /* 0x001ea20000300800 */
[----:B------:R-:W-:Y:S01]  /*5c720*/  ISETP.LT.AND P1, PT, R28, UR16, !P1 ;  /* 0x000000101c007c0c */ /* 0x000fe2000cf21270 */
[C---:B------:R-:W-:Y:S01]  /*5c730*/  IMAD.WIDE R54, R60.reuse, 0x2, R50 ;  /* 0x000000023c367825 */ /* 0x040fe200078e0232 */
[----:B---3--:R-:W-:Y:S01]  /*5c740*/  ISETP.LT.AND P6, PT, R61, UR63, !P0 ;  /* 0x0000003f3d007c0c */ /* 0x008fe2000c7c1270 */
[----:B------:R-:W0:Y:S02]  /*5c750*/  LDCU UR16, c[0x0][0x398] ;  /* 0x00007300ff1077ac */ /* 0x000e240008000800 */
[C---:B------:R-:W-:Y:S01]  /*5c760*/  VIADD R4, R60.reuse, UR18 ;  /* 0x000000123c047c36 */ /* 0x040fe20008000000 */
[----:B------:R-:W-:Y:S01]  /*5c770*/  ISETP.LT.AND P3, PT, R39, UR45, !P0 ;  /* 0x0000002d27007c0c */ /* 0x000fe2000c761270 */
[----:B------:R-:W-:Y:S01]  /*5c780*/  IMAD.WIDE R56, R60, 0x2, R52 ;  /* 0x000000023c387825 */ /* 0x000fe200078e0234 */
[----:B------:R-:W-:Y:S01]  /*5c790*/  PRMT R5, R37, 0x7632, R5 ;  /* 0x0000763225057816 */ /* 0x000fe20000000005 */
[----:B------:R-:W3:Y:S01]  /*5c7a0*/  LDCU UR45, c[0x0][0x398] ;  /* 0x00007300ff2d77ac */ /* 0x000ee20008000800 */
[----:B------:R-:W-:-:S02]  /*5c7b0*/  ISETP.LT.AND P5, PT, R29, UR47, !P0 ;  /* 0x0000002f1d007c0c */ /* 0x000fc4000c7a1270 */
[----:B------:R-:W-:Y:S01]  /*5c7c0*/  ISETP.LT.AND P4, PT, R32, UR12, !P0 ;  /* 0x0000000c20007c0c */ /* 0x000fe2000c781270 */
[----:B------:R0:W-:Y:S01]  /*5c7d0*/  @P1 STG.E.U16 desc[UR36][R54.64], R37 ;  /* 0x0000002536001986 */ /* 0x0001e2000c101524 */
[----:B------:R-:W1:Y:S03]  /*5c7e0*/  LDCU UR47, c[0x0][0x398] ;  /* 0x00007300ff2f77ac */ /* 0x000e660008000800 */
[----:B------:R3:W-:Y:S01]  /*5c7f0*/  @P2 STG.E.U16 desc[UR36][R56.64], R5 ;  /* 0x0000000538002986 */ /* 0x0007e2000c101524 */
[----:B------:R-:W1:Y:S01]  /*5c800*/  LDCU UR18, c[0x0][0x398] ;  /* 0x00007300ff1277ac */ /* 0x000e620008000800 */
[----:B------:R-:W1:Y:S01]  /*5c810*/  LDCU UR12, c[0x0][0x398] ;  /* 0x00007300ff0c77ac */ /* 0x000e620008000800 */
[C---:B0-----:R-:W-:Y:S01]  /*5c820*/  IMAD.WIDE R54, R4.reuse, 0x2, R2 ;  /* 0x0000000204367825 */ /* 0x041fe200078e0202 */
[----:B------:R-:W4:Y:S01]  /*5c830*/  LDL.LU R37, [R1+0x2c] ;  /* 0x00002c0001257983 */ /* 0x000f220000300800 */
[----:B------:R-:W0:Y:S02]  /*5c840*/  LDCU UR63, c[0x0][0x398] ;  /* 0x00007300ff3f77ac */ /* 0x000e240008000800 */
[----:B---3--:R-:W-:Y:S01]  /*5c850*/  IMAD.WIDE R56, R4, 0x2, R14 ;  /* 0x0000000204387825 */ /* 0x008fe200078e020e */
[----:B------:R-:W-:Y:S01]  /*5c860*/  PRMT R5, R8, 0x7632, R5 ;  /* 0x0000763208057816 */ /* 0x000fe20000000005 */
[----:B--2---:R2:W-:Y:S01]  /*5c870*/  @P6 STG.E.U16 desc[UR36][R54.64], R59 ;  /* 0x0000003b36006986 */ /* 0x0045e2000c101524 */
[----:B------:R-:W-:Y:S01]  /*5c880*/  PRMT R6, R59, 0x7632, R6 ;  /* 0x000076323b067816 */ /* 0x000fe20000000006 */
[----:B--2---:R-:W-:-:S04]  /*5c890*/  IMAD.WIDE R54, R4, 0x2, R12 ;  /* 0x0000000204367825 */ /* 0x004fc800078e020c */
[----:B------:R-:W-:Y:S01]  /*5c8a0*/  IMAD.WIDE R58, R4, 0x2, R16 ;  /* 0x00000002043a7825 */ /* 0x000fe200078e0210 */
[----:B------:R-:W-:Y:S04]  /*5c8b0*/  @P3 STG.E.U16 desc[UR36][R54.64], R6 ;  /* 0x0000000636003986 */ /* 0x000fe8000c101524 */
[----:B------:R2:W-:Y:S04]  /*5c8c0*/  @P5 STG.E.U16 desc[UR36][R56.64], R8 ;  /* 0x0000000838005986 */ /* 0x0005e8000c101524 */
[----:B------:R3:W-:Y:S04]  /*5c8d0*/  @P4 STG.E.U16 desc[UR36][R58.64], R5 ;  /* 0x000000053a004986 */ /* 0x0007e8000c101524 */
[----:B--2---:R-:W2:Y:S04]  /*5c8e0*/  LDL.LU R8, [R1+0xc] ;  /* 0x00000c0001087983 */ /* 0x004ea80000300800 */
[----:B---3--:R-:W3:Y:S01]  /*5c8f0*/  LDL.LU R58, [R1+0x3c] ;  /* 0x00003c00013a7983 */ /* 0x008ee20000300800 */
[----:B------:R-:W-:-:S02]  /*5c900*/  ISETP.LT.AND P1, PT, R9, UR55, !P0 ;  /* 0x0000003709007c0c */ /* 0x000fc4000c721270 */
[----:B------:R-:W-:Y:S01]  /*5c910*/  ISETP.LT.AND P2, PT, R35, UR32, !P0 ;  /* 0x0000002023007c0c */ /* 0x000fe2000c741270 */
[----:B------:R-:W2:Y:S01]  /*5c920*/  LDL.LU R59, [R1+0x1c] ;  /* 0x00001c00013b7983 */ /* 0x000ea20000300800 */
[----:B------:R-:W-:Y:S01]  /*5c930*/  ISETP.LT.AND P3, PT, R30, UR62, !P0 ;  /* 0x0000003e1e007c0c */ /* 0x000fe2000c761270 */
[----:B------:R-:W-:-:S04]  /*5c940*/  IMAD.WIDE R56, R4, 0x2, R18 ;  /* 0x0000000204387825 */ /* 0x000fc800078e0212 */
[----:B------:R-:W-:Y:S01]  /*5c950*/  IMAD.WIDE R54, R4, 0x2, R20 ;  /* 0x0000000204367825 */ /* 0x000fe200078e0214 */
[----:B----4-:R-:W-:Y:S01]  /*5c960*/  ISETP.LT.AND P4, PT, R36, UR30, !P0 ;  /* 0x0000001e24007c0c */ /* 0x010fe2000c781270 */
[----:B------:R-:W4:Y:S01]  /*5c970*/  LDCU.64 UR30, c[0x0][0x398] ;  /* 0x00007300ff1e77ac */ /* 0x000f220008000a00 */
[----:B------:R-:W-:Y:S02]  /*5c980*/  ISETP.LT.AND P5, PT, R28, UR58, !P0 ;  /* 0x0000003a1c007c0c */ /* 0x000fe4000c7a1270 */
[----:B------:R-:W-:Y:S01]  /*5c990*/  ISETP.LT.AND P6, PT, R11, UR59, !P0 ;  /* 0x0000003b0b007c0c */ /* 0x000fe2000c7c1270 */
[----:B------:R-:W0:Y:S01]  /*5c9a0*/  LDCU UR32, c[0x0][0x398] ;  /* 0x00007300ff2077ac */ /* 0x000e220008000800 */
[----:B------:R-:W0:Y:S01]  /*5c9b0*/  LDCU UR55, c[0x0][0x398] ;  /* 0x00007300ff3777ac */ /* 0x000e220008000800 */
[----:B------:R-:W0:Y:S01]  /*5c9c0*/  LDCU UR62, c[0x0][0x398] ;  /* 0x00007300ff3e77ac */ /* 0x000e220008000800 */
[----:B------:R-:W0:Y:S01]  /*5c9d0*/  LDCU UR59, c[0x0][0x398] ;  /* 0x00007300ff3b77ac */ /* 0x000e220008000800 */
[----:B------:R-:W0:Y:S01]  /*5c9e0*/  LDCU UR58, c[0x0][0x398] ;  /* 0x00007300ff3a77ac */ /* 0x000e220008000800 */
[----:B---3--:R-:W-:Y:S01]  /*5c9f0*/  PRMT R5, R58, 0x7632, R5 ;  /* 0x000076323a057816 */ /* 0x008fe20000000005 */
[----:B------:R3:W-:Y:S01]  /*5ca00*/  @P1 STG.E.U16 desc[UR36][R56.64], R58 ;  /* 0x0000003a38001986 */ /* 0x0007e2000c101524 */
[----:B------:R-:W-:Y:S01]  /*5ca10*/  ISETP.LT.AND P1, PT, R7, UR61, !P0 ;  /* 0x0000003d07007c0c */ /* 0x000fe2000c721270 */
[----:B------:R-:W0:Y:S02]  /*5ca20*/  LDCU UR61, c[0x0][0x398] ;  /* 0x00007300ff3d77ac */ /* 0x000e240008000800 */
[----:B------:R1:W-:Y:S04]  /*5ca30*/  @P2 STG.E.U16 desc[UR36][R54.64], R5 ;  /* 0x0000000536002986 */ /* 0x0003e8000c101524 */
[----:B------:R-:W4:Y:S01]  /*5ca40*/  LDL.LU R7, [R1+0x2b54] ;  /* 0x002b540001077983 */ /* 0x000f220000300800 */
[----:B---3--:R-:W-:Y:S01]  /*5ca50*/  IMAD.WIDE R56, R4, 0x2, R22 ;  /* 0x0000000204387825 */ /* 0x008fe200078e0216 */
[----:B-1----:R-:W-:-:S04]  /*5ca60*/  PRMT R5, R37, 0x7632, R5 ;  /* 0x0000763225057816 */ /* 0x002fc80000000005 */
[----:B------:R1:W-:Y:S04]  /*5ca70*/  @P3 STG.E.U16 desc[UR36][R56.64], R37 ;  /* 0x0000002538003986 */ /* 0x0003e8000c101524 */
[----:B-1----:R-:W3:Y:S01]  /*5ca80*/  LDL.LU R37, [R1+0x1ac] ;  /* 0x0001ac0001257983 */ /* 0x002ee20000300800 */
[----:B------:R-:W-:Y:S01]  /*5ca90*/  ISETP.LT.AND P2, PT, R31, UR60, !P0 ;  /* 0x0000003c1f007c0c */ /* 0x000fe2000c741270 */
[----:B------:R-:W-:-:S04]  /*5caa0*/  IMAD.WIDE R54, R4, 0x2, R24 ;  /* 0x0000000204367825 */ /* 0x000fc800078e0218 */
[----:B------:R-:W-:Y:S01]  /*5cab0*/  IMAD.WIDE R56, R4, 0x2, R26 ;  /* 0x0000000204387825 */ /* 0x000fe200078e021a */
[----:B------:R1:W-:Y:S01]  /*5cac0*/  @P1 STG.E.U16 desc[UR36][R54.64], R5 ;  /* 0x0000000536001986 */ /* 0x0003e2000c101524 */
[----:B------:R-:W-:Y:S01]  /*5cad0*/  ISETP.LT.AND P1, PT, R38, UR34, !P0 ;  /* 0x0000002226007c0c */ /* 0x000fe2000c721270 */
[----:B------:R-:W0:Y:S01]  /*5cae0*/  LDCU UR60, c[0x0][0x398] ;  /* 0x00007300ff3c77ac */ /* 0x000e220008000800 */
[----:B------:R-:W-:Y:S02]  /*5caf0*/  ISETP.LT.AND P3, PT, R10, UR57, !P0 ;  /* 0x000000390a007c0c */ /* 0x000fe4000c761270 */
[----:B--2---:R-:W-:Y:S01]  /*5cb00*/  PRMT R60, R59, 0x7632, R60 ;  /* 0x000076323b3c7816 */ /* 0x004fe2000000003c */
[----:B------:R-:W2:Y:S01]  /*5cb10*/  LDCU UR34, c[0x0][0x398] ;  /* 0x00007300ff2277ac */ /* 0x000ea20008000800 */
[----:B------:R0:W-:Y:S01]  /*5cb20*/  @P2 STG.E.U16 desc[UR36][R56.64], R59 ;  /* 0x0000003b38002986 */ /* 0x0001e2000c101524 */
[----:B------:R-:W-:Y:S02]  /*5cb30*/  ISETP.LT.AND P2, PT, R34, UR26, !P0 ;  /* 0x0000001a22007c0c */ /* 0x000fe4000c741270 */
[----:B------:R-:W-:Y:S01]  /*5cb40*/  ISETP.LT.AND P0, PT, R33, UR24, !P0 ;  /* 0x0000001821007c0c */ /* 0x000fe2000c701270 */
[----:B------:R-:W2:Y:S01]  /*5cb50*/  LDCU UR26, c[0x0][0x398] ;  /* 0x00007300ff1a77ac */ /* 0x000ea20008000800 */
[----:B-1----:R-:W-:Y:S01]  /*5cb60*/  IMAD.WIDE R54, R4, 0x2, R40 ;  /* 0x0000000204367825 */ /* 0x002fe200078e0228 */
[----:B------:R-:W-:Y:S01]  /*5cb70*/  PRMT R6, R8, 0x7632, R6 ;  /* 0x0000763208067816 */ /* 0x000fe20000000006 */
[----:B------:R-:W1:Y:S02]  /*5cb80*/  LDCU UR24, c[0x0][0x398] ;  /* 0x00007300ff1877ac */ /* 0x000e640008000800 */
[----:B------:R-:W-:Y:S01]  /*5cb90*/  VIADD R5, R0, 0x8 ;  /* 0x0000000800057836 */ /* 0x000fe20000000000 */
[----:B------:R2:W-:Y:S01]  /*5cba0*/  @P1 STG.E.U16 desc[UR36][R54.64], R60 ;  /* 0x0000003c36001986 */ /* 0x0005e2000c101524 */
[C---:B0-----:R-:W-:Y:S01]  /*5cbb0*/  IMAD.WIDE R56, R4.reuse, 0x2, R42 ;  /* 0x0000000204387825 */ /* 0x041fe200078e022a */
[----:B------:R-:W0:Y:S03]  /*5cbc0*/  LDCU UR57, c[0x0][0x398] ;  /* 0x00007300ff3977ac */ /* 0x000e260008000800 */
[----:B------:R-:W-:Y:S01]  /*5cbd0*/  IMAD.WIDE R58, R4, 0x2, R44 ;  /* 0x00000002043a7825 */ /* 0x000fe200078e022c */
[----:B------:R1:W-:Y:S01]  /*5cbe0*/  @P2 STG.E.U16 desc[UR36][R56.64], R8 ;  /* 0x0000000838002986 */ /* 0x0003e2000c101524 */
[----:B----4-:R-:W-:-:S02]  /*5cbf0*/  ISETP.GE.AND P1, PT, R5, UR31, PT ;  /* 0x0000001f05007c0c */ /* 0x010fc4000bf26270 */
[C---:B--2---:R-:W-:Y:S01]  /*5cc00*/  IMAD.WIDE R54, R4.reuse, 0x2, R46 ;  /* 0x0000000204367825 */ /* 0x044fe200078e022e */
[----:B------:R-:W-:Y:S03]  /*5cc10*/  @P0 STG.E.U16 desc[UR36][R58.64], R6 ;  /* 0x000000063a000986 */ /* 0x000fe6000c101524 */
[----:B-1----:R-:W-:Y:S01]  /*5cc20*/  IMAD.WIDE R56, R4, 0x2, R48 ;  /* 0x0000000204387825 */ /* 0x002fe200078e0230 */
[----:B------:R-:W2:Y:S01]  /*5cc30*/  LDL.LU R8, [R1+0x180] ;  /* 0x0001800001087983 */ /* 0x000ea20000300800 */
[----:B---3--:R-:W-:-:S03]  /*5cc40*/  PRMT R5, R37, 0x7632, R5 ;  /* 0x0000763225057816 */ /* 0x008fc60000000005 */
[----:B------:R1:W-:Y:S04]  /*5cc50*/  @P4 STG.E.U16 desc[UR36][R54.64], R37 ;  /* 0x0000002536004986 */ /* 0x0003e8000c101524 */
[----:B------:R-:W-:Y:S01]  /*5cc60*/  @P6 STG.E.U16 desc[UR36][R56.64], R5 ;  /* 0x0000000538006986 */ /* 0x000fe2000c101524 */
[----:B-1----:R-:W-:-:S03]  /*5cc70*/  IMAD.WIDE R54, R4, 0x2, R50 ;  /* 0x0000000204367825 */ /* 0x002fc600078e0232 */
[----:B------:R-:W3:Y:S04]  /*5cc80*/  LDL.LU R37, [R1+0x160] ;  /* 0x0001600001257983 */ /* 0x000ee80000300800 */
[----:B------:R-:W4:Y:S04]  /*5cc90*/  LDL R60, [R1+0x1f90] ;  /* 0x001f9000013c7983 */ /* 0x000f280000100800 */
[----:B------:R1:W-:Y:S01]  /*5cca0*/  @P5 STG.E.U16 desc[UR36][R54.64], R7 ;  /* 0x0000000736005986 */ /* 0x0003e2000c101524 */
[----:B------:R-:W-:Y:S01]  /*5ccb0*/  ISETP.LT.AND P5, PT, R39, UR40, !P1 ;  /* 0x0000002827007c0c */ /* 0x000fe2000cfa1270 */
[C---:B------:R-:W-:Y:S01]  /*5ccc0*/  VIADD R6, R4.reuse, UR20 ;  /* 0x0000001404067c36 */ /* 0x040fe20008000000 */
[----:B------:R-:W-:Y:S01]  /*5ccd0*/  ISETP.LT.AND P4, PT, R61, UR56, !P1 ;  /* 0x000000383d007c0c */ /* 0x000fe2000cf81270 */
[----:B-1----:R-:W3:Y:S01]  /*5cce0*/  LDL.LU R55, [R1+0x190] ;  /* 0x0001900001377983 */ /* 0x002ee20000300800 */
[----:B------:R-:W-:Y:S01]  /*5ccf0*/  ISETP.LT.AND P0, PT, R29, UR39, !P1 ;  /* 0x000000271d007c0c */ /* 0x000fe2000cf01270 */
[----:B------:R-:W-:Y:S01]  /*5cd00*/  IMAD.WIDE R4, R4, 0x2, R52 ;  /* 0x0000000204047825 */ /* 0x000fe200078e0234 */
[----:B------:R-:W-:Y:S01]  /*5cd10*/  PRMT R58, R7, 0x7632, R58 ;  /* 0x00007632073a7816 */ /* 0x000fe2000000003a */
[----:B------:R1:W-:Y:S01]  /*5cd20*/  STL [R1+0x2b50], R39 ;  /* 0x002b502701007387 */ /* 0x0003e20000100800 */
[----:B------:R-:W-:Y:S01]  /*5cd30*/  ISETP.LT.AND P6, PT, R32, UR35, !P1 ;  /* 0x0000002320007c0c */ /* 0x000fe2000cfc1270 */
[----:B------:R-:W-:Y:S01]  /*5cd40*/  IMAD.WIDE R56, R6, 0x2, R2 ;  /* 0x0000000206387825 */ /* 0x000fe200078e0202 */
[----:B------:R-:W-:Y:S01]  /*5cd50*/  ISETP.LT.AND P2, PT, R30, UR38, !P1 ;  /* 0x000000261e007c0c */ /* 0x000fe2000cf41270 */
[----:B------:R0:W-:Y:S01]  /*5cd60*/  @P3 STG.E.U16 desc[UR36][R4.64], R58 ;  /* 0x0000003a04003986 */ /* 0x0001e2000c101524 */
[----:B------:R-:W3:Y:S01]  /*5cd70*/  LDCU UR40, c[0x0][0x398] ;  /* 0x00007300ff2877ac */ /* 0x000ee20008000800 */
[----:B------:R-:W3:Y:S02]  /*5cd80*/  LDCU UR20, c[0x0][0x398] ;  /* 0x00007300ff1477ac */ /* 0x000ee40008000800 */
[----:B-1----:R-:W4:Y:S01]  /*5cd90*/  LDL.LU R39, [R1+0x170] ;  /* 0x0001700001277983 */ /* 0x002f220000300800 */
[----:B------:R-:W-:-:S02]  /*5cda0*/  ISETP.LT.AND P3, PT, R9, UR53, !P1 ;  /* 0x0000003509007c0c */ /* 0x000fc4000cf61270 */
[----:B--2---:R-:W-:Y:S01]  /*5cdb0*/  PRMT R7, R8, 0x7632, R7 ;  /* 0x0000763208077816 */ /* 0x004fe20000000007 */
[----:B------:R-:W1:Y:S01]  /*5cdc0*/  LDCU UR53, c[0x0][0x398] ;  /* 0x00007300ff3577ac */ /* 0x000e620008000800 */
[C---:B0-----:R-:W-:Y:S01]  /*5cdd0*/  IMAD.WIDE R4, R6.reuse, 0x2, R12 ;  /* 0x0000000206047825 */ /* 0x041fe200078e020c */
[----:B------:R-:W0:Y:S01]  /*5cde0*/  LDCU UR35, c[0x0][0x398] ;  /* 0x00007300ff2377ac */ /* 0x000e220008000800 */
[----:B------:R-:W2:Y:S01]  /*5cdf0*/  LDCU UR39, c[0x0][0x398] ;  /* 0x00007300ff2777ac */ /* 0x000ea20008000800 */
[----:B------:R-:W0:Y:S01]  /*5ce00*/  LDCU UR38, c[0x0][0x398] ;  /* 0x00007300ff2677ac */ /* 0x000e220008000800 */
[----:B------:R-:W0:Y:S01]  /*5ce10*/  LDCU UR56, c[0x0][0x398] ;  /* 0x00007300ff3877ac */ /* 0x000e220008000800 */
[----:B---3--:R3:W-:Y:S01]  /*5ce20*/  @P4 STG.E.U16 desc[UR36][R56.64], R55 ;  /* 0x0000003738004986 */ /* 0x0087e2000c101524 */
[----:B------:R-:W-:Y:S02]  /*5ce30*/  PRMT R58, R55, 0x7632, R58 ;  /* 0x00007632373a7816 */ /* 0x000fe4000000003a */
[----:B------:R-:W-:Y:S01]  /*5ce40*/  ISETP.LT.AND P4, PT, R35, UR5, !P1 ;  /* 0x0000000523007c0c */ /* 0x000fe2000cf81270 */
[----:B------:R-:W0:Y:S02]  /*5ce50*/  LDCU UR5, c[0x0][0x3b8] ;  /* 0x00007700ff0577ac */ /* 0x000e240008000800 */
[----:B------:R1:W-:Y:S01]  /*5ce60*/  @P5 STG.E.U16 desc[UR36][R4.64], R58 ;  /* 0x0000003a04005986 */ /* 0x0003e2000c101524 */
[----:B---3--:R-:W-:-:S04]  /*5ce70*/  IMAD.WIDE R54, R6, 0x2, R14 ;  /* 0x0000000206367825 */ /* 0x008fc800078e020e */
[C---:B------:R-:W-:Y:S01]  /*5ce80*/  IMAD.WIDE R56, R6.reuse, 0x2, R16 ;  /* 0x0000000206387825 */ /* 0x040fe200078e0210 */
[----:B------:R3:W-:Y:S03]  /*5ce90*/  @P0 STG.E.U16 desc[UR36][R54.64], R8 ;  /* 0x0000000836000986 */ /* 0x0007e6000c101524 */
[C---:B-1----:R-:W-:Y:S01]  /*5cea0*/  IMAD.WIDE R4, R6.reuse, 0x2, R18 ;  /* 0x0000000206047825 */ /* 0x042fe200078e0212 */
[----:B------:R1:W-:Y:S04]  /*5ceb0*/  @P6 STG.E.U16 desc[UR36][R56.64], R7 ;  /* 0x0000000738006986 */ /* 0x0003e8000c101524 */
[----:B----4-:R-:W-:Y:S01]  /*5cec0*/  @P3 STG.E.U16 desc[UR36][R4.64], R39 ;  /* 0x0000002704003986 */ /* 0x010fe2000c101524 */
[----:B---3--:R-:W-:-:S03]  /*5ced0*/  IMAD.WIDE R54, R6, 0x2, R20 ;  /* 0x0000000206367825 */ /* 0x008fc600078e0214 */
[----:B------:R-:W3:Y:S01]  /*5cee0*/  LDL.LU R8, [R1+0x140] ;  /* 0x0001400001087983 */ /* 0x000ee20000300800 */
[----:B-1----:R-:W-:Y:S01]  /*5cef0*/  PRMT R7, R39, 0x7632, R7 ;  /* 0x0000763227077816 */ /* 0x002fe20000000007 */
[----:B------:R-:W-:-:S04]  /*5cf00*/  IMAD.WIDE R56, R6, 0x2, R22 ;  /* 0x0000000206387825 */ /* 0x000fc800078e0216 */
[----:B------:R-:W-:Y:S04]  /*5cf10*/  @P4 STG.E.U16 desc[UR36][R54.64], R7 ;  /* 0x0000000736004986 */ /* 0x000fe8000c101524 */
[----:B------:R1:W-:Y:S04]  /*5cf20*/  @P2 STG.E.U16 desc[UR36][R56.64], R37 ;  /* 0x0000002538002986 */ /* 0x0003e8000c101524 */
[----:B-1----:R-:W4:Y:S01]  /*5cf30*/  LDL.LU R57, [R1+0x150] ;  /* 0x0001500001397983 */ /* 0x002f220000300800 */
[----:B------:R-:W-:-:S03]  /*5cf40*/  PRMT R7, R37, 0x7632, R7 ;  /* 0x0000763225077816 */ /* 0x000fc60000000007 */
[----:B------:R-:W2:Y:S04]  /*5cf50*/  LDL.LU R37, [R1+0x130] ;  /* 0x0001300001257983 */ /* 0x000ea80000300800 */
[----:B------:R-:W2:Y:S01]  /*5cf60*/  LDL.LU R39, [R1+0x120] ;  /* 0x0001200001277983 */ /* 0x000ea20000300800 */
[----:B------:R-:W-:Y:S02]  /*5cf70*/  ISETP.LT.AND P0, PT, R60, UR48, !P1 ;  /* 0x000000303c007c0c */ /* 0x000fe4000cf01270 */
[----:B------:R-:W-:Y:S01]  /*5cf80*/  ISETP.LT.AND P3, PT, R31, UR50, !P1 ;  /* 0x000000321f007c0c */ /* 0x000fe2000cf61270 */
[----:B------:R-:W-:Y:S01]  /*5cf90*/  IMAD.WIDE R4, R6, 0x2, R24 ;  /* 0x0000000206047825 */ /* 0x000fe200078e0218 */
[----:B------:R-:W-:Y:S01]  /*5cfa0*/  ISETP.LT.AND P5, PT, R36, UR28, !P1 ;  /* 0x0000001c24007c0c */ /* 0x000fe2000cfa1270 */
[----:B------:R-:W1:Y:S02]  /*5cfb0*/  LDCU.64 UR28, c[0x0][0x398] ;  /* 0x00007300ff1c77ac */ /* 0x000e640008000a00 */
[----:B------:R-:W-:Y:S01]  /*5cfc0*/  IMAD.WIDE R54, R6, 0x2, R26 ;  /* 0x0000000206367825 */ /* 0x000fe200078e021a */
[----:B------:R-:W-:Y:S01]  /*5cfd0*/  ISETP.LT.AND P2, PT, R10, UR42, !P1 ;  /* 0x0000002a0a007c0c */ /* 0x000fe2000cf41270 */
[----:B------:R-:W0:Y:S04]  /*5cfe0*/  LDCU UR50, c[0x0][0x398] ;  /* 0x00007300ff3277ac */ /* 0x000e280008000800 */
[----:B------:R1:W-:Y:S01]  /*5cff0*/  @P0 STG.E.U16 desc[UR36][R4.64], R7 ;  /* 0x0000000704000986 */ /* 0x0003e2000c101524 */
[----:B------:R-:W-:Y:S01]  /*5d000*/  ISETP.LT.AND P0, PT, R38, UR75, !P1 ;  /* 0x0000004b26007c0c */ /* 0x000fe2000cf01270 */
[----:B------:R-:W0:Y:S01]  /*5d010*/  LDCU UR42, c[0x0][0x398] ;  /* 0x00007300ff2a77ac */ /* 0x000e220008000800 */
[----:B------:R-:W-:-:S02]  /*5d020*/  ISETP.LT.AND P4, PT, R28, UR43, !P1 ;  /* 0x0000002b1c007c0c */ /* 0x000fc4000cf81270 */
[----:B------:R-:W-:Y:S01]  /*5d030*/  ISETP.LT.AND P6, PT, R11, UR44, !P1 ;  /* 0x0000002c0b007c0c */ /* 0x000fe2000cfc1270 */
[----:B------:R-:W0:Y:S01]  /*5d040*/  LDCU UR44, c[0x0][0x398] ;  /* 0x00007300ff2c77ac */ /* 0x000e220008000800 */
[----:B------:R-:W0:Y:S01]  /*5d050*/  LDCU UR43, c[0x0][0x398] ;  /* 0x00007300ff2b77ac */ /* 0x000e220008000800 */
[----:B-1----:R-:W-:Y:S01]  /*5d060*/  IMAD.WIDE R4, R6, 0x2, R40 ;  /* 0x0000000206047825 */ /* 0x002fe200078e0228 */
[----:B------:R-:W1:Y:S03]  /*5d070*/  LDCU UR48, c[0x0][0x398] ;  /* 0x00007300ff3077ac */ /* 0x000e660008000800 */
[----:B------:R-:W-:Y:S01]  /*5d080*/  VIADD R7, R0, 0x9 ;  /* 0x0000000900077836 */ /* 0x000fe20000000000 */
[----:B------:R-:W0:Y:S01]  /*5d090*/  LDCU UR75, c[0x0][0x398] ;  /* 0x00007300ff4b77ac */ /* 0x000e220008000800 */
[----:B---3--:R-:W-:Y:S01]  /*5d0a0*/  PRMT R58, R8, 0x7632, R58 ;  /* 0x00007632083a7816 */ /* 0x008fe2000000003a */
[----:B----4-:R3:W-:Y:S01]  /*5d0b0*/  @P3 STG.E.U16 desc[UR36][R54.64], R57 ;  /* 0x0000003936003986 */ /* 0x0107e2000c101524 */
[----:B------:R-:W-:Y:S01]  /*5d0c0*/  ISETP.LT.AND P3, PT, R34, UR76, !P1 ;  /* 0x0000004c22007c0c */ /* 0x000fe2000cf61270 */
[----:B------:R-:W4:Y:S01]  /*5d0d0*/  LDCU UR76, c[0x0][0x398] ;  /* 0x00007300ff4c77ac */ /* 0x000f220008000800 */
[----:B------:R-:W-:-:S02]  /*5d0e0*/  ISETP.LT.AND P1, PT, R33, UR77, !P1 ;  /* 0x0000004d21007c0c */ /* 0x000fc4000cf21270 */
[----:B------:R-:W-:Y:S01]  /*5d0f0*/  PRMT R59, R57, 0x7632, R59 ;  /* 0x00007632393b7816 */ /* 0x000fe2000000003b */
[----:B------:R-:W0:Y:S01]  /*5d100*/  LDCU UR77, c[0x0][0x398] ;  /* 0x00007300ff4d77ac */ /* 0x000e220008000800 */
[----:B---3--:R-:W-:-:S03]  /*5d110*/  IMAD.WIDE R54, R6, 0x2, R42 ;  /* 0x0000000206367825 */ /* 0x008fc600078e022a */
[----:B------:R3:W-:Y:S01]  /*5d120*/  @P0 STG.E.U16 desc[UR36][R4.64], R59 ;  /* 0x0000003b04000986 */ /* 0x0007e2000c101524 */
[----:B------:R-:W-:Y:S01]  /*5d130*/  ISETP.GE.AND P0, PT, R7, UR29, PT ;  /* 0x0000001d07007c0c */ /* 0x000fe2000bf06270 */
[----:B------:R-:W-:Y:S02]  /*5d140*/  IMAD.WIDE R56, R6, 0x2, R44 ;  /* 0x0000000206387825 */ /* 0x000fe400078e022c */
[----:B------:R0:W-:Y:S01]  /*5d150*/  @P3 STG.E.U16 desc[UR36][R54.64], R8 ;  /* 0x0000000836003986 */ /* 0x0001e2000c101524 */
[----:B--2---:R-:W-:-:S03]  /*5d160*/  PRMT R7, R37, 0x7632, R7 ;  /* 0x0000763225077816 */ /* 0x004fc60000000007 */
[----:B------:R-:W-:Y:S01]  /*5d170*/  @P1 STG.E.U16 desc[UR36][R56.64], R58 ;  /* 0x0000003a38001986 */ /* 0x000fe2000c101524 */
[----:B---3--:R-:W-:-:S04]  /*5d180*/  IMAD.WIDE R4, R6, 0x2, R46 ;  /* 0x0000000206047825 */ /* 0x008fc800078e022e */
[C---:B0-----:R-:W-:Y:S01]  /*5d190*/  IMAD.WIDE R54, R6.reuse, 0x2, R48 ;  /* 0x0000000206367825 */ /* 0x041fe200078e0230 */
[----:B------:R0:W-:Y:S04]  /*5d1a0*/  @P5 STG.E.U16 desc[UR36][R4.64], R37 ;  /* 0x0000002504005986 */ /* 0x0001e8000c101524 */
[----:B------:R2:W-:Y:S04]  /*5d1b0*/  @P6 STG.E.U16 desc[UR36][R54.64], R7 ;  /* 0x0000000736006986 */ /* 0x0005e8000c101524 */
[----:B------:R-:W3:Y:S04]  /*5d1c0*/  LDL.LU R8, [R1+0x100] ;  /* 0x0001000001087983 */ /* 0x000ee80000300800 */
[----:B0-----:R-:W4:Y:S01]  /*5d1d0*/  LDL.LU R37, [R1+0x1b0] ;  /* 0x0001b00001257983 */ /* 0x001f220000300800 */
[----:B--2---:R-:W-:Y:S01]  /*5d1e0*/  IMAD.WIDE R54, R6, 0x2, R50 ;  /* 0x0000000206367825 */ /* 0x004fe200078e0232 */
[----:B------:R-:W-:-:S04]  /*5d1f0*/  PRMT R5, R39, 0x7632, R5 ;  /* 0x0000763227057816 */ /* 0x000fc80000000005 */
[----:B------:R0:W-:Y:S04]  /*5d200*/  @P4 STG.E.U16 desc[UR36][R54.64], R39 ;  /* 0x0000002736004986 */ /* 0x0001e8000c101524 */
[----:B0-----:R-:W2:Y:S04]  /*5d210*/  LDL.LU R39, [R1+0x2b50] ;  /* 0x002b500001277983 */ /* 0x001ea80000300800 */
[----:B------:R-:W4:Y:S01]  /*5d220*/  LDL.LU R55, [R1+0x110] ;  /* 0x0001100001377983 */ /* 0x000f220000300800 */
[----:B------:R-:W-:Y:S01]  /*5d230*/  ISETP.LT.AND P5, PT, R61, UR54, !P0 ;  /* 0x000000363d007c0c */ /* 0x000fe2000c7a1270 */
[C---:B------:R-:W-:Y:S01]  /*5d240*/  VIADD R4, R6.reuse, UR51 ;  /* 0x0000003306047c36 */ /* 0x040fe20008000000 */
[----:B------:R-:W-:Y:S01]  /*5d250*/  ISETP.LT.AND P1, PT, R29, UR52, !P0 ;  /* 0x000000341d007c0c */ /* 0x000fe2000c721270 */
[----:B------:R-:W-:Y:S01]  /*5d260*/  IMAD.WIDE R6, R6, 0x2, R52 ;  /* 0x0000000206067825 */ /* 0x000fe200078e0234 */
[----:B------:R-:W-:Y:S01]  /*5d270*/  ISETP.LT.AND P6, PT, R32, UR41, !P0 ;  /* 0x0000002920007c0c */ /* 0x000fe2000c7c1270 */
[----:B------:R-:W0:Y:S02]  /*5d280*/  LDCU UR54, c[0x0][0x398] ;  /* 0x00007300ff3677ac */ /* 0x000e240008000800 */
[----:B------:R-:W-:Y:S01]  /*5d290*/  IMAD.WIDE R56, R4, 0x2, R2 ;  /* 0x0000000204387825 */ /* 0x000fe200078e0202 */
[----:B------:R1:W-:Y:S01]  /*5d2a0*/  @P2 STG.E.U16 desc[UR36][R6.64], R5 ;  /* 0x0000000506002986 */ /* 0x0003e2000c101524 */
[----:B------:R-:W-:Y:S01]  /*5d2b0*/  ISETP.LT.AND P2, PT, R9, UR33, !P0 ;  /* 0x0000002109007c0c */ /* 0x000fe2000c741270 */
[----:B------:R-:W0:Y:S01]  /*5d2c0*/  LDCU UR51, c[0x0][0x398] ;  /* 0x00007300ff3377ac */ /* 0x000e220008000800 */
[----:B------:R-:W-:Y:S01]  /*5d2d0*/  ISETP.LT.AND P3, PT, R30, UR22, !P0 ;  /* 0x000000161e007c0c */ /* 0x000fe2000c761270 */
[----:B------:R-:W0:Y:S01]  /*5d2e0*/  LDCU UR52, c[0x0][0x398] ;  /* 0x00007300ff3477ac */ /* 0x000e220008000800 */
[----:B------:R-:W0:Y:S01]  /*5d2f0*/  LDCU UR22, c[0x0][0x398] ;  /* 0x00007300ff1677ac */ /* 0x000e220008000800 */
[----:B-1----:R-:W-:Y:S01]  /*5d300*/  IMAD.WIDE R6, R4, 0x2, R12 ;  /* 0x0000000204067825 */ /* 0x002fe200078e020c */
[----:B------:R-:W1:Y:S01]  /*5d310*/  LDCU UR33, c[0x0][0x3b8] ;  /* 0x00007700ff2177ac */ /* 0x000e620008000800 */
[----:B------:R-:W0:Y:S01]  /*5d320*/  LDCU UR41, c[0x0][0x398] ;  /* 0x00007300ff2977ac */ /* 0x000e220008000800 */
[----:B---3--:R-:W-:-:S02]  /*5d330*/  PRMT R5, R8, 0x7632, R5 ;  /* 0x0000763208057816 */ /* 0x008fc40000000005 */
[----:B--2---:R-:W-:Y:S01]  /*5d340*/  ISETP.LT.AND P4, PT, R39, UR49, !P0 ;  /* 0x0000003127007c0c */ /* 0x004fe2000c781270 */
[----:B------:R-:W2:Y:S01]  /*5d350*/  LDCU UR49, c[0x0][0x398] ;  /* 0x00007300ff3177ac */ /* 0x000ea20008000800 */
[----:B----4-:R-:W-:Y:S01]  /*5d360*/  PRMT R58, R55, 0x7632, R58 ;  /* 0x00007632373a7816 */ /* 0x010fe2000000003a */
[----:B------:R3:W-:Y:S10]  /*5d370*/  @P5 STG.E.U16 desc[UR36][R56.64], R55 ;  /* 0x0000003738005986 */ /* 0x0007f4000c101524 */
[----:B------:R4:W-:Y:S01]  /*5d380*/  @P4 STG.E.U16 desc[UR36][R6.64], R58 ;  /* 0x0000003a06004986 */ /* 0x0009e2000c101524 */
[----:B---3--:R-:W-:-:S04]  /*5d390*/  IMAD.WIDE R54, R4, 0x2, R14 ;  /* 0x0000000204367825 */ /* 0x008fc800078e020e */
[C---:B------:R-:W-:Y:S01]  /*5d3a0*/  IMAD.WIDE R56, R4.reuse, 0x2, R16 ;  /* 0x0000000204387825 */ /* 0x040fe200078e0210 */
[----:B------:R3:W-:Y:S03]  /*5d3b0*/  @P1 STG.E.U16 desc[UR36][R54.64], R8 ;  /* 0x0000000836001986 */ /* 0x0007e6000c101524 */
[C---:B----4-:R-:W-:Y:S01]  /*5d3c0*/  IMAD.WIDE R6, R4.reuse, 0x2, R18 ;  /* 0x0000000204067825 */ /* 0x050fe200078e0212 */
[----:B------:R-:W-:Y:S04]  /*5d3d0*/  @P6 STG.E.U16 desc[UR36][R56.64], R5 ;  /* 0x0000000538006986 */ /* 0x000fe8000c101524 */
[----:B------:R4:W-:Y:S04]  /*5d3e0*/  @P2 STG.E.U16 desc[UR36][R6.64], R37 ;  /* 0x0000002506002986 */ /* 0x0009e8000c101524 */
[----:B---3--:R-:W3:Y:S04]  /*5d3f0*/  LDL.LU R8, [R1+0x2b4c] ;  /* 0x002b4c0001087983 */ /* 0x008ee80000300800 */
[----:B----4-:R-:W4:Y:S01]  /*5d400*/  LDL.LU R7, [R1+0xf0] ;  /* 0x0000f00001077983 */ /* 0x010f220000300800 */
[----:B------:R-:W-:Y:S01]  /*5d410*/  ISETP.LT.AND P5, PT, R35, UR14, !P0 ;  /* 0x0000000e23007c0c */ /* 0x000fe2000c7a1270 */
[C---:B------:R-:W-:Y:S01]  /*5d420*/  IMAD.WIDE R54, R4.reuse, 0x2, R20 ;  /* 0x0000000204367825 */ /* 0x040fe200078e0214 */
[----:B------:R-:W-:Y:S01]  /*5d430*/  PRMT R5, R37, 0x7632, R5 ;  /* 0x0000763225057816 */ /* 0x000fe20000000005 */
[----:B------:R-:W0:Y:S01]  /*5d440*/  LDCU UR14, c[0x0][0x398] ;  /* 0x00007300ff0e77ac */ /* 0x000e220008000800 */
[----:B------:R-:W2:Y:S01]  /*5d450*/  LDL.LU R37, [R1+0x1e0] ;  /* 0x0001e00001257983 */ /* 0x000ea20000300800 */
[----:B------:R-:W-:-:S08]  /*5d460*/  IMAD.WIDE R56, R4, 0x2, R22 ;  /* 0x0000000204387825 */ /* 0x000fd000078e0216 */
[----:B------:R-:W-:Y:S01]  /*5d470*/  @P5 STG.E.U16 desc[UR36][R54.64], R5 ;  /* 0x0000000536005986 */ /* 0x000fe2000c101524 */
[----:B------:R-:W-:Y:S01]  /*5d480*/  ISETP.LT.AND P1, PT, R60, UR10, !P0 ;  /* 0x0000000a3c007c0c */ /* 0x000fe2000c721270 */
[----:B------:R-:W0:Y:S01]  /*5d490*/  LDCU UR10, c[0x0][0x398] ;  /* 0x00007300ff0a77ac */ /* 0x000e220008000800 */
[----:B------:R-:W-:Y:S01]  /*5d4a0*/  ISETP.LT.AND P5, PT, R28, UR66, !P0 ;  /* 0x000000421c007c0c */ /* 0x000fe2000c7a1270 */
[----:B------:R-:W0:Y:S01]  /*5d4b0*/  LDCU UR66, c[0x0][0x398] ;  /* 0x00007300ff4277ac */ /* 0x000e220008000800 */
[----:B----4-:R4:W-:Y:S04]  /*5d4c0*/  @P3 STG.E.U16 desc[UR36][R56.64], R7 ;  /* 0x0000000738003986 */ /* 0x0109e8000c101524 */
[----:B----4-:R-:W4:Y:S01]  /*5d4d0*/  LDL.LU R57, [R1+0xe0] ;  /* 0x0000e00001397983 */ /* 0x010f220000300800 */
[----:B------:R-:W-:Y:S01]  /*5d4e0*/  ISETP.LT.AND P3, PT, R10, UR68, !P0 ;  /* 0x000000440a007c0c */ /* 0x000fe2000c761270 */
[----:B------:R-:W0:Y:S02]  /*5d4f0*/  LDCU UR68, c[0x0][0x398] ;  /* 0x00007300ff4477ac */ /* 0x000e240008000800 */
[----:B------:R-:W3:Y:S01]  /*5d500*/  LDL.LU R10, [R1+0x1c0] ;  /* 0x0001c000010a7983 */ /* 0x000ee20000300800 */
[----:B------:R-:W-:Y:S01]  /*5d510*/  PRMT R5, R7, 0x7632, R5 ;  /* 0x0000763207057816 */ /* 0x000fe20000000005 */
[C---:B------:R-:W-:Y:S01]  /*5d520*/  IMAD.WIDE R6, R4.reuse, 0x2, R24 ;  /* 0x0000000204067825 */ /* 0x040fe200078e0218 */
[----:B0-----:R-:W-:Y:S01]  /*5d530*/  ISETP.LT.AND P6, PT, R11, UR68, !P0 ;  /* 0x000000440b007c0c */ /* 0x001fe2000c7c1270 */
[----:B------:R-:W0:Y:S03]  /*5d540*/  LDCU UR68, c[0x0][0x398] ;  /* 0x00007300ff4477ac */ /* 0x000e260008000800 */
[----:B------:R0:W-:Y:S01]  /*5d550*/  @P1 STG.E.U16 desc[UR36][R6.64], R5 ;  /* 0x0000000506001986 */ /* 0x0001e2000c101524 */
[----:B------:R-:W-:Y:S01]  /*5d560*/  ISETP.LT.AND P2, PT, R31, UR6, !P0 ;  /* 0x000000061f007c0c */ /* 0x000fe2000c741270 */
[----:B------:R-:W-:Y:S01]  /*5d570*/  IMAD.WIDE R54, R4, 0x2, R26 ;  /* 0x0000000204367825 */ /* 0x000fe200078e021a */
[----:B------:R-:W-:Y:S01]  /*5d580*/  ISETP.LT.AND P4, PT, R36, UR30, !P0 ;  /* 0x0000001e24007c0c */ /* 0x000fe2000c781270 */
[----:B------:R-:W1:Y:S01]  /*5d590*/  LDCU.64 UR30, c[0x0][0x398] ;  /* 0x00007300ff1e77ac */ /* 0x000e620008000a00 */
[----:B--2---:R-:W-:Y:S01]  /*5d5a0*/  PRMT R58, R37, 0x7632, R58 ;  /* 0x00007632253a7816 */ /* 0x004fe2000000003a */
[----:B------:R-:W2:Y:S01]  /*5d5b0*/  LDCU UR6, c[0x0][0x398] ;  /* 0x00007300ff0677ac */ /* 0x000ea20008000800 */
[----:B0-----:R-:W-:Y:S01]  /*5d5c0*/  ISETP.LT.AND P1, PT, R38, UR68, !P0 ;  /* 0x0000004426007c0c */ /* 0x001fe2000c721270 */
[----:B------:R-:W0:Y:S01]  /*5d5d0*/  LDCU UR68, c[0x0][0x398] ;  /* 0x00007300ff4477ac */ /* 0x000e220008000800 */
[----:B------:R-:W-:-:S04]  /*5d5e0*/  IMAD.WIDE R6, R4, 0x2, R40 ;  /* 0x0000000204067825 */ /* 0x000fc800078e0228 */
[----:B------:R-:W-:Y:S01]  /*5d5f0*/  VIADD R5, R0, 0xa ;  /* 0x0000000a00057836 */ /* 0x000fe20000000000 */
[----:B----4-:R4:W-:Y:S01]  /*5d600*/  @P2 STG.E.U16 desc[UR36][R54.64], R57 ;  /* 0x0000003936002986 */ /* 0x0109e2000c101524 */
[----:B------:R-:W-:Y:S01]  /*5d610*/  ISETP.LT.AND P2, PT, R34, UR66, !P0 ;  /* 0x0000004222007c0c */ /* 0x000fe2000c741270 */
[----:B------:R-:W2:Y:S01]  /*5d620*/  LDCU UR66, c[0x0][0x398] ;  /* 0x00007300ff4277ac */ /* 0x000ea20008000800 */
[----:B0-----:R-:W-:Y:S02]  /*5d630*/  ISETP.LT.AND P0, PT, R33, UR68, !P0 ;  /* 0x0000004421007c0c */ /* 0x001fe4000c701270 */
[----:B------:R-:W-:Y:S01]  /*5d640*/  PRMT R59, R57, 0x7632, R59 ;  /* 0x00007632393b7816 */ /* 0x000fe2000000003b */
[----:B------:R-:W0:Y:S04]  /*5d650*/  LDCU UR68, c[0x0][0x398] ;  /* 0x00007300ff4477ac */ /* 0x000e280008000800 */
[----:B------:R2:W-:Y:S01]  /*5d660*/  @P1 STG.E.U16 desc[UR36][R6.64], R59 ;  /* 0x0000003b06001986 */ /* 0x0005e2000c101524 */
[----:B----4-:R-:W-:-:S04]  /*5d670*/  IMAD.WIDE R54, R4, 0x2, R42 ;  /* 0x0000000204367825 */ /* 0x010fc800078e022a */
[C---:B------:R-:W-:Y:S01]  /*5d680*/  IMAD.WIDE R56, R4.reuse, 0x2, R44 ;  /* 0x0000000204387825 */ /* 0x040fe200078e022c */
[----:B------:R4:W-:Y:S01]  /*5d690*/  @P2 STG.E.U16 desc[UR36][R54.64], R37 ;  /* 0x0000002536002986 */ /* 0x0009e2000c101524 */
[----:B-1----:R-:W-:Y:S01]  /*5d6a0*/  ISETP.GE.AND P1, PT, R5, UR31, PT ;  /* 0x0000001f05007c0c */ /* 0x002fe2000bf26270 */
[----:B------:R-:W1:Y:S01]  /*5d6b0*/  LDCU UR31, c[0x0][0x398] ;  /* 0x00007300ff1f77ac */ /* 0x000e620008000800 */
[----:B--2---:R-:W-:Y:S01]  /*5d6c0*/  IMAD.WIDE R6, R4, 0x2, R46 ;  /* 0x0000000204067825 */ /* 0x004fe200078e022e */
[----:B------:R-:W-:Y:S01]  /*5d6d0*/  @P0 STG.E.U16 desc[UR36][R56.64], R58 ;  /* 0x0000003a38000986 */ /* 0x000fe2000c101524 */
[----:B---3--:R-:W-:-:S03]  /*5d6e0*/  PRMT R5, R10, 0x7632, R5 ;  /* 0x000076320a057816 */ /* 0x008fc60000000005 */
[----:B------:R2:W-:Y:S01]  /*5d6f0*/  @P4 STG.E.U16 desc[UR36][R6.64], R10 ;  /* 0x0000000a06004986 */ /* 0x0005e2000c101524 */
[----:B----4-:R-:W-:-:S03]  /*5d700*/  IMAD.WIDE R54, R4, 0x2, R48 ;  /* 0x0000000204367825 */ /* 0x010fc600078e0230 */
[----:B------:R-:W3:Y:S04]  /*5d710*/  LDL R59, [R1+0x297c] ;  /* 0x00297c00013b7983 */ /* 0x000ee80000100800 */
[----:B------:R-:W4:Y:S01]  /*5d720*/  LDL.LU R37, [R1+0x174] ;  /* 0x0001740001257983 */ /* 0x000f220000300800 */
[----:B--2---:R-:W-:-:S03]  /*5d730*/  IMAD.WIDE R6, R4, 0x2, R50 ;  /* 0x0000000204067825 */ /* 0x004fc600078e0232 */
[----:B------:R-:W-:Y:S04]  /*5d740*/  @P6 STG.E.U16 desc[UR36][R54.64], R5 ;  /* 0x0000000536006986 */ /* 0x000fe8000c101524 */
[----:B------:R-:W2:Y:S04]  /*5d750*/  LDL.LU R10, [R1+0x164] ;  /* 0x00016400010a7983 */ /* 0x000ea80000300800 */
[----:B------:R0:W-:Y:S01]  /*5d760*/  @P5 STG.E.U16 desc[UR36][R6.64], R8 ;  /* 0x0000000806005986 */ /* 0x0001e2000c101524 */
[----:B------:R-:W-:Y:S01]  /*5d770*/  ISETP.LT.AND P5, PT, R39, UR32, !P1 ;  /* 0x0000002027007c0c */ /* 0x000fe2000cfa1270 */
[----:B------:R-:W1:Y:S02]  /*5d780*/  LDCU UR32, c[0x0][0x398] ;  /* 0x00007300ff2077ac */ /* 0x000e640008000800 */
[----:B0-----:R-:W2:Y:S04]  /*5d790*/  LDL.LU R7, [R1+0x194] ;  /* 0x0001940001077983 */ /* 0x001ea80000300800 */
[----:B------:R0:W-:Y:S04]  /*5d7a0*/  STL [R1+0x2b48], R39 ;  /* 0x002b482701007387 */ /* 0x0001e80000100800 */
[----:B0-----:R-:W3:Y:S01]  /*5d7b0*/  LDL.LU R39, [R1+0x184] ;  /* 0x0001840001277983 */ /* 0x001ee20000300800 */
[----:B------:R-:W-:Y:S01]  /*5d7c0*/  ISETP.LT.AND P4, PT, R61, UR55, !P1 ;  /* 0x000000373d007c0c */ /* 0x000fe2000cf81270 */
[----:B------:R-:W-:-:S02]  /*5d7d0*/  VIADD R5, R4, UR73 ;  /* 0x0000004904057c36 */ /* 0x000fc40008000000 */
        /* <DEDUP_REMOVED lines=8> */
[----:B------:R-:W-:Y:S02]  /*5d860*/  ISETP.LT.AND P2, PT, R30, UR46, !P1 ;  /* 0x0000002e1e007c0c */ /* 0x000fe4000cf41270 */
[----:B------:R-:W-:Y:S01]  /*5d870*/  ISETP.LT.AND P6, PT, R31, UR8, !P1 ;  /* 0x000000081f007c0c */ /* 0x000fe2000cfc1270 */
[----:B------:R-:W0:Y:S01]  /*5d880*/  LDCU UR46, c[0x0][0x398] ;  /* 0x00007300ff2e77ac */ /* 0x000e220008000800 */
[----:B------:R-:W0:Y:S01]  /*5d890*/  LDCU UR18, c[0x0][0x398] ;  /* 0x00007300ff1277ac */ /* 0x000e220008000800 */
[----:B-1----:R-:W-:Y:S01]  /*5d8a0*/  IMAD.WIDE R54, R5, 0x2, R14 ;  /* 0x0000000205367825 */ /* 0x002fe200078e020e */
[----:B------:R-:W1:Y:S01]  /*5d8b0*/  LDCU UR8, c[0x0][0x398] ;  /* 0x00007300ff0877ac */ /* 0x000e620008000800 */
[----:B------:R-:W0:Y:S01]  /*5d8c0*/  LDCU UR55, c[0x0][0x398] ;  /* 0x00007300ff3777ac */ /* 0x000e220008000800 */
[----:B--2---:R2:W-:Y:S01]  /*5d8d0*/  @P4 STG.E.U16 desc[UR36][R56.64], R7 ;  /* 0x0000000738004986 */ /* 0x0045e2000c101524 */
[----:B------:R-:W-:-:S02]  /*5d8e0*/  PRMT R8, R7, 0x7632, R8 ;  /* 0x0000763207087816 */ /* 0x000fc40000000008 */
[----:B------:R-:W-:Y:S01]  /*5d8f0*/  ISETP.LT.AND P4, PT, R32, UR45, !P1 ;  /* 0x0000002d20007c0c */ /* 0x000fe2000cf81270 */
[----:B------:R-:W0:Y:S01]  /*5d900*/  LDCU UR45, c[0x0][0x398] ;  /* 0x00007300ff2d77ac */ /* 0x000e220008000800 */
[----:B--2---:R-:W-:Y:S01]  /*5d910*/  IMAD.WIDE R6, R5, 0x2, R12 ;  /* 0x0000000205067825 */ /* 0x004fe200078e020c */
[----:B---3--:R-:W-:-:S04]  /*5d920*/  PRMT R4, R39, 0x7632, R4 ;  /* 0x0000763227047816 */ /* 0x008fc80000000004 */
[----:B------:R2:W-:Y:S01]  /*5d930*/  @P5 STG.E.U16 desc[UR36][R6.64], R8 ;  /* 0x0000000806005986 */ /* 0x0005e2000c101524 */
[----:B------:R-:W-:Y:S01]  /*5d940*/  ISETP.LT.AND P5, PT, R35, UR12, !P1 ;  /* 0x0000000c23007c0c */ /* 0x000fe2000cfa1270 */
[C---:B------:R-:W-:Y:S01]  /*5d950*/  IMAD.WIDE R56, R5.reuse, 0x2, R16 ;  /* 0x0000000205387825 */ /* 0x040fe200078e0210 */
[----:B------:R-:W3:Y:S01]  /*5d960*/  LDCU UR12, c[0x0][0x3b8] ;  /* 0x00007700ff0c77ac */ /* 0x000ee20008000800 */
[----:B------:R0:W-:Y:S04]  /*5d970*/  @P0 STG.E.U16 desc[UR36][R54.64], R39 ;  /* 0x0000002736000986 */ /* 0x0001e8000c101524 */
[----:B------:R4:W-:Y:S01]  /*5d980*/  @P4 STG.E.U16 desc[UR36][R56.64], R4 ;  /* 0x0000000438004986 */ /* 0x0009e2000c101524 */
[----:B--2---:R-:W-:-:S04]  /*5d990*/  IMAD.WIDE R6, R5, 0x2, R18 ;  /* 0x0000000205067825 */ /* 0x004fc800078e0212 */
[----:B0-----:R-:W-:Y:S01]  /*5d9a0*/  IMAD.WIDE R54, R5, 0x2, R20 ;  /* 0x0000000205367825 */ /* 0x001fe200078e0214 */
[----:B----4-:R-:W-:-:S03]  /*5d9b0*/  PRMT R4, R37, 0x7632, R4 ;  /* 0x0000763225047816 */ /* 0x010fc60000000004 */
[----:B------:R-:W-:Y:S01]  /*5d9c0*/  IMAD.WIDE R56, R5, 0x2, R22 ;  /* 0x0000000205387825 */ /* 0x000fe200078e0216 */
[----:B------:R0:W-:Y:S04]  /*5d9d0*/  @P3 STG.E.U16 desc[UR36][R6.64], R37 ;  /* 0x0000002506003986 */ /* 0x0001e8000c101524 */
[----:B------:R-:W-:Y:S04]  /*5d9e0*/  @P5 STG.E.U16 desc[UR36][R54.64], R4 ;  /* 0x0000000436005986 */ /* 0x000fe8000c101524 */
[----:B------:R2:W-:Y:S04]  /*5d9f0*/  @P2 STG.E.U16 desc[UR36][R56.64], R10 ;  /* 0x0000000a38002986 */ /* 0x0005e8000c101524 */
[----:B0-----:R-:W4:Y:S04]  /*5da00*/  LDL.LU R37, [R1+0x144] ;  /* 0x0001440001257983 */ /* 0x001f280000300800 */
[----:B--2---:R-:W2:Y:S01]  /*5da10*/  LDL.LU R57, [R1+0x154] ;  /* 0x0001540001397983 */ /* 0x004ea20000300800 */
[----:B------:R-:W-:-:S03]  /*5da20*/  PRMT R4, R10, 0x7632, R4 ;  /* 0x000076320a047816 */ /* 0x000fc60000000004 */
[----:B------:R-:W3:Y:S04]  /*5da30*/  LDL.LU R10, [R1+0x134] ;  /* 0x00013400010a7983 */ /* 0x000ee80000300800 */
[----:B------:R-:W3:Y:S01]  /*5da40*/  LDL.LU R39, [R1+0x124] ;  /* 0x0001240001277983 */ /* 0x000ee20000300800 */
[----:B------:R-:W-:Y:S01]  /*5da50*/  ISETP.LT.AND P2, PT, R59, UR61, !P1 ;  /* 0x0000003d3b007c0c */ /* 0x000fe2000cf41270 */
[----:B------:R-:W0:Y:S01]  /*5da60*/  LDCU UR61, c[0x0][0x398] ;  /* 0x00007300ff3d77ac */ /* 0x000e220008000800 */
[----:B------:R-:W-:Y:S02]  /*5da70*/  ISETP.LT.AND P3, PT, R28, UR60, !P1 ;  /* 0x0000003c1c007c0c */ /* 0x000fe4000cf61270 */
[----:B------:R-:W-:Y:S01]  /*5da80*/  ISETP.LT.AND P0, PT, R60, UR16, !P1 ;  /* 0x000000103c007c0c */ /* 0x000fe2000cf01270 */
[----:B------:R-:W1:Y:S01]  /*5da90*/  LDCU UR60, c[0x0][0x398] ;  /* 0x00007300ff3c77ac */ /* 0x000e620008000800 */
[C---:B------:R-:W-:Y:S01]  /*5daa0*/  IMAD.WIDE R6, R5.reuse, 0x2, R24 ;  /* 0x0000000205067825 */ /* 0x040fe200078e0218 */
[----:B------:R-:W-:Y:S01]  /*5dab0*/  ISETP.LT.AND P4, PT, R36, UR28, !P1 ;  /* 0x0000001c24007c0c */ /* 0x000fe2000cf81270 */
[----:B------:R-:W1:Y:S02]  /*5dac0*/  LDCU.64 UR28, c[0x0][0x398] ;  /* 0x00007300ff1c77ac */ /* 0x000e640008000a00 */
[----:B------:R-:W-:Y:S01]  /*5dad0*/  IMAD.WIDE R54, R5, 0x2, R26 ;  /* 0x0000000205367825 */ /* 0x000fe200078e021a */
[----:B------:R-:W1:Y:S01]  /*5dae0*/  LDCU UR16, c[0x0][0x398] ;  /* 0x00007300ff1077ac */ /* 0x000e620008000800 */
[----:B0-----:R-:W-:Y:S01]  /*5daf0*/  ISETP.LT.AND P5, PT, R11, UR61, !P1 ;  /* 0x0000003d0b007c0c */ /* 0x001fe2000cfa1270 */
[----:B------:R-:W0:Y:S04]  /*5db00*/  LDCU UR61, c[0x0][0x398] ;  /* 0x00007300ff3d77ac */ /* 0x000e280008000800 */
[----:B------:R1:W-:Y:S01]  /*5db10*/  @P0 STG.E.U16 desc[UR36][R6.64], R4 ;  /* 0x0000000406000986 */ /* 0x0003e2000c101524 */
[----:B------:R-:W-:Y:S01]  /*5db20*/  ISETP.LT.AND P0, PT, R38, UR74, !P1 ;  /* 0x0000004a26007c0c */ /* 0x000fe2000cf01270 */
[----:B------:R-:W0:Y:S01]  /*5db30*/  LDCU UR74, c[0x0][0x398] ;  /* 0x00007300ff4a77ac */ /* 0x000e220008000800 */
[----:B-1----:R-:W-:-:S04]  /*5db40*/  IMAD.WIDE R6, R5, 0x2, R40 ;  /* 0x0000000205067825 */ /* 0x002fc800078e0228 */
[----:B------:R-:W-:Y:S01]  /*5db50*/  VIADD R4, R0, 0xb ;  /* 0x0000000b00047836 */ /* 0x000fe20000000000 */
[----:B--2---:R1:W-:Y:S01]  /*5db60*/  @P6 STG.E.U16 desc[UR36][R54.64], R57 ;  /* 0x0000003936006986 */ /* 0x0043e2000c101524 */
[----:B------:R-:W-:Y:S01]  /*5db70*/  ISETP.LT.AND P6, PT, R34, UR60, !P1 ;  /* 0x0000003c22007c0c */ /* 0x000fe2000cfc1270 */
[----:B------:R-:W2:Y:S01]  /*5db80*/  LDCU UR60, c[0x0][0x398] ;  /* 0x00007300ff3c77ac */ /* 0x000ea20008000800 */
[----:B0-----:R-:W-:Y:S02]  /*5db90*/  ISETP.LT.AND P1, PT, R33, UR61, !P1 ;  /* 0x0000003d21007c0c */ /* 0x001fe4000cf21270 */
[----:B------:R-:W-:Y:S01]  /*5dba0*/  PRMT R58, R57, 0x7632, R58 ;  /* 0x00007632393a7816 */ /* 0x000fe2000000003a */
[----:B------:R-:W0:Y:S01]  /*5dbb0*/  LDCU UR61, c[0x0][0x398] ;  /* 0x00007300ff3d77ac */ /* 0x000e220008000800 */
[----:B----4-:R-:W-:-:S03]  /*5dbc0*/  PRMT R8, R37, 0x7632, R8 ;  /* 0x0000763225087816 */ /* 0x010fc60000000008 */
[----:B------:R4:W-:Y:S01]  /*5dbd0*/  @P0 STG.E.U16 desc[UR36][R6.64], R58 ;  /* 0x0000003a06000986 */ /* 0x0009e2000c101524 */
[----:B-1----:R-:W-:-:S04]  /*5dbe0*/  IMAD.WIDE R54, R5, 0x2, R42 ;  /* 0x0000000205367825 */ /* 0x002fc800078e022a */
[C---:B------:R-:W-:Y:S01]  /*5dbf0*/  IMAD.WIDE R56, R5.reuse, 0x2, R44 ;  /* 0x0000000205387825 */ /* 0x040fe200078e022c */
[----:B------:R-:W-:Y:S01]  /*5dc00*/  ISETP.GE.AND P0, PT, R4, UR29, PT ;  /* 0x0000001d04007c0c */ /* 0x000fe2000bf06270 */
[----:B------:R1:W-:Y:S02]  /*5dc10*/  @P6 STG.E.U16 desc[UR36][R54.64], R37 ;  /* 0x0000002536006986 */ /* 0x0003e4000c101524 */
[----:B----4-:R-:W-:Y:S02]  /*5dc20*/  IMAD.WIDE R6, R5, 0x2, R46 ;  /* 0x0000000205067825 */ /* 0x010fe400078e022e */
[----:B------:R-:W-:Y:S01]  /*5dc30*/  @P1 STG.E.U16 desc[UR36][R56.64], R8 ;  /* 0x0000000838001986 */ /* 0x000fe2000c101524 */
[----:B---3--:R-:W-:-:S03]  /*5dc40*/  PRMT R4, R10, 0x7632, R4 ;  /* 0x000076320a047816 */ /* 0x008fc60000000004 */
[----:B------:R3:W-:Y:S01]  /*5dc50*/  @P4 STG.E.U16 desc[UR36][R6.64], R10 ;  /* 0x0000000a06004986 */ /* 0x0007e2000c101524 */
[----:B-1----:R-:W-:-:S03]  /*5dc60*/  IMAD.WIDE R54, R5, 0x2, R48 ;  /* 0x0000000205367825 */ /* 0x002fc600078e0230 */
[----:B------:R-:W4:Y:S04]  /*5dc70*/  LDL.LU R37, [R1+0x104] ;  /* 0x0001040001257983 */ /* 0x000f280000300800 */
[----:B------:R1:W-:Y:S01]  /*5dc80*/  @P5 STG.E.U16 desc[UR36][R54.64], R4 ;  /* 0x0000000436005986 */ /* 0x0003e2000c101524 */
[----:B---3--:R-:W-:-:S03]  /*5dc90*/  IMAD.WIDE R6, R5, 0x2, R50 ;  /* 0x0000000205067825 */ /* 0x008fc600078e0232 */
[----:B------:R-:W3:Y:S04]  /*5dca0*/  LDL.LU R10, [R1+0x1b4] ;  /* 0x0001b400010a7983 */ /* 0x000ee80000300800 */
[----:B------:R0:W-:Y:S01]  /*5dcb0*/  @P3 STG.E.U16 desc[UR36][R6.64], R39 ;  /* 0x0000002706003986 */ /* 0x0001e2000c101524 */
[C---:B-1----:R-:W-:Y:S02]  /*5dcc0*/  VIADD R4, R5.reuse, UR72 ;  /* 0x0000004805047c36 */ /* 0x042fe40008000000 */
[----:B------:R-:W-:Y:S01]  /*5dcd0*/  IMAD.WIDE R54, R5, 0x2, R52 ;  /* 0x0000000205367825 */ /* 0x000fe200078e0234 */
[----:B------:R-:W-:Y:S01]  /*5dce0*/  PRMT R5, R39, 0x7632, R5 ;  /* 0x0000763227057816 */ /* 0x000fe20000000005 */
[----:B------:R-:W1:Y:S01]  /*5dcf0*/  LDCU UR72, c[0x0][0x398] ;  /* 0x00007300ff4877ac */ /* 0x000e620008000800 */
[----:B0-----:R-:W2:Y:S04]  /*5dd00*/  LDL.LU R39, [R1+0x2b48] ;  /* 0x002b480001277983 */ /* 0x001ea80000300800 */
[----:B------:R-:W3:Y:S01]  /*5dd10*/  LDL.LU R7, [R1+0x114] ;  /* 0x0001140001077983 */ /* 0x000ee20000300800 */
[----:B------:R-:W-:Y:S01]  /*5dd20*/  ISETP.LT.AND P6, PT, R61, UR53, !P0 ;  /* 0x000000353d007c0c */ /* 0x000fe2000c7c1270 */
[----:B------:R-:W-:Y:S01]  /*5dd30*/  IMAD.WIDE R56, R4, 0x2, R2 ;  /* 0x0000000204387825 */ /* 0x000fe200078e0202 */
[----:B------:R-:W-:Y:S01]  /*5dd40*/  ISETP.LT.AND P4, PT, R29, UR40, !P0 ;  /* 0x000000281d007c0c */ /* 0x000fe2000c781270 */
[----:B------:R0:W-:Y:S01]  /*5dd50*/  @P2 STG.E.U16 desc[UR36][R54.64], R5 ;  /* 0x0000000536002986 */ /* 0x0001e2000c101524 */
[----:B------:R-:W-:Y:S01]  /*5dd60*/  ISETP.LT.AND P2, PT, R32, UR20, !P0 ;  /* 0x0000001420007c0c */ /* 0x000fe2000c741270 */
[----:B------:R-:W1:Y:S01]  /*5dd70*/  LDCU UR20, c[0x0][0x398] ;  /* 0x00007300ff1477ac */ /* 0x000e620008000800 */
[----:B------:R-:W-:-:S02]  /*5dd80*/  ISETP.LT.AND P5, PT, R9, UR39, !P0 ;  /* 0x0000002709007c0c */ /* 0x000fc4000c7a1270 */
[----:B------:R-:W3:Y:S01]  /*5dd90*/  LDL.LU R9, [R1+0x2b44] ;  /* 0x002b440001097983 */ /* 0x000ee20000300800 */
[----:B------:R-:W-:Y:S01]  /*5dda0*/  ISETP.LT.AND P1, PT, R30, UR34, !P0 ;  /* 0x000000221e007c0c */ /* 0x000fe2000c721270 */
[----:B------:R-:W1:Y:S01]  /*5ddb0*/  LDCU UR40, c[0x0][0x398] ;  /* 0x00007300ff2877ac */ /* 0x000e620008000800 */
[----:B------:R-:W1:Y:S01]  /*5ddc0*/  LDCU UR34, c[0x0][0x398] ;  /* 0x00007300ff2277ac */ /* 0x000e620008000800 */
[C---:B0-----:R-:W-:Y:S01]  /*5ddd0*/  IMAD.WIDE R54, R4.reuse, 0x2, R14 ;  /* 0x0000000204367825 */ /* 0x041fe200078e020e */
[----:B------:R-:W0:Y:S01]  /*5dde0*/  LDCU UR53, c[0x0][0x3b8] ;  /* 0x00007700ff3577ac */ /* 0x000e220008000800 */
[----:B------:R-:W0:Y:S01]  /*5ddf0*/  LDCU UR39, c[0x0][0x398] ;  /* 0x00007300ff2777ac */ /* 0x000e220008000800 */
[----:B----4-:R-:W-:Y:S02]  /*5de00*/  PRMT R5, R37, 0x7632, R5 ;  /* 0x0000763225057816 */ /* 0x010fe40000000005 */
[----:B--2---:R-:W-:Y:S01]  /*5de10*/  ISETP.LT.AND P3, PT, R39, UR35, !P0 ;  /* 0x0000002327007c0c */ /* 0x004fe2000c761270 */
[----:B------:R-:W2:Y:S01]  /*5de20*/  LDCU UR35, c[0x0][0x398] ;  /* 0x00007300ff2377ac */ /* 0x000ea20008000800 */
[----:B---3--:R3:W-:Y:S01]  /*5de30*/  @P6 STG.E.U16 desc[UR36][R56.64], R7 ;  /* 0x0000000738006986 */ /* 0x0087e2000c101524 */
[----:B------:R-:W-:Y:S01]  /*5de40*/  PRMT R8, R7, 0x7632, R8 ;  /* 0x0000763207087816 */ /* 0x000fe20000000008 */
[----:B---3--:R-:W-:-:S04]  /*5de50*/  IMAD.WIDE R6, R4, 0x2, R12 ;  /* 0x0000000204067825 */ /* 0x008fc800078e020c */
[----:B------:R-:W-:-:S05]  /*5de60*/  IMAD.WIDE R56, R4, 0x2, R16 ;  /* 0x0000000204387825 */ /* 0x000fca00078e0210 */
[----:B------:R3:W-:Y:S04]  /*5de70*/  @P3 STG.E.U16 desc[UR36][R6.64], R8 ;  /* 0x0000000806003986 */ /* 0x0007e8000c101524 */
[----:B------:R4:W-:Y:S04]  /*5de80*/  @P4 STG.E.U16 desc[UR36][R54.64], R37 ;  /* 0x0000002536004986 */ /* 0x0009e8000c101524 */
[----:B------:R-:W-:Y:S01]  /*5de90*/  @P2 STG.E.U16 desc[UR36][R56.64], R5 ;  /* 0x0000000538002986 */ /* 0x000fe2000c101524 */
[----:B---3--:R-:W-:-:S03]  /*5dea0*/  IMAD.WIDE R6, R4, 0x2, R18 ;  /* 0x0000000204067825 */ /* 0x008fc600078e0212 */
[----:B----4-:R-:W3:Y:S04]  /*5deb0*/  LDL.LU R37, [R1+0xe4] ;  /* 0x0000e40001257983 */ /* 0x010ee80000300800 */
[----:B------:R4:W-:Y:S04]  /*5dec0*/  @P5 STG.E.U16 desc[UR36][R6.64], R10 ;  /* 0x0000000a06005986 */ /* 0x0009e8000c101524 */
[----:B----4-:R-:W4:Y:S01]  /*5ded0*/  LDL.LU R7, [R1+0xf4] ;  /* 0x0000f40001077983 */ /* 0x010f220000300800 */
[----:B------:R-:W-:-:S03]  /*5dee0*/  PRMT R5, R10, 0x7632, R5 ;  /* 0x000076320a057816 */ /* 0x000fc60000000005 */
[----:B------:R-:W2:Y:S01]  /*5def0*/  LDL.LU R10, [R1+0x1e4] ;  /* 0x0001e400010a7983 */ /* 0x000ea20000300800 */
[----:B------:R-:W-:-:S03]  /*5df00*/  ISETP.LT.AND P4, PT, R28, UR31, !P0 ;  /* 0x0000001f1c007c0c */ /* 0x000fc6000c781270 */
[----:B------:R-:W2:Y:S01]  /*5df10*/  LDL.LU R28, [R1+0x1c4] ;  /* 0x0001c400011c7983 */ /* 0x000ea20000300800 */
[----:B------:R-:W-:Y:S01]  /*5df20*/  ISETP.LT.AND P6, PT, R35, UR38, !P0 ;  /* 0x0000002623007c0c */ /* 0x000fe2000c7c1270 */
[----:B------:R-:W-:-:S04]  /*5df30*/  IMAD.WIDE R54, R4, 0x2, R20 ;  /* 0x0000000204367825 */ /* 0x000fc800078e0214 */
[----:B------:R-:W-:Y:S01]  /*5df40*/  IMAD.WIDE R56, R4, 0x2, R22 ;  /* 0x0000000204387825 */ /* 0x000fe200078e0216 */
[----:B------:R-:W-:Y:S01]  /*5df50*/  ISETP.LT.AND P3, PT, R60, UR26, !P0 ;  /* 0x0000001a3c007c0c */ /* 0x000fe2000c761270 */
[----:B------:R-:W0:Y:S01]  /*5df60*/  LDCU UR38, c[0x0][0x398] ;  /* 0x00007300ff2677ac */ /* 0x000e220008000800 */
[----:B------:R-:W-:Y:S01]  /*5df70*/  ISETP.LT.AND P2, PT, R36, UR30, !P0 ;  /* 0x0000001e24007c0c */ /* 0x000fe2000c741270 */
[----:B------:R-:W0:Y:S04]  /*5df80*/  LDCU.64 UR30, c[0x0][0x398] ;  /* 0x00007300ff1e77ac */ /* 0x000e280008000a00 */
[----:B------:R1:W-:Y:S01]  /*5df90*/  @P6 STG.E.U16 desc[UR36][R54.64], R5 ;  /* 0x0000000536006986 */ /* 0x0003e2000c101524 */
[----:B------:R-:W-:Y:S01]  /*5dfa0*/  ISETP.LT.AND P6, PT, R31, UR24, !P0 ;  /* 0x000000181f007c0c */ /* 0x000fe2000c7c1270 */
[----:B------:R-:W0:Y:S01]  /*5dfb0*/  LDCU UR24, c[0x0][0x398] ;  /* 0x00007300ff1877ac */ /* 0x000e220008000800 */
[----:B------:R-:W0:Y:S01]  /*5dfc0*/  LDCU UR26, c[0x0][0x398] ;  /* 0x00007300ff1a77ac */ /* 0x000e220008000800 */
[C---:B-1----:R-:W-:Y:S01]  /*5dfd0*/  IMAD.WIDE R54, R4.reuse, 0x2, R26 ;  /* 0x0000000204367825 */ /* 0x042fe200078e021a */
[----:B----4-:R1:W-:Y:S01]  /*5dfe0*/  @P1 STG.E.U16 desc[UR36][R56.64], R7 ;  /* 0x0000000738001986 */ /* 0x0103e2000c101524 */
[----:B------:R-:W-:Y:S01]  /*5dff0*/  ISETP.LT.AND P1, PT, R59, UR76, !P0 ;  /* 0x0000004c3b007c0c */ /* 0x000fe2000c721270 */
[----:B------:R-:W4:Y:S01]  /*5e000*/  LDCU UR76, c[0x0][0x398] ;  /* 0x00007300ff4c77ac */ /* 0x000f220008000800 */
[----:B------:R-:W-:Y:S01]  /*5e010*/  PRMT R5, R7, 0x7632, R5 ;  /* 0x0000763207057816 */ /* 0x000fe20000000005 */
[----:B-1----:R-:W-:-:S05]  /*5e020*/  IMAD.WIDE R6, R4, 0x2, R24 ;  /* 0x0000000204067825 */ /* 0x002fca00078e0218 */
[----:B------:R1:W-:Y:S01]  /*5e030*/  @P3 STG.E.U16 desc[UR36][R6.64], R5 ;  /* 0x0000000506003986 */ /* 0x0003e2000c101524 */
[----:B------:R-:W-:Y:S02]  /*5e040*/  ISETP.LT.AND P3, PT, R38, UR71, !P0 ;  /* 0x0000004726007c0c */ /* 0x000fe4000c761270 */
[----:B---3--:R-:W-:Y:S01]  /*5e050*/  PRMT R58, R37, 0x7632, R58 ;  /* 0x00007632253a7816 */ /* 0x008fe2000000003a */
[----:B------:R3:W-:Y:S01]  /*5e060*/  @P6 STG.E.U16 desc[UR36][R54.64], R37 ;  /* 0x0000002536006986 */ /* 0x0007e2000c101524 */
[----:B------:R-:W-:Y:S01]  /*5e070*/  ISETP.LT.AND P6, PT, R34, UR74, !P0 ;  /* 0x0000004a22007c0c */ /* 0x000fe2000c7c1270 */
[C---:B------:R-:W-:Y:S01]  /*5e080*/  IMAD.WIDE R56, R4.reuse, 0x2, R44 ;  /* 0x0000000204387825 */ /* 0x040fe200078e022c */
[----:B----4-:R-:W-:Y:S01]  /*5e090*/  ISETP.LT.AND P5, PT, R11, UR76, !P0 ;  /* 0x0000004c0b007c0c */ /* 0x010fe2000c7a1270 */
[----:B------:R-:W4:Y:S01]  /*5e0a0*/  LDCU UR71, c[0x0][0x398] ;  /* 0x00007300ff4777ac */ /* 0x000f220008000800 */
[----:B------:R-:W-:Y:S01]  /*5e0b0*/  ISETP.LT.AND P0, PT, R33, UR73, !P0 ;  /* 0x0000004921007c0c */ /* 0x000fe2000c701270 */
[----:B-1----:R-:W-:Y:S01]  /*5e0c0*/  IMAD.WIDE R6, R4, 0x2, R40 ;  /* 0x0000000204067825 */ /* 0x002fe200078e0228 */
[----:B--2---:R-:W-:Y:S01]  /*5e0d0*/  PRMT R8, R10, 0x7632, R8 ;  /* 0x000076320a087816 */ /* 0x004fe20000000008 */
[----:B------:R-:W1:Y:S02]  /*5e0e0*/  LDCU UR73, c[0x0][0x398] ;  /* 0x00007300ff4977ac */ /* 0x000e640008000800 */
[----:B---3--:R-:W-:Y:S01]  /*5e0f0*/  IMAD.WIDE R54, R4, 0x2, R42 ;  /* 0x0000000204367825 */ /* 0x008fe200078e022a */
[----:B------:R2:W-:Y:S01]  /*5e100*/  @P3 STG.E.U16 desc[UR36][R6.64], R58 ;  /* 0x0000003a06003986 */ /* 0x0005e2000c101524 */
[----:B------:R-:W3:Y:S03]  /*5e110*/  LDCU UR76, c[0x0][0x398] ;  /* 0x00007300ff4c77ac */ /* 0x000ee60008000800 */
[----:B------:R0:W-:Y:S01]  /*5e120*/  @P6 STG.E.U16 desc[UR36][R54.64], R10 ;  /* 0x0000000a36006986 */ /* 0x0001e2000c101524 */
[----:B------:R-:W-:Y:S01]  /*5e130*/  VIADD R5, R0, 0xc ;  /* 0x0000000c00057836 */ /* 0x000fe20000000000 */
[----:B------:R-:W1:Y:S02]  /*5e140*/  LDCU UR74, c[0x0][0x3b8] ;  /* 0x00007700ff4a77ac */ /* 0x000e640008000800 */
[----:B------:R-:W-:Y:S04]  /*5e150*/  @P0 STG.E.U16 desc[UR36][R56.64], R8 ;  /* 0x0000000838000986 */ /* 0x000fe8000c101524 */
[----:B--2---:R-:W2:Y:S04]  /*5e160*/  LDL R58, [R1+0x2978] ;  /* 0x00297800013a7983 */ /* 0x004ea80000100800 */
[----:B0-----:R-:W2:Y:S04]  /*5e170*/  LDL.LU R10, [R1+0x188] ;  /* 0x00018800010a7983 */ /* 0x001ea80000300800 */
[----:B------:R0:W-:Y:S04]  /*5e180*/  STL [R1+0x2b3c], R57 ;  /* 0x002b3c3901007387 */ /* 0x0001e80000100800 */
[----:B0-----:R-:W2:Y:S01]  /*5e190*/  LDL R57, [R1+0x295c] ;  /* 0x00295c0001397983 */ /* 0x001ea20000100800 */
[----:B------:R-:W-:-:S03]  /*5e1a0*/  ISETP.GE.AND P3, PT, R5, UR31, PT ;  /* 0x0000001f05007c0c */ /* 0x000fc6000bf66270 */
[----:B------:R0:W-:Y:S01]  /*5e1b0*/  STL [R1+0x2b40], R30 ;  /* 0x002b401e01007387 */ /* 0x0001e20000100800 */
[----:B------:R-:W-:Y:S01]  /*5e1c0*/  ISETP.LT.AND P0, PT, R30, UR50, !P3 ;  /* 0x000000321e007c0c */ /* 0x000fe2000df01270 */
[----:B------:R-:W-:Y:S01]  /*5e1d0*/  IMAD.WIDE R6, R4, 0x2, R46 ;  /* 0x0000000204067825 */ /* 0x000fe200078e022e */
[----:B------:R-:W-:Y:S01]  /*5e1e0*/  PRMT R5, R28, 0x7632, R5 ;  /* 0x000076321c057816 */ /* 0x000fe20000000005 */
[----:B------:R-:W1:Y:S01]  /*5e1f0*/  LDCU UR50, c[0x0][0x398] ;  /* 0x00007300ff3277ac */ /* 0x000e620008000800 */
[----:B0-----:R-:W3:Y:S04]  /*5e200*/  LDL.LU R30, [R1+0x198] ;  /* 0x00019800011e7983 */ /* 0x001ee80000300800 */
[----:B------:R-:W4:Y:S04]  /*5e210*/  LDL.LU R37, [R1+0x178] ;  /* 0x0001780001257983 */ /* 0x000f280000300800 */
[----:B------:R0:W-:Y:S04]  /*5e220*/  @P2 STG.E.U16 desc[UR36][R6.64], R28 ;  /* 0x0000001c06002986 */ /* 0x0001e8000c101524 */
[----:B0-----:R-:W4:Y:S01]  /*5e230*/  LDL.LU R28, [R1+0x168] ;  /* 0x00016800011c7983 */ /* 0x001f220000300800 */
[----:B------:R-:W-:-:S05]  /*5e240*/  IMAD.WIDE R54, R4, 0x2, R48 ;  /* 0x0000000204367825 */ /* 0x000fca00078e0230 */
[----:B------:R0:W-:Y:S01]  /*5e250*/  @P5 STG.E.U16 desc[UR36][R54.64], R5 ;  /* 0x0000000536005986 */ /* 0x0001e2000c101524 */
[C---:B------:R-:W-:Y:S01]  /*5e260*/  IMAD.WIDE R6, R4.reuse, 0x2, R50 ;  /* 0x0000000204067825 */ /* 0x040fe200078e0232 */
[----:B------:R-:W-:Y:S01]  /*5e270*/  ISETP.LT.AND P6, PT, R61, UR70, !P3 ;  /* 0x000000463d007c0c */ /* 0x000fe2000dfc1270 */
[----:B------:R-:W1:Y:S01]  /*5e280*/  LDCU UR70, c[0x0][0x398] ;  /* 0x00007300ff4677ac */ /* 0x000e620008000800 */
[----:B------:R-:W-:Y:S01]  /*5e290*/  PRMT R56, R9, 0x7632, R56 ;  /* 0x0000763209387816 */ /* 0x000fe20000000038 */
[C---:B------:R-:W-:Y:S01]  /*5e2a0*/  VIADD R8, R4.reuse, UR5 ;  /* 0x0000000504087c36 */ /* 0x040fe20008000000 */
[----:B------:R1:W-:Y:S01]  /*5e2b0*/  @P4 STG.E.U16 desc[UR36][R6.64], R9 ;  /* 0x0000000906004986 */ /* 0x0003e2000c101524 */
[----:B------:R-:W-:Y:S01]  /*5e2c0*/  ISETP.LT.AND P4, PT, R39, UR51, !P3 ;  /* 0x0000003327007c0c */ /* 0x000fe2000df81270 */
[----:B------:R-:W2:Y:S01]  /*5e2d0*/  LDCU UR51, c[0x0][0x398] ;  /* 0x00007300ff3377ac */ /* 0x000ea20008000800 */
[----:B0-----:R-:W-:Y:S01]  /*5e2e0*/  IMAD.WIDE R4, R4, 0x2, R52 ;  /* 0x0000000204047825 */ /* 0x001fe200078e0234 */
[----:B------:R-:W-:Y:S01]  /*5e2f0*/  ISETP.LT.AND P2, PT, R29, UR49, !P3 ;  /* 0x000000311d007c0c */ /* 0x000fe2000df41270 */
[----:B------:R-:W0:Y:S03]  /*5e300*/  LDCU UR5, c[0x0][0x398] ;  /* 0x00007300ff0577ac */ /* 0x000e260008000800 */
[----:B------:R0:W-:Y:S01]  /*5e310*/  @P1 STG.E.U16 desc[UR36][R4.64], R56 ;  /* 0x0000003804001986 */ /* 0x0001e2000c101524 */
[----:B------:R-:W-:Y:S01]  /*5e320*/  ISETP.LT.AND P1, PT, R32, UR52, !P3 ;  /* 0x0000003420007c0c */ /* 0x000fe2000df21270 */
[C---:B------:R-:W-:Y:S01]  /*5e330*/  IMAD.WIDE R54, R8.reuse, 0x2, R2 ;  /* 0x0000000208367825 */ /* 0x040fe200078e0202 */
[----:B------:R-:W2:Y:S03]  /*5e340*/  LDCU UR52, c[0x0][0x398] ;  /* 0x00007300ff3477ac */ /* 0x000ea60008000800 */
[C---:B-1----:R-:W-:Y:S01]  /*5e350*/  IMAD.WIDE R6, R8.reuse, 0x2, R14 ;  /* 0x0000000208067825 */ /* 0x042fe200078e020e */
[----:B------:R-:W1:Y:S03]  /*5e360*/  LDCU UR49, c[0x0][0x398] ;  /* 0x00007300ff3177ac */ /* 0x000e660008000800 */
[----:B0-----:R-:W-:Y:S01]  /*5e370*/  IMAD.WIDE R4, R8, 0x2, R12 ;  /* 0x0000000208047825 */ /* 0x001fe200078e020c */
[----:B--2---:R-:W-:Y:S01]  /*5e380*/  ISETP.LT.AND P5, PT, R57, UR54, !P3 ;  /* 0x0000003639007c0c */ /* 0x004fe2000dfa1270 */
[----:B------:R-:W0:Y:S01]  /*5e390*/  LDCU UR54, c[0x0][0x398] ;  /* 0x00007300ff3677ac */ /* 0x000e220008000800 */
[----:B------:R-:W2:Y:S01]  /*5e3a0*/  LDL.LU R57, [R1+0x158] ;  /* 0x0001580001397983 */ /* 0x000ea20000300800 */
[----:B------:R-:W-:-:S02]  /*5e3b0*/  PRMT R9, R10, 0x7632, R9 ;  /* 0x000076320a097816 */ /* 0x000fc40000000009 */
[----:B---3--:R-:W-:Y:S01]  /*5e3c0*/  PRMT R56, R30, 0x7632, R56 ;  /* 0x000076321e387816 */ /* 0x008fe20000000038 */
[----:B------:R3:W-:Y:S04]  /*5e3d0*/  @P6 STG.E.U16 desc[UR36][R54.64], R30 ;  /* 0x0000001e36006986 */ /* 0x0007e8000c101524 */
[----:B------:R0:W-:Y:S01]  /*5e3e0*/  @P4 STG.E.U16 desc[UR36][R4.64], R56 ;  /* 0x0000003804004986 */ /* 0x0001e2000c101524 */
[----:B------:R-:W-:Y:S01]  /*5e3f0*/  ISETP.LT.AND P6, PT, R35, UR22, !P3 ;  /* 0x0000001623007c0c */ /* 0x000fe2000dfc1270 */
[----:B------:R-:W1:Y:S02]  /*5e400*/  LDCU UR22, c[0x0][0x3b8] ;  /* 0x00007700ff1677ac */ /* 0x000e640008000800 */
[----:B------:R4:W-:Y:S01]  /*5e410*/  @P2 STG.E.U16 desc[UR36][R6.64], R10 ;  /* 0x0000000a06002986 */ /* 0x0009e2000c101524 */
[----:B---3--:R-:W-:-:S04]  /*5e420*/  IMAD.WIDE R54, R8, 0x2, R16 ;  /* 0x0000000208367825 */ /* 0x008fc800078e0210 */
[C---:B0-----:R-:W-:Y:S01]  /*5e430*/  IMAD.WIDE R4, R8.reuse, 0x2, R18 ;  /* 0x0000000208047825 */ /* 0x041fe200078e0212 */
[----:B------:R0:W-:Y:S04]  /*5e440*/  @P1 STG.E.U16 desc[UR36][R54.64], R9 ;  /* 0x0000000936001986 */ /* 0x0001e8000c101524 */
[----:B----4-:R-:W3:Y:S04]  /*5e450*/  LDL.LU R10, [R1+0x148] ;  /* 0x00014800010a7983 */ /* 0x010ee80000300800 */
[----:B------:R4:W-:Y:S01]  /*5e460*/  @P5 STG.E.U16 desc[UR36][R4.64], R37 ;  /* 0x0000002504005986 */ /* 0x0009e2000c101524 */
[----:B0-----:R-:W-:Y:S01]  /*5e470*/  PRMT R9, R37, 0x7632, R9 ;  /* 0x0000763225097816 */ /* 0x001fe20000000009 */
[----:B------:R-:W-:-:S02]  /*5e480*/  IMAD.WIDE R6, R8, 0x2, R20 ;  /* 0x0000000208067825 */ /* 0x000fc400078e0214 */
[----:B----4-:R-:W4:Y:S02]  /*5e490*/  LDL.LU R37, [R1+0x138] ;  /* 0x0001380001257983 */ /* 0x010f240000300800 */
[----:B------:R-:W-:Y:S02]  /*5e4a0*/  IMAD.WIDE R54, R8, 0x2, R22 ;  /* 0x0000000208367825 */ /* 0x000fe400078e0216 */
[----:B------:R0:W-:Y:S04]  /*5e4b0*/  @P6 STG.E.U16 desc[UR36][R6.64], R9 ;  /* 0x0000000906006986 */ /* 0x0001e8000c101524 */
[----:B------:R1:W-:Y:S01]  /*5e4c0*/  @P0 STG.E.U16 desc[UR36][R54.64], R28 ;  /* 0x0000001c36000986 */ /* 0x0003e2000c101524 */
[----:B0-----:R-:W-:-:S03]  /*5e4d0*/  PRMT R9, R28, 0x7632, R9 ;  /* 0x000076321c097816 */ /* 0x001fc60000000009 */
[----:B-1----:R-:W4:Y:S04]  /*5e4e0*/  LDL.LU R28, [R1+0x128] ;  /* 0x00012800011c7983 */ /* 0x002f280000300800 */
[----:B------:R-:W4:Y:S01]  /*5e4f0*/  LDL.LU R30, [R1+0x118] ;  /* 0x00011800011e7983 */ /* 0x000f220000300800 */
[----:B------:R-:W-:Y:S01]  /*5e500*/  ISETP.LT.AND P2, PT, R59, UR73, !P3 ;  /* 0x000000493b007c0c */ /* 0x000fe2000df41270 */
[----:B------:R-:W0:Y:S01]  /*5e510*/  LDCU UR73, c[0x0][0x398] ;  /* 0x00007300ff4977ac */ /* 0x000e220008000800 */
[----:B------:R-:W-:Y:S02]  /*5e520*/  ISETP.LT.AND P1, PT, R60, UR69, !P3 ;  /* 0x000000453c007c0c */ /* 0x000fe4000df21270 */
[----:B------:R-:W-:Y:S01]  /*5e530*/  ISETP.LT.AND P6, PT, R31, UR44, !P3 ;  /* 0x0000002c1f007c0c */ /* 0x000fe2000dfc1270 */
[----:B------:R-:W-:-:S04]  /*5e540*/  IMAD.WIDE R4, R8, 0x2, R24 ;  /* 0x0000000208047825 */ /* 0x000fc800078e0218 */
[----:B------:R-:W-:Y:S01]  /*5e550*/  IMAD.WIDE R6, R8, 0x2, R26 ;  /* 0x0000000208067825 */ /* 0x000fe200078e021a */
[----:B------:R-:W-:Y:S01]  /*5e560*/  ISETP.LT.AND P4, PT, R36, UR28, !P3 ;  /* 0x0000001c24007c0c */ /* 0x000fe2000df81270 */
[----:B------:R-:W1:Y:S04]  /*5e570*/  LDCU.64 UR28, c[0x0][0x398] ;  /* 0x00007300ff1c77ac */ /* 0x000e680008000a00 */
[----:B------:R0:W-:Y:S01]  /*5e580*/  @P1 STG.E.U16 desc[UR36][R4.64], R9 ;  /* 0x0000000904001986 */ /* 0x0001e2000c101524 */
[----:B------:R-:W-:Y:S01]  /*5e590*/  ISETP.LT.AND P0, PT, R38, UR43, !P3 ;  /* 0x0000002b26007c0c */ /* 0x000fe2000df01270 */
[----:B------:R-:W1:Y:S01]  /*5e5a0*/  LDCU UR44, c[0x0][0x398] ;  /* 0x00007300ff2c77ac */ /* 0x000e620008000800 */
[----:B------:R-:W-:Y:S02]  /*5e5b0*/  ISETP.LT.AND P1, PT, R34, UR42, !P3 ;  /* 0x0000002a22007c0c */ /* 0x000fe4000df21270 */
[----:B------:R-:W-:Y:S01]  /*5e5c0*/  ISETP.LT.AND P5, PT, R58, UR48, !P3 ;  /* 0x000000303a007c0c */ /* 0x000fe2000dfa1270 */
[----:B------:R-:W1:Y:S01]  /*5e5d0*/  LDCU UR48, c[0x0][0x398] ;  /* 0x00007300ff3077ac */ /* 0x000e620008000800 */
[----:B------:R-:W1:Y:S01]  /*5e5e0*/  LDCU UR43, c[0x0][0x398] ;  /* 0x00007300ff2b77ac */ /* 0x000e620008000800 */
[----:B0-----:R-:W-:Y:S01]  /*5e5f0*/  IMAD.WIDE R4, R8, 0x2, R40 ;  /* 0x0000000208047825 */ /* 0x001fe200078e0228 */
[----:B------:R-:W0:Y:S03]  /*5e600*/  LDCU UR42, c[0x0][0x398] ;  /* 0x00007300ff2a77ac */ /* 0x000e260008000800 */
[----:B------:R-:W-:Y:S01]  /*5e610*/  VIADD R9, R0, 0xd ;  /* 0x0000000d00097836 */ /* 0x000fe20000000000 */
[----:B------:R-:W0:Y:S01]  /*5e620*/  LDCU UR69, c[0x0][0x398] ;  /* 0x00007300ff4577ac */ /* 0x000e220008000800 */
[----:B--2---:R2:W-:Y:S01]  /*5e630*/  @P6 STG.E.U16 desc[UR36][R6.64], R57 ;  /* 0x0000003906006986 */ /* 0x0045e2000c101524 */
[----:B------:R-:W-:Y:S01]  /*5e640*/  ISETP.LT.AND P6, PT, R11, UR73, !P3 ;  /* 0x000000490b007c0c */ /* 0x000fe2000dfc1270 */
[----:B------:R-:W0:Y:S01]  /*5e650*/  LDCU UR73, c[0x0][0x398] ;  /* 0x00007300ff4977ac */ /* 0x000e220008000800 */
[----:B------:R-:W-:-:S05]  /*5e660*/  PRMT R54, R57, 0x7632, R54 ;  /* 0x0000763239367816 */ /* 0x000fca0000000036 */
[----:B------:R0:W-:Y:S01]  /*5e670*/  @P0 STG.E.U16 desc[UR36][R4.64], R54 ;  /* 0x0000003604000986 */ /* 0x0001e2000c101524 */
[----:B--2---:R-:W-:Y:S01]  /*5e680*/  IMAD.WIDE R6, R8, 0x2, R42 ;  /* 0x0000000208067825 */ /* 0x004fe200078e022a */
[----:B0-----:R-:W-:-:S03]  /*5e690*/  ISETP.LT.AND P3, PT, R33, UR73, !P3 ;  /* 0x0000004921007c0c */ /* 0x001fc6000df61270 */
[C---:B------:R-:W-:Y:S01]  /*5e6a0*/  IMAD.WIDE R4, R8.reuse, 0x2, R44 ;  /* 0x0000000208047825 */ /* 0x040fe200078e022c */
[----:B-1----:R-:W-:Y:S01]  /*5e6b0*/  ISETP.GE.AND P0, PT, R9, UR29, PT ;  /* 0x0000001d09007c0c */ /* 0x002fe2000bf06270 */
[----:B------:R-:W0:Y:S02]  /*5e6c0*/  LDCU UR73, c[0x0][0x3b8] ;  /* 0x00007700ff4977ac */ /* 0x000e240008000800 */
[----:B------:R-:W-:Y:S01]  /*5e6d0*/  IMAD.WIDE R54, R8, 0x2, R48 ;  /* 0x0000000208367825 */ /* 0x000fe200078e0230 */
[----:B---3--:R1:W-:Y:S01]  /*5e6e0*/  @P1 STG.E.U16 desc[UR36][R6.64], R10 ;  /* 0x0000000a06001986 */ /* 0x0083e2000c101524 */
[----:B------:R-:W-:-:S05]  /*5e6f0*/  PRMT R56, R10, 0x7632, R56 ;  /* 0x000076320a387816 */ /* 0x000fca0000000038 */
[----:B------:R2:W-:Y:S01]  /*5e700*/  @P3 STG.E.U16 desc[UR36][R4.64], R56 ;  /* 0x0000003804003986 */ /* 0x0005e2000c101524 */
[----:B-1----:R-:W-:-:S03]  /*5e710*/  IMAD.WIDE R6, R8, 0x2, R46 ;  /* 0x0000000208067825 */ /* 0x002fc600078e022e */
[----:B------:R-:W3:Y:S01]  /*5e720*/  LDL.LU R10, [R1+0x108] ;  /* 0x00010800010a7983 */ /* 0x000ee20000300800 */
[----:B----4-:R-:W-:-:S03]  /*5e730*/  PRMT R9, R37, 0x7632, R9 ;  /* 0x0000763225097816 */ /* 0x010fc60000000009 */
[----:B------:R1:W-:Y:S01]  /*5e740*/  @P4 STG.E.U16 desc[UR36][R6.64], R37 ;  /* 0x0000002506004986 */ /* 0x0003e2000c101524 */
[----:B--2---:R-:W-:-:S03]  /*5e750*/  IMAD.WIDE R4, R8, 0x2, R50 ;  /* 0x0000000208047825 */ /* 0x004fc600078e0232 */
[----:B------:R2:W-:Y:S01]  /*5e760*/  @P6 STG.E.U16 desc[UR36][R54.64], R9 ;  /* 0x0000000936006986 */ /* 0x0005e2000c101524 */
[----:B------:R-:W-:Y:S01]  /*5e770*/  ISETP.LT.AND P6, PT, R61, UR68, !P0 ;  /* 0x000000443d007c0c */ /* 0x000fe2000c7c1270 */
[----:B------:R-:W4:Y:S02]  /*5e780*/  LDCU UR68, c[0x0][0x398] ;  /* 0x00007300ff4477ac */ /* 0x000f240008000800 */
[----:B------:R-:W4:Y:S01]  /*5e790*/  LDL R57, [R1+0x1b8] ;  /* 0x0001b80001397983 */ /* 0x000f220000100800 */
[----:B-1----:R-:W-:-:S03]  /*5e7a0*/  IMAD.WIDE R6, R8, 0x2, R52 ;  /* 0x0000000208067825 */ /* 0x002fc600078e0234 */
[----:B------:R-:W4:Y:S01]  /*5e7b0*/  LDL.LU R37, [R1+0xf8] ;  /* 0x0000f80001257983 */ /* 0x000f220000300800 */
[----:B--2---:R-:W-:Y:S01]  /*5e7c0*/  VIADD R54, R8, UR33 ;  /* 0x0000002108367c36 */ /* 0x004fe20008000000 */
[----:B------:R-:W-:Y:S01]  /*5e7d0*/  ISETP.LT.AND P4, PT, R39, UR45, !P0 ;  /* 0x0000002d27007c0c */ /* 0x000fe2000c781270 */
[----:B------:R-:W1:Y:S01]  /*5e7e0*/  LDCU UR33, c[0x0][0x398] ;  /* 0x00007300ff2177ac */ /* 0x000e620008000800 */
[----:B------:R-:W-:Y:S01]  /*5e7f0*/  PRMT R9, R28, 0x7632, R9 ;  /* 0x000076321c097816 */ /* 0x000fe20000000009 */
[----:B------:R2:W-:Y:S01]  /*5e800*/  @P5 STG.E.U16 desc[UR36][R4.64], R28 ;  /* 0x0000001c04005986 */ /* 0x0005e2000c101524 */
[----:B------:R-:W-:Y:S01]  /*5e810*/  ISETP.LT.AND P3, PT, R29, UR32, !P0 ;  /* 0x000000201d007c0c */ /* 0x000fe2000c761270 */
[----:B------:R-:W0:Y:S01]  /*5e820*/  LDCU UR45, c[0x0][0x398] ;  /* 0x00007300ff2d77ac */ /* 0x000e220008000800 */
[----:B------:R-:W-:Y:S01]  /*5e830*/  PRMT R55, R30, 0x7632, R55 ;  /* 0x000076321e377816 */ /* 0x000fe20000000037 */
[----:B------:R0:W-:Y:S01]  /*5e840*/  @P2 STG.E.U16 desc[UR36][R6.64], R9 ;  /* 0x0000000906002986 */ /* 0x0001e2000c101524 */
[----:B--2---:R-:W-:-:S03]  /*5e850*/  IMAD.WIDE R4, R54, 0x2, R2 ;  /* 0x0000000236047825 */ /* 0x004fc600078e0202 */
[----:B------:R-:W2:Y:S01]  /*5e860*/  LDL.LU R28, [R1+0xe8] ;  /* 0x0000e800011c7983 */ /* 0x000ea20000300800 */
[----:B------:R-:W-:Y:S01]  /*5e870*/  ISETP.LT.AND P5, PT, R32, UR47, !P0 ;  /* 0x0000002f20007c0c */ /* 0x000fe2000c7a1270 */
[----:B------:R-:W1:Y:S02]  /*5e880*/  LDCU UR47, c[0x0][0x398] ;  /* 0x00007300ff2f77ac */ /* 0x000e640008000800 */
[----:B------:R1:W-:Y:S01]  /*5e890*/  @P6 STG.E.U16 desc[UR36][R4.64], R30 ;  /* 0x0000001e04006986 */ /* 0x0003e2000c101524 */
[----:B------:R-:W-:Y:S01]  /*5e8a0*/  ISETP.LT.AND P1, PT, R36, UR30, !P0 ;  /* 0x0000001e24007c0c */ /* 0x000fe2000c721270 */
[C---:B0-----:R-:W-:Y:S01]  /*5e8b0*/  IMAD.WIDE R6, R54.reuse, 0x2, R12 ;  /* 0x0000000236067825 */ /* 0x041fe200078e020c */
[----:B------:R-:W0:Y:S01]  /*5e8c0*/  LDCU UR32, c[0x0][0x398] ;  /* 0x00007300ff2077ac */ /* 0x000e220008000800 */
[----:B-1----:R-:W2:Y:S02]  /*5e8d0*/  LDL.LU R30, [R1+0x2b40] ;  /* 0x002b4000011e7983 */ /* 0x002ea40000300800 */
[----:B------:R-:W-:Y:S01]  /*5e8e0*/  IMAD.WIDE R8, R54, 0x2, R14 ;  /* 0x0000000236087825 */ /* 0x000fe200078e020e */
[----:B---3--:R-:W-:Y:S01]  /*5e8f0*/  PRMT R56, R10, 0x7632, R56 ;  /* 0x000076320a387816 */ /* 0x008fe20000000038 */
[----:B------:R-:W3:Y:S01]  /*5e900*/  LDL R5, [R1+0x295c] ;  /* 0x00295c0001057983 */ /* 0x000ee20000100800 */
[----:B------:R-:W-:Y:S01]  /*5e910*/  ISETP.LT.AND P2, PT, R35, UR46, !P0 ;  /* 0x0000002e23007c0c */ /* 0x000fe2000c741270 */
[----:B------:R-:W1:Y:S02]  /*5e920*/  LDCU.64 UR30, c[0x0][0x398] ;  /* 0x00007300ff1e77ac */ /* 0x000e640008000a00 */
[----:B------:R4:W-:Y:S01]  /*5e930*/  @P4 STG.E.U16 desc[UR36][R6.64], R55 ;  /* 0x0000003706004986 */ /* 0x0009e2000c101524 */
[----:B------:R-:W0:Y:S03]  /*5e940*/  LDCU UR46, c[0x0][0x398] ;  /* 0x00007300ff2e77ac */ /* 0x000e260008000800 */
[----:B------:R1:W-:Y:S01]  /*5e950*/  @P3 STG.E.U16 desc[UR36][R8.64], R10 ;  /* 0x0000000a08003986 */ /* 0x0003e2000c101524 */
[----:B----4-:R-:W-:-:S03]  /*5e960*/  PRMT R55, R57, 0x7632, R55 ;  /* 0x0000763239377816 */ /* 0x010fc60000000037 */
[----:B-1----:R-:W4:Y:S04]  /*5e970*/  LDL.LU R10, [R1+0x1e8] ;  /* 0x0001e800010a7983 */ /* 0x002f280000300800 */
[----:B------:R-:W4:Y:S01]  /*5e980*/  LDL.LU R57, [R1+0x2b3c] ;  /* 0x002b3c0001397983 */ /* 0x000f220000300800 */
[----:B---3--:R-:W-:Y:S01]  /*5e990*/  ISETP.LT.AND P6, PT, R5, UR67, !P0 ;  /* 0x0000004305007c0c */ /* 0x008fe2000c7c1270 */
[----:B------:R-:W-:Y:S01]  /*5e9a0*/  IMAD.WIDE R4, R54, 0x2, R16 ;  /* 0x0000000236047825 */ /* 0x000fe200078e0210 */
[----:B--2---:R-:W-:Y:S01]  /*5e9b0*/  ISETP.LT.AND P3, PT, R30, UR66, !P0 ;  /* 0x000000421e007c0c */ /* 0x004fe2000c761270 */
[----:B------:R-:W1:Y:S03]  /*5e9c0*/  LDCU UR66, c[0x0][0x398] ;  /* 0x00007300ff4277ac */ /* 0x000e660008000800 */
[----:B------:R2:W-:Y:S01]  /*5e9d0*/  @P5 STG.E.U16 desc[UR36][R4.64], R56 ;  /* 0x0000003804005986 */ /* 0x0005e2000c101524 */
[----:B------:R-:W-:Y:S01]  /*5e9e0*/  IMAD.WIDE R6, R54, 0x2, R18 ;  /* 0x0000000236067825 */ /* 0x000fe200078e0212 */
[----:B------:R-:W-:Y:S01]  /*5e9f0*/  ISETP.LT.AND P4, PT, R60, UR65, !P0 ;  /* 0x000000413c007c0c */ /* 0x000fe2000c781270 */
[----:B------:R-:W3:Y:S01]  /*5ea00*/  LDCU UR67, c[0x0][0x398] ;  /* 0x00007300ff4377ac */ /* 0x000ee20008000800 */
[----:B--2---:R-:W2:Y:S01]  /*5ea10*/  LDL.LU R5, [R1+0x1b8] ;  /* 0x0001b80001057983 */ /* 0x004ea20000300800 */
[----:B------:R-:W-:Y:S01]  /*5ea20*/  IMAD.WIDE R8, R54, 0x2, R20 ;  /* 0x0000000236087825 */ /* 0x000fe200078e0214 */
[----:B------:R-:W-:Y:S01]  /*5ea30*/  ISETP.LT.AND P5, PT, R38, UR63, !P0 ;  /* 0x0000003f26007c0c */ /* 0x000fe2000c7a1270 */
[----:B------:R-:W0:Y:S02]  /*5ea40*/  LDCU UR65, c[0x0][0x398] ;  /* 0x00007300ff4177ac */ /* 0x000e240008000800 */
[C---:B------:R-:W-:Y:S01]  /*5ea50*/  VIADD R56, R54.reuse, UR12 ;  /* 0x0000000c36387c36 */ /* 0x040fe20008000000 */
[----:B------:R-:W0:Y:S01]  /*5ea60*/  LDCU UR12, c[0x0][0x398] ;  /* 0x00007300ff0c77ac */ /* 0x000e220008000800 */
[----:B------:R-:W0:Y:S01]  /*5ea70*/  LDCU UR63, c[0x0][0x398] ;  /* 0x00007300ff3f77ac */ /* 0x000e220008000800 */
[----:B--2---:R2:W-:Y:S01]  /*5ea80*/  @P6 STG.E.U16 desc[UR36][R6.64], R5 ;  /* 0x0000000506006986 */ /* 0x0045e2000c101524 */
[----:B------:R-:W-:Y:S01]  /*5ea90*/  ISETP.LT.AND P6, PT, R31, UR64, !P0 ;  /* 0x000000401f007c0c */ /* 0x000fe2000c7c1270 */
[----:B------:R-:W0:Y:S02]  /*5eaa0*/  LDCU UR64, c[0x0][0x398] ;  /* 0x00007300ff4077ac */ /* 0x000e240008000800 */
[----:B------:R1:W-:Y:S01]  /*5eab0*/  @P2 STG.E.U16 desc[UR36][R8.64], R55 ;  /* 0x0000003708002986 */ /* 0x0003e2000c101524 */
[----:B--2---:R-:W-:-:S04]  /*5eac0*/  IMAD.WIDE R6, R54, 0x2, R22 ;  /* 0x0000000236067825 */ /* 0x004fc800078e0216 */
[----:B------:R-:W-:Y:S01]  /*5ead0*/  IMAD.WIDE R4, R54, 0x2, R24 ;  /* 0x0000000236047825 */ /* 0x000fe200078e0218 */
[----:B-1----:R-:W-:Y:S01]  /*5eae0*/  PRMT R8, R37, 0x7632, R8 ;  /* 0x0000763225087816 */ /* 0x002fe20000000008 */
[----:B------:R1:W-:Y:S01]  /*5eaf0*/  @P3 STG.E.U16 desc[UR36][R6.64], R37 ;  /* 0x0000002506003986 */ /* 0x0003e2000c101524 */
[----:B------:R-:W-:Y:S01]  /*5eb00*/  ISETP.LT.AND P2, PT, R59, UR14, !P0 ;  /* 0x0000000e3b007c0c */ /* 0x000fe2000c741270 */
[----:B------:R-:W2:Y:S02]  /*5eb10*/  LDCU UR14, c[0x0][0x398] ;  /* 0x00007300ff0e77ac */ /* 0x000ea40008000800 */
[----:B------:R0:W-:Y:S01]  /*5eb20*/  @P4 STG.E.U16 desc[UR36][R4.64], R8 ;  /* 0x0000000804004986 */ /* 0x0001e2000c101524 */
[----:B------:R-:W-:Y:S01]  /*5eb30*/  ISETP.LT.AND P3, PT, R58, UR41, !P0 ;  /* 0x000000293a007c0c */ /* 0x000fe2000c761270 */
[----:B------:R-:W2:Y:S01]  /*5eb40*/  LDCU UR41, c[0x0][0x398] ;  /* 0x00007300ff2977ac */ /* 0x000ea20008000800 */
[----:B-1----:R-:W-:Y:S01]  /*5eb50*/  IMAD.WIDE R6, R54, 0x2, R26 ;  /* 0x0000000236067825 */ /* 0x002fe200078e021a */
[----:B------:R-:W-:Y:S01]  /*5eb60*/  ISETP.LT.AND P4, PT, R11, UR62, !P0 ;  /* 0x0000003e0b007c0c */ /* 0x000fe2000c781270 */
[----:B------:R-:W2:Y:S01]  /*5eb70*/  LDL.LU R37, [R1+0x1c8] ;  /* 0x0001c80001257983 */ /* 0x000ea20000300800 */
[----:B----4-:R-:W-:Y:S01]  /*5eb80*/  PRMT R55, R10, 0x7632, R55 ;  /* 0x000076320a377816 */ /* 0x010fe20000000037 */
[----:B0-----:R-:W-:Y:S01]  /*5eb90*/  IMAD.WIDE R4, R54, 0x2, R40 ;  /* 0x0000000236047825 */ /* 0x001fe200078e0228 */
[----:B------:R-:W0:Y:S01]  /*5eba0*/  LDCU UR62, c[0x0][0x398] ;  /* 0x00007300ff3e77ac */ /* 0x000e220008000800 */
[----:B------:R1:W-:Y:S01]  /*5ebb0*/  @P6 STG.E.U16 desc[UR36][R6.64], R28 ;  /* 0x0000001c06006986 */ /* 0x0003e2000c101524 */
[----:B------:R-:W-:-:S02]  /*5ebc0*/  ISETP.LT.AND P6, PT, R33, UR6, !P0 ;  /* 0x0000000621007c0c */ /* 0x000fc4000c7c1270 */
[----:B------:R-:W-:Y:S01]  /*5ebd0*/  ISETP.LT.AND P0, PT, R34, UR10, !P0 ;  /* 0x0000000a22007c0c */ /* 0x000fe2000c701270 */
[----:B------:R-:W-:Y:S01]  /*5ebe0*/  VIADD R8, R0, 0xe ;  /* 0x0000000e00087836 */ /* 0x000fe20000000000 */
[----:B------:R-:W4:Y:S01]  /*5ebf0*/  LDCU UR10, c[0x0][0x398] ;  /* 0x00007300ff0a77ac */ /* 0x000f220008000800 */
[----:B------:R-:W0:Y:S01]  /*5ec00*/  LDCU UR6, c[0x0][0x398] ;  /* 0x00007300ff0677ac */ /* 0x000e220008000800 */
[----:B-1----:R-:W-:Y:S02]  /*5ec10*/  PRMT R6, R28, 0x7632, R6 ;  /* 0x000076321c067816 */ /* 0x002fe40000000006 */
[----:B------:R-:W3:Y:S04]  /*5ec20*/  LDL.LU R28, [R1+0x19c] ;  /* 0x00019c00011c7983 */ /* 0x000ee80000300800 */
[----:B------:R1:W-:Y:S02]  /*5ec30*/  @P5 STG.E.U16 desc[UR36][R4.64], R6 ;  /* 0x0000000604005986 */ /* 0x0003e4000c101524 */
[----:B-1----:R-:W-:-:S05]  /*5ec40*/  IMAD.WIDE R4, R54, 0x2, R42 ;  /* 0x0000000236047825 */ /* 0x002fca00078e022a */
[----:B------:R1:W-:Y:S04]  /*5ec50*/  @P0 STG.E.U16 desc[UR36][R4.64], R10 ;  /* 0x0000000a04000986 */ /* 0x0003e8000c101524 */
[----:B-1----:R-:W3:Y:S01]  /*5ec60*/  LDL.LU R10, [R1+0x2b38] ;  /* 0x002b3800010a7983 */ /* 0x002ee20000300800 */
[----:B------:R-:W-:Y:S01]  /*5ec70*/  IMAD.WIDE R6, R54, 0x2, R44 ;  /* 0x0000000236067825 */ /* 0x000fe200078e022c */
[----:B------:R-:W-:-:S03]  /*5ec80*/  ISETP.GE.AND P5, PT, R8, UR31, PT ;  /* 0x0000001f08007c0c */ /* 0x000fc6000bfa6270 */
[C---:B------:R-:W-:Y:S01]  /*5ec90*/  IMAD.WIDE R8, R54.reuse, 0x2, R46 ;  /* 0x0000000236087825 */ /* 0x040fe200078e022e */
[----:B------:R1:W-:Y:S03]  /*5eca0*/  @P6 STG.E.U16 desc[UR36][R6.64], R55 ;  /* 0x0000003706006986 */ /* 0x0003e6000c101524 */
[----:B------:R-:W-:Y:S01]  /*5ecb0*/  IMAD.WIDE R4, R54, 0x2, R48 ;  /* 0x0000000236047825 */ /* 0x000fe200078e0230 */
[----:B------:R-:W-:Y:S01]  /*5ecc0*/  ISETP.LT.AND P0, PT, R36, UR28, !P5 ;  /* 0x0000001c24007c0c */ /* 0x000fe2000ef01270 */
[----:B------:R0:W-:Y:S02]  /*5ecd0*/  STL [R1+0x2b34], R36 ;  /* 0x002b342401007387 */ /* 0x0001e40000100800 */
[----:B-1----:R-:W-:Y:S01]  /*5ece0*/  IMAD.WIDE R6, R54, 0x2, R50 ;  /* 0x0000000236067825 */ /* 0x002fe200078e0232 */
[----:B------:R-:W-:Y:S01]  /*5ecf0*/  ISETP.LT.AND P6, PT, R61, UR61, !P5 ;  /* 0x0000003d3d007c0c */ /* 0x000fe2000efc1270 */
[----:B------:R-:W1:Y:S01]  /*5ed00*/  LDCU.64 UR28, c[0x0][0x398] ;  /* 0x00007300ff1c77ac */ /* 0x000e620008000a00 */
[----:B0-----:R-:W4:Y:S01]  /*5ed10*/  LDL.LU R36, [R1+0x18c] ;  /* 0x00018c0001247983 */ /* 0x001f220000300800 */
[----:B------:R-:W0:Y:S03]  /*5ed20*/  LDCU UR61, c[0x0][0x398] ;  /* 0x00007300ff3d77ac */ /* 0x000e260008000800 */
[----:B--2---:R2:W-:Y:S01]  /*5ed30*/  @P1 STG.E.U16 desc[UR36][R8.64], R37 ;  /* 0x0000002508001986 */ /* 0x0045e2000c101524 */
[----:B------:R-:W-:-:S05]  /*5ed40*/  PRMT R55, R37, 0x7632, R55 ;  /* 0x0000763225377816 */ /* 0x000fca0000000037 */
[----:B------:R0:W-:Y:S01]  /*5ed50*/  @P4 STG.E.U16 desc[UR36][R4.64], R55 ;  /* 0x0000003704004986 */ /* 0x0001e2000c101524 */
[----:B--2---:R-:W-:-:S03]  /*5ed60*/  IMAD.WIDE R8, R54, 0x2, R52 ;  /* 0x0000000236087825 */ /* 0x004fc600078e0234 */
[----:B------:R-:W2:Y:S04]  /*5ed70*/  LDL.LU R37, [R1+0x17c] ;  /* 0x00017c0001257983 */ /* 0x000ea80000300800 */
[----:B0-----:R-:W2:Y:S01]  /*5ed80*/  LDL.LU R55, [R1+0x16c] ;  /* 0x00016c0001377983 */ /* 0x001ea20000300800 */
[----:B---3--:R-:W-:-:S03]  /*5ed90*/  PRMT R54, R10, 0x7632, R54 ;  /* 0x000076320a367816 */ /* 0x008fc60000000036 */
[----:B------:R-:W-:Y:S04]  /*5eda0*/  @P3 STG.E.U16 desc[UR36][R6.64], R10 ;  /* 0x0000000a06003986 */ /* 0x000fe8000c101524 */
[----:B------:R0:W-:Y:S04]  /*5edb0*/  @P2 STG.E.U16 desc[UR36][R8.64], R54 ;  /* 0x0000003608002986 */ /* 0x0001e8000c101524 */
[----:B0-----:R-:W3:Y:S01]  /*5edc0*/  LDL R9, [R1+0x295c] ;  /* 0x00295c0001097983 */ /* 0x001ee20000100800 */
[----:B------:R-:W-:Y:S01]  /*5edd0*/  IMAD.WIDE R6, R56, 0x2, R2 ;  /* 0x0000000238067825 */ /* 0x000fe200078e0202 */
[----:B------:R-:W-:-:S04]  /*5ede0*/  PRMT R8, R28, 0x7632, R8 ;  /* 0x000076321c087816 */ /* 0x000fc80000000008 */
[----:B------:R0:W-:Y:S04]  /*5edf0*/  @P6 STG.E.U16 desc[UR36][R6.64], R28 ;  /* 0x0000001c06006986 */ /* 0x0001e8000c101524 */
[----:B0-----:R-:W3:Y:S01]  /*5ee00*/  LDL.LU R28, [R1+0x15c] ;  /* 0x00015c00011c7983 */ /* 0x001ee20000300800 */
[----:B------:R-:W-:Y:S02]  /*5ee10*/  ISETP.LT.AND P1, PT, R39, UR20, !P5 ;  /* 0x0000001427007c0c */ /* 0x000fe4000ef21270 */
[----:B------:R-:W-:Y:S01]  /*5ee20*/  ISETP.LT.AND P3, PT, R29, UR35, !P5 ;  /* 0x000000231d007c0c */ /* 0x000fe2000ef61270 */
[----:B------:R-:W-:Y:S01]  /*5ee30*/  IMAD.WIDE R4, R56, 0x2, R12 ;  /* 0x0000000238047825 */ /* 0x000fe200078e020c */
[----:B------:R-:W-:Y:S01]  /*5ee40*/  ISETP.LT.AND P4, PT, R32, UR40, !P5 ;  /* 0x0000002820007c0c */ /* 0x000fe2000ef81270 */
[----:B------:R-:W0:Y:S02]  /*5ee50*/  LDCU UR35, c[0x0][0x398] ;  /* 0x00007300ff2377ac */ /* 0x000e240008000800 */
[----:B------:R-:W-:Y:S01]  /*5ee60*/  IMAD.WIDE R6, R56, 0x2, R14 ;  /* 0x0000000238067825 */ /* 0x000fe200078e020e */
[----:B------:R-:W-:Y:S01]  /*5ee70*/  ISETP.LT.AND P2, PT, R35, UR34, !P5 ;  /* 0x0000002223007c0c */ /* 0x000fe2000ef41270 */
[----:B------:R-:W0:Y:S04]  /*5ee80*/  LDCU UR40, c[0x0][0x398] ;  /* 0x00007300ff2877ac */ /* 0x000e280008000800 */
[----:B------:R1:W-:Y:S01]  /*5ee90*/  @P1 STG.E.U16 desc[UR36][R4.64], R8 ;  /* 0x0000000804001986 */ /* 0x0003e2000c101524 */
[----:B----4-:R-:W-:Y:S01]  /*5eea0*/  PRMT R54, R36, 0x7632, R54 ;  /* 0x0000763224367816 */ /* 0x010fe20000000036 */
[----:B------:R-:W4:Y:S02]  /*5eeb0*/  LDCU UR34, c[0x0][0x398] ;  /* 0x00007300ff2277ac */ /* 0x000f240008000800 */
[----:B------:R0:W-:Y:S01]  /*5eec0*/  @P3 STG.E.U16 desc[UR36][R6.64], R36 ;  /* 0x0000002406003986 */ /* 0x0001e2000c101524 */
[----:B------:R-:W-:Y:S01]  /*5eed0*/  ISETP.LT.AND P3, PT, R30, UR59, !P5 ;  /* 0x0000003b1e007c0c */ /* 0x000fe2000ef61270 */
[----:B------:R-:W2:Y:S01]  /*5eee0*/  LDCU UR20, c[0x0][0x398] ;  /* 0x00007300ff1477ac */ /* 0x000ea20008000800 */
[----:B------:R-:W-:Y:S01]  /*5eef0*/  ISETP.LT.AND P6, PT, R31, UR57, !P5 ;  /* 0x000000391f007c0c */ /* 0x000fe2000efc1270 */
[----:B------:R-:W2:Y:S01]  /*5ef00*/  LDCU UR59, c[0x0][0x398] ;  /* 0x00007300ff3b77ac */ /* 0x000ea20008000800 */
[C---:B-1----:R-:W-:Y:S01]  /*5ef10*/  IMAD.WIDE R4, R56.reuse, 0x2, R16 ;  /* 0x0000000238047825 */ /* 0x042fe200078e0210 */
[----:B------:R-:W1:Y:S03]  /*5ef20*/  LDCU UR57, c[0x0][0x398] ;  /* 0x00007300ff3977ac */ /* 0x000e660008000800 */
[----:B0-----:R-:W-:Y:S01]  /*5ef30*/  IMAD.WIDE R6, R56, 0x2, R18 ;  /* 0x0000000238067825 */ /* 0x001fe200078e0212 */
[----:B------:R0:W-:Y:S01]  /*5ef40*/  @P4 STG.E.U16 desc[UR36][R4.64], R54 ;  /* 0x0000003604004986 */ /* 0x0001e2000c101524 */
[----:B------:R-:W-:Y:S01]  /*5ef50*/  ISETP.LT.AND P4, PT, R60, UR58, !P5 ;  /* 0x0000003a3c007c0c */ /* 0x000fe2000ef81270 */
[----:B------:R-:W1:Y:S02]  /*5ef60*/  LDCU UR58, c[0x0][0x398] ;  /* 0x00007300ff3a77ac */ /* 0x000e640008000800 */
[----:B------:R-:W4:Y:S01]  /*5ef70*/  LDL.LU R36, [R1+0x14c] ;  /* 0x00014c0001247983 */ /* 0x000f220000300800 */
[----:B0-----:R-:W-:Y:S01]  /*5ef80*/  IMAD.WIDE R4, R56, 0x2, R24 ;  /* 0x0000000238047825 */ /* 0x001fe200078e0218 */
[----:B--2---:R-:W-:-:S02]  /*5ef90*/  PRMT R10, R37, 0x7632, R10 ;  /* 0x00007632250a7816 */ /* 0x004fc4000000000a */
[----:B---3--:R-:W-:Y:S01]  /*5efa0*/  ISETP.LT.AND P1, PT, R9, UR60, !P5 ;  /* 0x0000003c09007c0c */ /* 0x008fe2000ef21270 */
[C---:B------:R-:W-:Y:S01]  /*5efb0*/  IMAD.WIDE R8, R56.reuse, 0x2, R20 ;  /* 0x0000000238087825 */ /* 0x040fe200078e0214 */
[----:B------:R-:W0:Y:S11]  /*5efc0*/  LDCU UR60, c[0x0][0x398] ;  /* 0x00007300ff3c77ac */ /* 0x000e360008000800 */
[----:B------:R2:W-:Y:S04]  /*5efd0*/  @P1 STG.E.U16 desc[UR36][R6.64], R37 ;  /* 0x0000002506001986 */ /* 0x0005e8000c101524 */
[----:B------:R3:W-:Y:S01]  /*5efe0*/  @P2 STG.E.U16 desc[UR36][R8.64], R10 ;  /* 0x0000000a08002986 */ /* 0x0007e2000c101524 */
[----:B--2---:R-:W-:-:S03]  /*5eff0*/  IMAD.WIDE R6, R56, 0x2, R22 ;  /* 0x0000000238067825 */ /* 0x004fc600078e0216 */
[----:B------:R-:W2:Y:S01]  /*5f000*/  LDL.LU R37, [R1+0x13c] ;  /* 0x00013c0001257983 */ /* 0x000ea20000300800 */
[----:B---3--:R-:W-:-:S03]  /*5f010*/  PRMT R8, R55, 0x7632, R8 ;  /* 0x0000763237087816 */ /* 0x008fc60000000008 */
[----:B------:R3:W-:Y:S04]  /*5f020*/  @P3 STG.E.U16 desc[UR36][R6.64], R55 ;  /* 0x0000003706003986 */ /* 0x0007e8000c101524 */
[----:B------:R0:W-:Y:S01]  /*5f030*/  @P4 STG.E.U16 desc[UR36][R4.64], R8 ;  /* 0x0000000804004986 */ /* 0x0001e2000c101524 */
[----:B---3--:R-:W-:Y:S01]  /*5f040*/  IMAD.WIDE R6, R56, 0x2, R26 ;  /* 0x0000000238067825 */ /* 0x008fe200078e021a */
[----:B0-----:R-:W-:-:S04]  /*5f050*/  PRMT R8, R28, 0x7632, R8 ;  /* 0x000076321c087816 */ /* 0x001fc80000000008 */
[----:B------:R0:W-:Y:S04]  /*5f060*/  @P6 STG.E.U16 desc[UR36][R6.64], R28 ;  /* 0x0000001c06006986 */ /* 0x0001e8000c101524 */
[----:B0-----:R-:W3:Y:S01]  /*5f070*/  LDL.LU R28, [R1+0x12c] ;  /* 0x00012c00011c7983 */ /* 0x001ee20000300800 */
[----:B------:R-:W-:Y:S01]  /*5f080*/  ISETP.LT.AND P3, PT, R38, UR18, !P5 ;  /* 0x0000001226007c0c */ /* 0x000fe2000ef61270 */
[----:B------:R-:W-:Y:S01]  /*5f090*/  IMAD.WIDE R4, R56, 0x2, R40 ;  /* 0x0000000238047825 */ /* 0x000fe200078e0228 */
[----:B------:R-:W-:Y:S01]  /*5f0a0*/  ISETP.LT.AND P6, PT, R34, UR16, !P5 ;  /* 0x0000001022007c0c */ /* 0x000fe2000efc1270 */
[----:B------:R-:W0:Y:S01]  /*5f0b0*/  LDCU UR18, c[0x0][0x398] ;  /* 0x00007300ff1277ac */ /* 0x000e220008000800 */
[----:B------:R-:W-:Y:S01]  /*5f0c0*/  ISETP.LT.AND P4, PT, R33, UR8, !P5 ;  /* 0x0000000821007c0c */ /* 0x000fe2000ef81270 */
[----:B------:R-:W-:Y:S01]  /*5f0d0*/  VIADD R6, R0, 0xf ;  /* 0x0000000f00067836 */ /* 0x000fe20000000000 */
[----:B------:R-:W-:-:S02]  /*5f0e0*/  ISETP.LT.AND P1, PT, R59, UR55, !P5 ;  /* 0x000000373b007c0c */ /* 0x000fc4000ef21270 */
[----:B------:R-:W-:Y:S02]  /*5f0f0*/  ISETP.LT.AND P2, PT, R11, UR56, !P5 ;  /* 0x000000380b007c0c */ /* 0x000fe4000ef41270 */
[----:B----4-:R-:W-:Y:S01]  /*5f100*/  PRMT R57, R36, 0x7632, R57 ;  /* 0x0000763224397816 */ /* 0x010fe20000000039 */
[----:B------:R-:W-:Y:S01]  /*5f110*/  IMAD.WIDE R54, R56, 0x2, R48 ;  /* 0x0000000238367825 */ /* 0x000fe200078e0230 */
[----:B------:R-:W-:Y:S01]  /*5f120*/  ISETP.LT.AND P5, PT, R58, UR72, !P5 ;  /* 0x000000483a007c0c */ /* 0x000fe2000efa1270 */
[----:B------:R4:W-:Y:S01]  /*5f130*/  @P3 STG.E.U16 desc[UR36][R4.64], R8 ;  /* 0x0000000804003986 */ /* 0x0009e2000c101524 */
[----:B------:R-:W-:Y:S01]  /*5f140*/  ISETP.GE.AND P3, PT, R6, UR29, PT ;  /* 0x0000001d06007c0c */ /* 0x000fe2000bf66270 */
[C---:B------:R-:W-:Y:S01]  /*5f150*/  IMAD.WIDE R6, R56.reuse, 0x2, R44 ;  /* 0x0000000238067825 */ /* 0x040fe200078e022c */
[----:B------:R-:W0:Y:S01]  /*5f160*/  LDCU UR55, c[0x0][0x398] ;  /* 0x00007300ff3777ac */ /* 0x000e220008000800 */
[----:B------:R-:W0:Y:S01]  /*5f170*/  LDCU UR72, c[0x0][0x398] ;  /* 0x00007300ff4877ac */ /* 0x000e220008000800 */
[----:B------:R-:W0:Y:S01]  /*5f180*/  LDCU UR16, c[0x0][0x398] ;  /* 0x00007300ff1077ac */ /* 0x000e220008000800 */
[C---:B----4-:R-:W-:Y:S01]  /*5f190*/  IMAD.WIDE R4, R56.reuse, 0x2, R42 ;  /* 0x0000000238047825 */ /* 0x050fe200078e022a */
[----:B------:R-:W4:Y:S03]  /*5f1a0*/  LDCU UR8, c[0x0][0x398] ;  /* 0x00007300ff0877ac */ /* 0x000f260008000800 */
[C---:B------:R-:W-:Y:S01]  /*5f1b0*/  IMAD.WIDE R8, R56.reuse, 0x2, R46 ;  /* 0x0000000238087825 */ /* 0x040fe200078e022e */
[----:B------:R0:W-:Y:S01]  /*5f1c0*/  @P6 STG.E.U16 desc[UR36][R4.64], R36 ;  /* 0x0000002404006986 */ /* 0x0001e2000c101524 */
[----:B------:R-:W1:Y:S03]  /*5f1d0*/  LDCU UR56, c[0x0][0x3b8] ;  /* 0x00007700ff3877ac */ /* 0x000e660008000800 */
[----:B------:R4:W-:Y:S04]  /*5f1e0*/  @P4 STG.E.U16 desc[UR36][R6.64], R57 ;  /* 0x0000003906004986 */ /* 0x0009e8000c101524 */
[----:B0-----:R-:W3:Y:S01]  /*5f1f0*/  LDL.LU R36, [R1+0x2b34] ;  /* 0x002b340001247983 */ /* 0x001ee20000300800 */
[----:B------:R-:W-:-:S03]  /*5f200*/  IMAD.WIDE R4, R56, 0x2, R50 ;  /* 0x0000000238047825 */ /* 0x000fc600078e0232 */
[----:B----4-:R-:W4:Y:S01]  /*5f210*/  LDL R57, [R1+0x295c] ;  /* 0x00295c0001397983 */ /* 0x010f220000100800 */
[----:B------:R-:W-:Y:S01]  /*5f220*/  IMAD.WIDE R6, R56, 0x2, R52 ;  /* 0x0000000238067825 */ /* 0x000fe200078e0234 */
[----:B--2---:R-:W-:Y:S02]  /*5f230*/  PRMT R10, R37, 0x7632, R10 ;  /* 0x00007632250a7816 */ /* 0x004fe4000000000a */
[----:B------:R0:W-:Y:S04]  /*5f240*/  @P0 STG.E.U16 desc[UR36][R8.64], R37 ;  /* 0x0000002508000986 */ /* 0x0001e8000c101524 */
[----:B------:R2:W-:Y:S04]  /*5f250*/  @P2 STG.E.U16 desc[UR36][R54.64], R10 ;  /* 0x0000000a36002986 */ /* 0x0005e8000c101524 */
[----:B0-----:R-:W4:Y:S04]  /*5f260*/  LDL.LU R9, [R1+0x11c] ;  /* 0x00011c0001097983 */ /* 0x001f280000300800 */
[----:B------:R-:W4:Y:S01]  /*5f270*/  LDL.LU R37, [R1+0x1bc] ;  /* 0x0001bc0001257983 */ /* 0x000f220000300800 */
[----:B---3--:R-:W-:-:S03]  /*5f280*/  PRMT R8, R28, 0x7632, R8 ;  /* 0x000076321c087816 */ /* 0x008fc60000000008 */
[----:B------:R0:W-:Y:S04]  /*5f290*/  @P5 STG.E.U16 desc[UR36][R4.64], R28 ;  /* 0x0000001c04005986 */ /* 0x0001e8000c101524 */
[----:B------:R3:W-:Y:S01]  /*5f2a0*/  @P1 STG.E.U16 desc[UR36][R6.64], R8 ;  /* 0x0000000806001986 */ /* 0x0007e2000c101524 */
[----:B------:R-:W-:Y:S02]  /*5f2b0*/  ISETP.LT.AND P1, PT, R35, UR50, !P3 ;  /* 0x0000003223007c0c */ /* 0x000fe4000df21270 */
[----:B------:R-:W-:Y:S01]  /*5f2c0*/  ISETP.LT.AND P6, PT, R61, UR54, !P3 ;  /* 0x000000363d007c0c */ /* 0x000fe2000dfc1270 */
[----:B--2---:R-:W-:Y:S01]  /*5f2d0*/  VIADD R10, R56, UR53 ;  /* 0x00000035380a7c36 */ /* 0x004fe20008000000 */
[----:B------:R-:W-:Y:S01]  /*5f2e0*/  ISETP.LT.AND P0, PT, R39, UR52, !P3 ;  /* 0x0000003427007c0c */ /* 0x000fe2000df01270 */
[----:B------:R-:W2:Y:S01]  /*5f2f0*/  LDCU UR53, c[0x0][0x398] ;  /* 0x00007300ff3577ac */ /* 0x000ea20008000800 */
[----:B0-----:R-:W2:Y:S01]  /*5f300*/  LDL.LU R28, [R1+0xfc] ;  /* 0x0000fc00011c7983 */ /* 0x001ea20000300800 */
[----:B------:R-:W-:Y:S01]  /*5f310*/  ISETP.LT.AND P4, PT, R29, UR51, !P3 ;  /* 0x000000331d007c0c */ /* 0x000fe2000df81270 */
[----:B------:R-:W-:Y:S01]  /*5f320*/  IMAD.WIDE R4, R10, 0x2, R2 ;  /* 0x000000020a047825 */ /* 0x000fe200078e0202 */
[----:B------:R-:W-:Y:S01]  /*5f330*/  ISETP.LT.AND P2, PT, R32, UR5, !P3 ;  /* 0x0000000520007c0c */ /* 0x000fe2000df41270 */
[----:B------:R0:W-:Y:S01]  /*5f340*/  STL [R1+0x2b2c], R35 ;  /* 0x002b2c2301007387 */ /* 0x0001e20000100800 */
[----:B------:R-:W1:Y:S01]  /*5f350*/  LDCU UR54, c[0x0][0x398] ;  /* 0x00007300ff3677ac */ /* 0x000e620008000800 */
[C---:B---3--:R-:W-:Y:S01]  /*5f360*/  IMAD.WIDE R6, R10.reuse, 0x2, R14 ;  /* 0x000000020a067825 */ /* 0x048fe200078e020e */
[----:B------:R-:W3:Y:S01]  /*5f370*/  LDCU UR5, c[0x0][0x398] ;  /* 0x00007300ff0577ac */ /* 0x000ee20008000800 */
[----:B------:R-:W1:Y:S01]  /*5f380*/  LDCU UR51, c[0x0][0x398] ;  /* 0x00007300ff3377ac */ /* 0x000e620008000800 */
[----:B0-----:R-:W2:Y:S01]  /*5f390*/  LDL.LU R35, [R1+0x10c] ;  /* 0x00010c0001237983 */ /* 0x001ea20000300800 */
[----:B------:R-:W0:Y:S01]  /*5f3a0*/  LDCU UR50, c[0x0][0x398] ;  /* 0x00007300ff3277ac */ /* 0x000e220008000800 */
[----:B------:R-:W0:Y:S01]  /*5f3b0*/  LDCU UR52, c[0x0][0x398] ;  /* 0x00007300ff3477ac */ /* 0x000e220008000800 */
[----:B----4-:R-:W-:Y:S01]  /*5f3c0*/  ISETP.LT.AND P5, PT, R57, UR49, !P3 ;  /* 0x0000003139007c0c */ /* 0x010fe2000dfa1270 */
[----:B------:R-:W4:Y:S01]  /*5f3d0*/  LDCU UR49, c[0x0][0x398] ;  /* 0x00007300ff3177ac */ /* 0x000f220008000800 */
[----:B------:R0:W-:Y:S01]  /*5f3e0*/  @P6 STG.E.U16 desc[UR36][R4.64], R9 ;  /* 0x0000000904006986 */ /* 0x0001e2000c101524 */
[----:B------:R-:W-:Y:S01]  /*5f3f0*/  PRMT R55, R9, 0x7632, R55 ;  /* 0x0000763209377816 */ /* 0x000fe20000000037 */
[----:B0-----:R-:W-:-:S05]  /*5f400*/  IMAD.WIDE R4, R10, 0x2, R12 ;  /* 0x000000020a047825 */ /* 0x001fca00078e020c */
[----:B------:R0:W-:Y:S01]  /*5f410*/  @P0 STG.E.U16 desc[UR36][R4.64], R55 ;  /* 0x0000003704000986 */ /* 0x0001e2000c101524 */
[----:B------:R-:W-:Y:S01]  /*5f420*/  ISETP.LT.AND P0, PT, R30, UR24, !P3 ;  /* 0x000000181e007c0c */ /* 0x000fe2000df01270 */
[C---:B------:R-:W-:Y:S01]  /*5f430*/  IMAD.WIDE R8, R10.reuse, 0x2, R16 ;  /* 0x000000020a087825 */ /* 0x040fe200078e0210 */
[----:B--2---:R-:W-:Y:S01]  /*5f440*/  PRMT R54, R35, 0x7632, R54 ;  /* 0x0000763223367816 */ /* 0x004fe20000000036 */
[----:B------:R2:W-:Y:S02]  /*5f450*/  @P4 STG.E.U16 desc[UR36][R6.64], R35 ;  /* 0x0000002306004986 */ /* 0x0005e4000c101524 */
[----:B0-----:R-:W-:Y:S01]  /*5f460*/  IMAD.WIDE R4, R10, 0x2, R20 ;  /* 0x000000020a047825 */ /* 0x001fe200078e0214 */
[----:B------:R-:W-:Y:S01]  /*5f470*/  ISETP.LT.AND P6, PT, R60, UR39, !P3 ;  /* 0x000000273c007c0c */ /* 0x000fe2000dfc1270 */
[----:B------:R-:W0:Y:S01]  /*5f480*/  LDCU UR24, c[0x0][0x3b8] ;  /* 0x00007700ff1877ac */ /* 0x000e220008000800 */
[----:B------:R1:W-:Y:S04]  /*5f490*/  @P2 STG.E.U16 desc[UR36][R8.64], R54 ;  /* 0x0000003608002986 */ /* 0x0003e8000c101524 */
[----:B--2---:R-:W2:Y:S01]  /*5f4a0*/  LDL.LU R35, [R1+0xec] ;  /* 0x0000ec0001237983 */ /* 0x004ea20000300800 */
[----:B------:R-:W-:Y:S01]  /*5f4b0*/  IMAD.WIDE R6, R10, 0x2, R18 ;  /* 0x000000020a067825 */ /* 0x000fe200078e0212 */
[----:B------:R-:W-:Y:S01]  /*5f4c0*/  ISETP.LT.AND P4, PT, R36, UR30, !P3 ;  /* 0x0000001e24007c0c */ /* 0x000fe2000df81270 */
[----:B------:R-:W0:Y:S01]  /*5f4d0*/  LDCU.64 UR30, c[0x0][0x398] ;  /* 0x00007300ff1e77ac */ /* 0x000e220008000a00 */
[----:B-1----:R-:W-:-:S02]  /*5f4e0*/  PRMT R8, R37, 0x7632, R8 ;  /* 0x0000763225087816 */ /* 0x002fc40000000008 */
[----:B------:R1:W-:Y:S01]  /*5f4f0*/  @P5 STG.E.U16 desc[UR36][R6.64], R37 ;  /* 0x0000002506005986 */ /* 0x0003e2000c101524 */
[----:B------:R-:W0:Y:S03]  /*5f500*/  LDCU UR39, c[0x0][0x398] ;  /* 0x00007300ff2777ac */ /* 0x000e260008000800 */
[----:B------:R3:W-:Y:S04]  /*5f510*/  @P1 STG.E.U16 desc[UR36][R4.64], R8 ;  /* 0x0000000804001986 */ /* 0x0007e8000c101524 */
[----:B-1----:R-:W4:Y:S01]  /*5f520*/  LDL.LU R37, [R1+0x1ec] ;  /* 0x0001ec0001257983 */ /* 0x002f220000300800 */
[----:B------:R-:W-:Y:S01]  /*5f530*/  IMAD.WIDE R6, R10, 0x2, R22 ;  /* 0x000000020a067825 */ /* 0x000fe200078e0216 */
[----:B---3--:R-:W-:-:S04]  /*5f540*/  PRMT R8, R28, 0x7632, R8 ;  /* 0x000076321c087816 */ /* 0x008fc80000000008 */
        /* <DEDUP_REMOVED lines=9> */
[----:B------:R-:W-:Y:S01]  /*5f5e0*/  ISETP.LT.AND P0, PT, R58, UR75, !P3 ;  /* 0x0000004b3a007c0c */ /* 0x000fe2000df01270 */
[----:B------:R-:W-:Y:S01]  /*5f5f0*/  VIADD R54, R0, 0x10 ;  /* 0x0000001000367836 */ /* 0x000fe20000000000 */
[----:B------:R-:W-:Y:S01]  /*5f600*/  ISETP.LT.AND P5, PT, R11, UR26, !P3 ;  /* 0x0000001a0b007c0c */ /* 0x000fe2000dfa1270 */
[----:B------:R-:W0:Y:S01]  /*5f610*/  LDCU UR75, c[0x0][0x398] ;  /* 0x00007300ff4b77ac */ /* 0x000e220008000800 */
[----:B------:R-:W3:Y:S01]  /*5f620*/  LDL.LU R11, [R1+0x2b30] ;  /* 0x002b3000010b7983 */ /* 0x000ee20000300800 */
[C---:B-1----:R-:W-:Y:S01]  /*5f630*/  IMAD.WIDE R4, R10.reuse, 0x2, R40 ;  /* 0x000000020a047825 */ /* 0x042fe200078e0228 */
[----:B------:R-:W1:Y:S03]  /*5f640*/  LDCU UR26, c[0x0][0x398] ;  /* 0x00007300ff1a77ac */ /* 0x000e660008000800 */
[----:B------:R-:W-:Y:S01]  /*5f650*/  IMAD.WIDE R8, R10, 0x2, R44 ;  /* 0x000000020a087825 */ /* 0x000fe200078e022c */
[----:B------:R-:W0:Y:S01]  /*5f660*/  LDCU UR38, c[0x0][0x398] ;  /* 0x00007300ff2677ac */ /* 0x000e220008000800 */
[----:B------:R-:W0:Y:S01]  /*5f670*/  LDCU UR77, c[0x0][0x398] ;  /* 0x00007300ff4d77ac */ /* 0x000e220008000800 */
[----:B--2---:R2:W-:Y:S01]  /*5f680*/  @P1 STG.E.U16 desc[UR36][R6.64], R35 ;  /* 0x0000002306001986 */ /* 0x0045e2000c101524 */
[----:B------:R-:W-:Y:S01]  /*5f690*/  ISETP.LT.AND P1, PT, R34, UR76, !P3 ;  /* 0x0000004c22007c0c */ /* 0x000fe2000df21270 */
[----:B------:R-:W0:Y:S01]  /*5f6a0*/  LDCU UR76, c[0x0][0x398] ;  /* 0x00007300ff4c77ac */ /* 0x000e220008000800 */
[----:B------:R-:W-:-:S02]  /*5f6b0*/  ISETP.LT.AND P3, PT, R33, UR70, !P3 ;  /* 0x0000004621007c0c */ /* 0x000fc4000df61270 */
[----:B------:R-:W-:Y:S01]  /*5f6c0*/  PRMT R56, R35, 0x7632, R56 ;  /* 0x0000763223387816 */ /* 0x000fe20000000038 */
[----:B------:R-:W0:Y:S01]  /*5f6d0*/  LDCU UR70, c[0x0][0x398] ;  /* 0x00007300ff4677ac */ /* 0x000e220008000800 */
[----:B--2---:R-:W-:-:S03]  /*5f6e0*/  IMAD.WIDE R6, R10, 0x2, R42 ;  /* 0x000000020a067825 */ /* 0x004fc600078e022a */
[----:B------:R2:W-:Y:S04]  /*5f6f0*/  @P6 STG.E.U16 desc[UR36][R4.64], R56 ;  /* 0x0000003804006986 */ /* 0x0005e8000c101524 */
[----:B------:R-:W3:Y:S01]  /*5f700*/  LDL R35, [R1+0x200] ;  /* 0x0002000001237983 */ /* 0x000ee20000100800 */
[----:B----4-:R-:W-:-:S03]  /*5f710*/  PRMT R55, R37, 0x7632, R55 ;  /* 0x0000763225377816 */ /* 0x010fc60000000037 */
[----:B------:R4:W-:Y:S04]  /*5f720*/  @P1 STG.E.U16 desc[UR36][R6.64], R37 ;  /* 0x0000002506001986 */ /* 0x0009e8000c101524 */
[----:B------:R3:W-:Y:S01]  /*5f730*/  @P3 STG.E.U16 desc[UR36][R8.64], R55 ;  /* 0x0000003708003986 */ /* 0x0007e2000c101524 */
[----:B--2---:R-:W-:-:S04]  /*5f740*/  IMAD.WIDE R4, R10, 0x2, R46 ;  /* 0x000000020a047825 */ /* 0x004fc800078e022e */
[----:B----4-:R-:W-:Y:S01]  /*5f750*/  IMAD.WIDE R6, R10, 0x2, R48 ;  /* 0x000000020a067825 */ /* 0x010fe200078e0230 */
[----:B------:R-:W2:Y:S01]  /*5f760*/  LDL.LU R37, [R1+0x250] ;  /* 0x0002500001257983 */ /* 0x000ea20000300800 */
[----:B---3--:R-:W-:-:S03]  /*5f770*/  PRMT R8, R28, 0x7632, R8 ;  /* 0x000076321c087816 */ /* 0x008fc60000000008 */
[----:B------:R3:W-:Y:S04]  /*5f780*/  @P4 STG.E.U16 desc[UR36][R4.64], R28 ;  /* 0x0000001c04004986 */ /* 0x0007e8000c101524 */
[----:B------:R4:W-:Y:S04]  /*5f790*/  @P5 STG.E.U16 desc[UR36][R6.64], R8 ;  /* 0x0000000806005986 */ /* 0x0009e8000c101524 */
[----:B---3--:R-:W3:Y:S01]  /*5f7a0*/  LDL.LU R28, [R1+0x260] ;  /* 0x00026000011c7983 */ /* 0x008ee20000300800 */
[----:B------:R-:W-:Y:S01]  /*5f7b0*/  VIADD R4, R10, UR22 ;  /* 0x000000160a047c36 */ /* 0x000fe20008000000 */
[----:B0-----:R-:W-:Y:S01]  /*5f7c0*/  ISETP.GE.AND P6, PT, R54, UR31, PT ;  /* 0x0000001f36007c0c */ /* 0x001fe2000bfc6270 */
[----:B------:R-:W0:Y:S01]  /*5f7d0*/  LDCU UR31, c[0x0][0x398] ;  /* 0x00007300ff1f77ac */ /* 0x000e220008000800 */
[----:B------:R-:W2:Y:S01]  /*5f7e0*/  LDL R56, [R1+0x2974] ;  /* 0x0029740001387983 */ /* 0x000ea20000100800 */
[----:B----4-:R-:W-:-:S04]  /*5f7f0*/  IMAD.WIDE R6, R10, 0x2, R50 ;  /* 0x000000020a067825 */ /* 0x010fc800078e0232 */
[----:B------:R-:W-:Y:S01]  /*5f800*/  IMAD.WIDE R8, R10, 0x2, R52 ;  /* 0x000000020a087825 */ /* 0x000fe200078e0234 */
[----:B------:R-:W-:Y:S01]  /*5f810*/  PRMT R5, R11, 0x7632, R5 ;  /* 0x000076320b057816 */ /* 0x000fe20000000005 */
[----:B------:R-:W4:Y:S01]  /*5f820*/  LDL.LU R10, [R1+0x240] ;  /* 0x00024000010a7983 */ /* 0x000f220000300800 */
[----:B------:R-:W-:Y:S01]  /*5f830*/  ISETP.LT.AND P4, PT, R61, UR47, !P6 ;  /* 0x0000002f3d007c0c */ /* 0x000fe2000f781270 */
[----:B------:R-:W-:Y:S01]  /*5f840*/  IMAD.WIDE R54, R4, 0x2, R2 ;  /* 0x0000000204367825 */ /* 0x000fe200078e0202 */
[----:B------:R-:W-:Y:S01]  /*5f850*/  ISETP.LT.AND P3, PT, R29, UR33, !P6 ;  /* 0x000000211d007c0c */ /* 0x000fe2000f761270 */
[----:B------:R0:W-:Y:S01]  /*5f860*/  @P0 STG.E.U16 desc[UR36][R6.64], R11 ;  /* 0x0000000b06000986 */ /* 0x0001e2000c101524 */
[----:B------:R-:W-:Y:S01]  /*5f870*/  ISETP.LT.AND P0, PT, R39, UR46, !P6 ;  /* 0x0000002e27007c0c */ /* 0x000fe2000f701270 */
[----:B------:R-:W1:Y:S02]  /*5f880*/  LDCU UR22, c[0x0][0x398] ;  /* 0x00007300ff1677ac */ /* 0x000e640008000800 */
[----:B------:R1:W-:Y:S01]  /*5f890*/  @P2 STG.E.U16 desc[UR36][R8.64], R5 ;  /* 0x0000000508002986 */ /* 0x0003e2000c101524 */
[----:B------:R-:W-:Y:S01]  /*5f8a0*/  ISETP.LT.AND P5, PT, R32, UR45, !P6 ;  /* 0x0000002d20007c0c */ /* 0x000fe2000f7a1270 */
[----:B------:R-:W1:Y:S01]  /*5f8b0*/  LDCU UR33, c[0x0][0x398] ;  /* 0x00007300ff2177ac */ /* 0x000e620008000800 */
[----:B------:R-:W-:Y:S01]  /*5f8c0*/  ISETP.LT.AND P1, PT, R30, UR48, !P6 ;  /* 0x000000301e007c0c */ /* 0x000fe2000f721270 */
[----:B------:R-:W1:Y:S01]  /*5f8d0*/  LDCU UR47, c[0x0][0x3b8] ;  /* 0x00007700ff2f77ac */ /* 0x000e620008000800 */
[----:B0-----:R-:W-:Y:S01]  /*5f8e0*/  IMAD.WIDE R6, R4, 0x2, R12 ;  /* 0x0000000204067825 */ /* 0x001fe200078e020c */
[----:B------:R-:W0:Y:S01]  /*5f8f0*/  LDCU UR46, c[0x0][0x398] ;  /* 0x00007300ff2e77ac */ /* 0x000e220008000800 */
[----:B-1----:R-:W-:-:S02]  /*5f900*/  PRMT R5, R35, 0x7632, R5 ;  /* 0x0000763223057816 */ /* 0x002fc40000000005 */
[----:B------:R-:W-:Y:S01]  /*5f910*/  IMAD.WIDE R8, R4, 0x2, R14 ;  /* 0x0000000204087825 */ /* 0x000fe200078e020e */
[----:B------:R-:W2:Y:S01]  /*5f920*/  LDL.LU R35, [R1+0x2b2c] ;  /* 0x002b2c0001237983 */ /* 0x000ea20000300800 */
[----:B------:R-:W-:Y:S01]  /*5f930*/  ISETP.LT.AND P2, PT, R57, UR32, !P6 ;  /* 0x0000002039007c0c */ /* 0x000fe2000f741270 */
[----:B------:R-:W1:Y:S01]  /*5f940*/  LDCU UR32, c[0x0][0x398] ;  /* 0x00007300ff2077ac */ /* 0x000e620008000800 */
[----:B------:R-:W0:Y:S01]  /*5f950*/  LDCU UR48, c[0x0][0x398] ;  /* 0x00007300ff3077ac */ /* 0x000e220008000800 */
[----:B------:R-:W0:Y:S01]  /*5f960*/  LDCU UR45, c[0x0][0x398] ;  /* 0x00007300ff2d77ac */ /* 0x000e220008000800 */
[----:B----4-:R4:W-:Y:S02]  /*5f970*/  @P4 STG.E.U16 desc[UR36][R54.64], R10 ;  /* 0x0000000a36004986 */ /* 0x0109e4000c101524 */
[----:B----4-:R-:W-:-:S05]  /*5f980*/  PRMT R54, R10, 0x7632, R54 ;  /* 0x000076320a367816 */ /* 0x010fca0000000036 */
[----:B------:R4:W-:Y:S04]  /*5f990*/  @P0 STG.E.U16 desc[UR36][R6.64], R54 ;  /* 0x0000003606000986 */ /* 0x0009e8000c101524 */
[----:B----4-:R-:W4:Y:S01]  /*5f9a0*/  LDL.LU R7, [R1+0x200] ;  /* 0x0002000001077983 */ /* 0x010f220000300800 */
[----:B------:R-:W-:Y:S01]  /*5f9b0*/  IMAD.WIDE R10, R4, 0x2, R16 ;  /* 0x00000002040a7825 */ /* 0x000fe200078e0210 */
[----:B------:R-:W-:Y:S01]  /*5f9c0*/  ISETP.LT.AND P0, PT, R36, UR28, !P6 ;  /* 0x0000001c24007c0c */ /* 0x000fe2000f701270 */
[----:B------:R-:W0:Y:S01]  /*5f9d0*/  LDCU.64 UR28, c[0x0][0x398] ;  /* 0x00007300ff1c77ac */ /* 0x000e220008000a00 */
[----:B------:R-:W3:Y:S01]  /*5f9e0*/  LDL.LU R36, [R1+0x2b28] ;  /* 0x002b280001247983 */ /* 0x000ee20000300800 */
[----:B--2---:R-:W-:Y:S01]  /*5f9f0*/  ISETP.LT.AND P4, PT, R35, UR44, !P6 ;  /* 0x0000002c23007c0c */ /* 0x004fe2000f781270 */
[----:B------:R-:W2:Y:S02]  /*5fa00*/  LDCU UR44, c[0x0][0x398] ;  /* 0x00007300ff2c77ac */ /* 0x000ea40008000800 */
[----:B----4-:R4:W-:Y:S04]  /*5fa10*/  @P3 STG.E.U16 desc[UR36][R8.64], R7 ;  /* 0x0000000708003986 */ /* 0x0109e8000c101524 */
[----:B------:R0:W-:Y:S01]  /*5fa20*/  @P5 STG.E.U16 desc[UR36][R10.64], R5 ;  /* 0x000000050a005986 */ /* 0x0001e2000c101524 */
[----:B----4-:R-:W-:-:S04]  /*5fa30*/  IMAD.WIDE R6, R4, 0x2, R18 ;  /* 0x0000000204067825 */ /* 0x010fc800078e0212 */
[----:B------:R-:W-:Y:S01]  /*5fa40*/  IMAD.WIDE R8, R4, 0x2, R20 ;  /* 0x0000000204087825 */ /* 0x000fe200078e0214 */
[----:B0-----:R-:W-:-:S03]  /*5fa50*/  PRMT R5, R37, 0x7632, R5 ;  /* 0x0000763225057816 */ /* 0x001fc60000000005 */
[----:B------:R-:W-:Y:S01]  /*5fa60*/  IMAD.WIDE R10, R4, 0x2, R22 ;  /* 0x00000002040a7825 */ /* 0x000fe200078e0216 */
[----:B------:R0:W-:Y:S04]  /*5fa70*/  @P2 STG.E.U16 desc[UR36][R6.64], R37 ;  /* 0x0000002506002986 */ /* 0x0001e8000c101524 */
[----:B------:R-:W-:Y:S04]  /*5fa80*/  @P4 STG.E.U16 desc[UR36][R8.64], R5 ;  /* 0x0000000508004986 */ /* 0x000fe8000c101524 */
[----:B---3--:R3:W-:Y:S04]  /*5fa90*/  @P1 STG.E.U16 desc[UR36][R10.64], R28 ;  /* 0x0000001c0a001986 */ /* 0x0087e8000c101524 */
[----:B0-----:R-:W4:Y:S04]  /*5faa0*/  LDL.LU R37, [R1+0x1f0] ;  /* 0x0001f00001257983 */ /* 0x001f280000300800 */
[----:B---3--:R-:W3:Y:S01]  /*5fab0*/  LDL.LU R11, [R1+0x280] ;  /* 0x00028000010b7983 */ /* 0x008ee20000300800 */
[----:B------:R-:W-:Y:S01]  /*5fac0*/  ISETP.LT.AND P1, PT, R59, UR64, !P6 ;  /* 0x000000403b007c0c */ /* 0x000fe2000f721270 */
[----:B------:R-:W0:Y:S01]  /*5fad0*/  LDCU UR64, c[0x0][0x398] ;  /* 0x00007300ff4077ac */ /* 0x000e220008000800 */
[----:B------:R-:W-:Y:S01]  /*5fae0*/  ISETP.LT.AND P3, PT, R60, UR43, !P6 ;  /* 0x0000002b3c007c0c */ /* 0x000fe2000f761270 */
[----:B------:R-:W-:Y:S01]  /*5faf0*/  IMAD.WIDE R6, R4, 0x2, R24 ;  /* 0x0000000204067825 */ /* 0x000fe200078e0218 */
[----:B------:R-:W-:Y:S01]  /*5fb00*/  PRMT R5, R28, 0x7632, R5 ;  /* 0x000076321c057816 */ /* 0x000fe20000000005 */
[----:B------:R-:W1:Y:S01]  /*5fb10*/  LDCU UR43, c[0x0][0x398] ;  /* 0x00007300ff2b77ac */ /* 0x000e620008000800 */
[----:B------:R-:W-:-:S02]  /*5fb20*/  ISETP.LT.AND P4, PT, R58, UR62, !P6 ;  /* 0x0000003e3a007c0c */ /* 0x000fc4000f781270 */
[----:B------:R-:W-:Y:S01]  /*5fb30*/  ISETP.LT.AND P2, PT, R31, UR42, !P6 ;  /* 0x0000002a1f007c0c */ /* 0x000fe2000f741270 */
[----:B------:R-:W1:Y:S01]  /*5fb40*/  LDCU UR62, c[0x0][0x398] ;  /* 0x00007300ff3e77ac */ /* 0x000e620008000800 */
[----:B------:R-:W-:Y:S01]  /*5fb50*/  IMAD.WIDE R8, R4, 0x2, R26 ;  /* 0x0000000204087825 */ /* 0x000fe200078e021a */
[----:B------:R-:W2:Y:S01]  /*5fb60*/  LDL.LU R28, [R1+0x2a0] ;  /* 0x0002a000011c7983 */ /* 0x000ea20000300800 */
[----:B------:R-:W1:Y:S01]  /*5fb70*/  LDCU UR42, c[0x0][0x398] ;  /* 0x00007300ff2a77ac */ /* 0x000e620008000800 */
[----:B0-----:R-:W-:Y:S01]  /*5fb80*/  ISETP.LT.AND P5, PT, R56, UR64, !P6 ;  /* 0x0000004038007c0c */ /* 0x001fe2000f7a1270 */
[----:B------:R-:W0:Y:S01]  /*5fb90*/  LDCU UR64, c[0x0][0x398] ;  /* 0x00007300ff4077ac */ /* 0x000e220008000800 */
[----:B------:R0:W-:Y:S02]  /*5fba0*/  @P3 STG.E.U16 desc[UR36][R6.64], R5 ;  /* 0x0000000506003986 */ /* 0x0001e4000c101524 */
[----:B0-----:R-:W-:Y:S01]  /*5fbb0*/  ISETP.LT.AND P3, PT, R38, UR64, !P6 ;  /* 0x0000004026007c0c */ /* 0x001fe2000f761270 */
[----:B------:R-:W0:Y:S01]  /*5fbc0*/  LDCU UR64, c[0x0][0x398] ;  /* 0x00007300ff4077ac */ /* 0x000e220008000800 */
[----:B------:R-:W-:-:S02]  /*5fbd0*/  IMAD.WIDE R6, R4, 0x2, R40 ;  /* 0x0000000204067825 */ /* 0x000fc400078e0228 */
[----:B---3--:R3:W-:Y:S01]  /*5fbe0*/  @P2 STG.E.U16 desc[UR36][R8.64], R11 ;  /* 0x0000000b08002986 */ /* 0x0087e2000c101524 */
[----:B-1----:R-:W-:Y:S02]  /*5fbf0*/  ISETP.LT.AND P2, PT, R34, UR62, !P6 ;  /* 0x0000003e22007c0c */ /* 0x002fe4000f741270 */
[----:B------:R-:W-:Y:S02]  /*5fc00*/  PRMT R55, R11, 0x7632, R55 ;  /* 0x000076320b377816 */ /* 0x000fe40000000037 */
[----:B----4-:R-:W-:Y:S01]  /*5fc10*/  PRMT R54, R37, 0x7632, R54 ;  /* 0x0000763225367816 */ /* 0x010fe20000000036 */
[----:B------:R-:W-:Y:S01]  /*5fc20*/  VIADD R5, R0, 0x11 ;  /* 0x0000001100057836 */ /* 0x000fe20000000000 */
[----:B0-----:R-:W-:Y:S02]  /*5fc30*/  ISETP.LT.AND P6, PT, R33, UR64, !P6 ;  /* 0x0000004021007c0c */ /* 0x001fe4000f7c1270 */
[----:B------:R0:W-:Y:S01]  /*5fc40*/  @P3 STG.E.U16 desc[UR36][R6.64], R55 ;  /* 0x0000003706003986 */ /* 0x0001e2000c101524 */
[----:B------:R-:W1:Y:S01]  /*5fc50*/  LDCU UR64, c[0x0][0x398] ;  /* 0x00007300ff4077ac */ /* 0x000e620008000800 */
[C---:B---3--:R-:W-:Y:S01]  /*5fc60*/  IMAD.WIDE R8, R4.reuse, 0x2, R42 ;  /* 0x0000000204087825 */ /* 0x048fe200078e022a */
[----:B------:R-:W3:Y:S03]  /*5fc70*/  LDCU UR62, c[0x0][0x398] ;  /* 0x00007300ff3e77ac */ /* 0x000ee60008000800 */
[C---:B------:R-:W-:Y:S01]  /*5fc80*/  IMAD.WIDE R10, R4.reuse, 0x2, R44 ;  /* 0x00000002040a7825 */ /* 0x040fe200078e022c */
[----:B------:R4:W-:Y:S04]  /*5fc90*/  @P2 STG.E.U16 desc[UR36][R8.64], R37 ;  /* 0x0000002508002986 */ /* 0x0009e8000c101524 */
[----:B0-----:R-:W2:Y:S04]  /*5fca0*/  LDL R55, [R1+0x2970] ;  /* 0x0029700001377983 */ /* 0x001ea80000100800 */
[----:B------:R0:W-:Y:S04]  /*5fcb0*/  @P6 STG.E.U16 desc[UR36][R10.64], R54 ;  /* 0x000000360a006986 */ /* 0x0001e8000c101524 */
[----:B----4-:R-:W4:Y:S04]  /*5fcc0*/  LDL.LU R37, [R1+0x1d0] ;  /* 0x0001d00001257983 */ /* 0x010f280000300800 */
[----:B0-----:R-:W2:Y:S01]  /*5fcd0*/  LDL.LU R11, [R1+0x290] ;  /* 0x00029000010b7983 */ /* 0x001ea20000300800 */
[----:B------:R-:W-:Y:S01]  /*5fce0*/  IMAD.WIDE R6, R4, 0x2, R46 ;  /* 0x0000000204067825 */ /* 0x000fe200078e022e */
[----:B------:R-:W-:-:S03]  /*5fcf0*/  ISETP.GE.AND P3, PT, R5, UR29, PT ;  /* 0x0000001d05007c0c */ /* 0x000fc6000bf66270 */
[----:B------:R-:W-:Y:S01]  /*5fd00*/  IMAD.WIDE R8, R4, 0x2, R48 ;  /* 0x0000000204087825 */ /* 0x000fe200078e0230 */
[----:B--2---:R-:W-:Y:S01]  /*5fd10*/  PRMT R5, R11, 0x7632, R5 ;  /* 0x000076320b057816 */ /* 0x004fe20000000005 */
[----:B------:R0:W-:Y:S01]  /*5fd20*/  @P0 STG.E.U16 desc[UR36][R6.64], R11 ;  /* 0x0000000b06000986 */ /* 0x0001e2000c101524 */
[----:B------:R-:W-:-:S03]  /*5fd30*/  ISETP.LT.AND P0, PT, R29, UR35, !P3 ;  /* 0x000000231d007c0c */ /* 0x000fc6000df01270 */
[----:B------:R2:W-:Y:S04]  /*5fd40*/  @P5 STG.E.U16 desc[UR36][R8.64], R5 ;  /* 0x0000000508005986 */ /* 0x0005e8000c101524 */
[----:B------:R-:W3:Y:S01]  /*5fd50*/  LDL.LU R29, [R1+0x2b0] ;  /* 0x0002b000011d7983 */ /* 0x000ee20000300800 */
[----:B0-----:R-:W-:-:S04]  /*5fd60*/  IMAD.WIDE R6, R4, 0x2, R50 ;  /* 0x0000000204067825 */ /* 0x001fc800078e0232 */
[C---:B--2---:R-:W-:Y:S01]  /*5fd70*/  VIADD R5, R4.reuse, UR74 ;  /* 0x0000004a04057c36 */ /* 0x044fe20008000000 */
[----:B------:R0:W-:Y:S01]  /*5fd80*/  @P4 STG.E.U16 desc[UR36][R6.64], R28 ;  /* 0x0000001c06004986 */ /* 0x0001e2000c101524 */
[----:B------:R-:W-:Y:S01]  /*5fd90*/  IMAD.WIDE R8, R4, 0x2, R52 ;  /* 0x0000000204087825 */ /* 0x000fe200078e0234 */
[----:B------:R-:W-:Y:S01]  /*5fda0*/  PRMT R4, R28, 0x7632, R4 ;  /* 0x000076321c047816 */ /* 0x000fe20000000004 */
[----:B------:R-:W2:Y:S01]  /*5fdb0*/  LDCU UR74, c[0x0][0x398] ;  /* 0x00007300ff4a77ac */ /* 0x000ea20008000800 */
[----:B0-----:R-:W2:Y:S01]  /*5fdc0*/  LDL.LU R28, [R1+0x2b24] ;  /* 0x002b2400011c7983 */ /* 0x001ea20000300800 */
[----:B------:R-:W-:Y:S01]  /*5fdd0*/  ISETP.LT.AND P6, PT, R61, UR40, !P3 ;  /* 0x000000283d007c0c */ /* 0x000fe2000dfc1270 */
[----:B------:R-:W-:Y:S01]  /*5fde0*/  IMAD.WIDE R10, R5, 0x2, R2 ;  /* 0x00000002050a7825 */ /* 0x000fe200078e0202 */
[----:B------:R-:W-:Y:S01]  /*5fdf0*/  ISETP.LT.AND P4, PT, R39, UR34, !P3 ;  /* 0x0000002227007c0c */ /* 0x000fe2000df81270 */
[----:B------:R0:W-:Y:S01]  /*5fe00*/  @P1 STG.E.U16 desc[UR36][R8.64], R4 ;  /* 0x0000000408001986 */ /* 0x0001e2000c101524 */
[----:B------:R-:W-:Y:S01]  /*5fe10*/  ISETP.LT.AND P1, PT, R57, UR14, !P3 ;  /* 0x0000000e39007c0c */ /* 0x000fe2000df21270 */
[----:B------:R-:W-:Y:S01]  /*5fe20*/  IMAD.WIDE R6, R5, 0x2, R12 ;  /* 0x0000000205067825 */ /* 0x000fe200078e020c */
[----:B------:R-:W-:Y:S01]  /*5fe30*/  ISETP.LT.AND P5, PT, R35, UR12, !P3 ;  /* 0x0000000c23007c0c */ /* 0x000fe2000dfa1270 */
[----:B------:R-:W1:Y:S01]  /*5fe40*/  LDCU.64 UR34, c[0x0][0x398] ;  /* 0x00007300ff2277ac */ /* 0x000e620008000a00 */
[----:B------:R-:W-:Y:S01]  /*5fe50*/  ISETP.LT.AND P2, PT, R30, UR41, !P3 ;  /* 0x000000291e007c0c */ /* 0x000fe2000df41270 */
[----:B------:R-:W1:Y:S01]  /*5fe60*/  LDCU UR41, c[0x0][0x398] ;  /* 0x00007300ff2977ac */ /* 0x000e620008000800 */
[----:B0-----:R-:W-:Y:S01]  /*5fe70*/  IMAD.WIDE R8, R5, 0x2, R14 ;  /* 0x0000000205087825 */ /* 0x001fe200078e020e */
[----:B----4-:R-:W-:Y:S01]  /*5fe80*/  PRMT R4, R37, 0x7632, R4 ;  /* 0x0000763225047816 */ /* 0x010fe20000000004 */
[----:B------:R-:W0:Y:S01]  /*5fe90*/  LDCU UR12, c[0x0][0x398] ;  /* 0x00007300ff0c77ac */ /* 0x000e220008000800 */
[----:B------:R-:W4:Y:S01]  /*5fea0*/  LDCU UR14, c[0x0][0x398] ;  /* 0x00007300ff0e77ac */ /* 0x000f220008000800 */
[----:B------:R-:W0:Y:S01]  /*5feb0*/  LDCU UR40, c[0x0][0x398] ;  /* 0x00007300ff2877ac */ /* 0x000e220008000800 */
[----:B--2---:R2:W-:Y:S01]  /*5fec0*/  @P6 STG.E.U16 desc[UR36][R10.64], R28 ;  /* 0x0000001c0a006986 */ /* 0x0045e2000c101524 */
[----:B------:R-:W-:Y:S01]  /*5fed0*/  ISETP.LT.AND P6, PT, R32, UR20, !P3 ;  /* 0x0000001420007c0c */ /* 0x000fe2000dfc1270 */
[----:B------:R-:W0:Y:S02]  /*5fee0*/  LDCU UR20, c[0x0][0x398] ;  /* 0x00007300ff1477ac */ /* 0x000e240008000800 */
[----:B------:R-:W4:Y:S01]  /*5fef0*/  LDL.LU R32, [R1+0x2b20] ;  /* 0x002b200001207983 */ /* 0x000f220000300800 */
[----:B--2---:R-:W-:Y:S01]  /*5ff00*/  PRMT R28, R28, 0x7632, R28 ;  /* 0x000076321c1c7816 */ /* 0x004fe2000000001c */
[----:B------:R-:W-:-:S04]  /*5ff10*/  IMAD.WIDE R10, R5, 0x2, R16 ;  /* 0x00000002050a7825 */ /* 0x000fc800078e0210 */
[----:B------:R2:W-:Y:S04]  /*5ff20*/  @P4 STG.E.U16 desc[UR36][R6.64], R28 ;  /* 0x0000001c06004986 */ /* 0x0005e8000c101524 */
[----:B------:R0:W-:Y:S04]  /*5ff30*/  @P0 STG.E.U16 desc[UR36][R8.64], R37 ;  /* 0x0000002508000986 */ /* 0x0001e8000c101524 */
[----:B------:R3:W-:Y:S01]  /*5ff40*/  @P6 STG.E.U16 desc[UR36][R10.64], R4 ;  /* 0x000000040a006986 */ /* 0x0007e2000c101524 */
[----:B--2---:R-:W-:-:S03]  /*5ff50*/  IMAD.WIDE R6, R5, 0x2, R18 ;  /* 0x0000000205067825 */ /* 0x004fc600078e0212 */
[----:B0-----:R-:W2:Y:S01]  /*5ff60*/  LDL.LU R37, [R1+0x230] ;  /* 0x0002300001257983 */ /* 0x001ea20000300800 */
[----:B---3--:R-:W-:-:S03]  /*5ff70*/  PRMT R4, R29, 0x7632, R4 ;  /* 0x000076321d047816 */ /* 0x008fc60000000004 */
[----:B------:R0:W-:Y:S04]  /*5ff80*/  @P1 STG.E.U16 desc[UR36][R6.64], R29 ;  /* 0x0000001d06001986 */ /* 0x0001e8000c101524 */
[----:B0-----:R-:W3:Y:S04]  /*5ff90*/  LDL.LU R29, [R1+0x2b1c] ;  /* 0x002b1c00011d7983 */ /* 0x001ee80000300800 */
[----:B------:R-:W2:Y:S01]  /*5ffa0*/  LDL.LU R7, [R1+0x270] ;  /* 0x0002700001077983 */ /* 0x000ea20000300800 */
[----:B------:R-:W-:-:S05]  /*5ffb0*/  IMAD.WIDE R8, R5, 0x2, R20 ;  /* 0x0000000205087825 */ /* 0x000fca00078e0214 */
[----:B------:R0:W-:Y:S01]  /*5ffc0*/  @P5 STG.E.U16 desc[UR36][R8.64], R4 ;  /* 0x0000000408005986 */ /* 0x0001e2000c101524 */
[----:B------:R-:W-:Y:S01]  /*5ffd0*/  ISETP.LT.AND P5, PT, R59, UR53, !P3 ;  /* 0x000000353b007c0c */ /* 0x000fe2000dfa1270 */
[----:B------:R-:W1:Y:S01]  /*5ffe0*/  LDCU UR53, c[0x0][0x398] ;  /* 0x00007300ff3577ac */ /* 0x000e620008000800 */
[----:B------:R-:W-:Y:S01]  /*5fff0*/  ISETP.LT.AND P4, PT, R60, UR10, !P3 ;  /* 0x0000000a3c007c0c */ /* 0x000fe2000df81270 */
[----:B------:R-:W-:Y:S01]  /*60000*/  IMAD.WIDE R10, R5, 0x2, R22 ;  /* 0x00000002050a7825 */ /* 0x000fe200078e0216 */
[----:B------:R-:W-:Y:S01]  /*60010*/  ISETP.LT.AND P1, PT, R31, UR6, !P3 ;  /* 0x000000061f007c0c */ /* 0x000fe2000df21270 */
[----:B------:R-:W2:Y:S01]  /*60020*/  LDCU UR10, c[0x0][0x398] ;  /* 0x00007300ff0a77ac */ /* 0x000ea20008000800 */
[----:B------:R-:W-:Y:S01]  /*60030*/  ISETP.LT.AND P0, PT, R55, UR30, !P3 ;  /* 0x0000001e37007c0c */ /* 0x000fe2000df01270 */
[----:B------:R-:W2:Y:S01]  /*60040*/  LDCU UR6, c[0x0][0x398] ;  /* 0x00007300ff0677ac */ /* 0x000ea20008000800 */
[----:B0-----:R-:W-:Y:S01]  /*60050*/  IMAD.WIDE R8, R5, 0x2, R26 ;  /* 0x0000000205087825 */ /* 0x001fe200078e021a */
[----:B------:R-:W0:Y:S01]  /*60060*/  LDCU UR30, c[0x0][0x398] ;  /* 0x00007300ff1e77ac */ /* 0x000e220008000800 */
[----:B-1----:R-:W-:Y:S01]  /*60070*/  ISETP.LT.AND P6, PT, R56, UR53, !P3 ;  /* 0x0000003538007c0c */ /* 0x002fe2000dfc1270 */
[----:B------:R-:W1:Y:S01]  /*60080*/  LDCU UR53, c[0x0][0x398] ;  /* 0x00007300ff3577ac */ /* 0x000e620008000800 */
[----:B--2---:R2:W-:Y:S01]  /*60090*/  @P2 STG.E.U16 desc[UR36][R10.64], R7 ;  /* 0x000000070a002986 */ /* 0x0045e2000c101524 */
[----:B------:R-:W-:-:S02]  /*600a0*/  PRMT R4, R7, 0x7632, R4 ;  /* 0x0000763207047816 */ /* 0x000fc40000000004 */
[----:B------:R-:W-:Y:S01]  /*600b0*/  ISETP.LT.AND P2, PT, R58, UR75, !P3 ;  /* 0x0000004b3a007c0c */ /* 0x000fe2000df41270 */
[----:B------:R-:W0:Y:S01]  /*600c0*/  LDCU UR75, c[0x0][0x398] ;  /* 0x00007300ff4b77ac */ /* 0x000e220008000800 */
[----:B--2---:R-:W-:-:S05]  /*600d0*/  IMAD.WIDE R6, R5, 0x2, R24 ;  /* 0x0000000205067825 */ /* 0x004fca00078e0218 */
[----:B------:R2:W-:Y:S01]  /*600e0*/  @P4 STG.E.U16 desc[UR36][R6.64], R4 ;  /* 0x0000000406004986 */ /* 0x0005e2000c101524 */
[----:B-1----:R-:W-:Y:S01]  /*600f0*/  ISETP.LT.AND P4, PT, R38, UR53, !P3 ;  /* 0x0000003526007c0c */ /* 0x002fe2000df81270 */
[----:B------:R-:W1:Y:S02]  /*60100*/  LDCU UR53, c[0x0][0x398] ;  /* 0x00007300ff3577ac */ /* 0x000e640008000800 */
[----:B------:R1:W-:Y:S01]  /*60110*/  @P1 STG.E.U16 desc[UR36][R8.64], R37 ;  /* 0x0000002508001986 */ /* 0x0003e2000c101524 */
[----:B0-----:R-:W-:Y:S02]  /*60120*/  ISETP.LT.AND P1, PT, R34, UR75, !P3 ;  /* 0x0000004b22007c0c */ /* 0x001fe4000df21270 */
[----:B------:R-:W-:Y:S01]  /*60130*/  PRMT R54, R37, 0x7632, R54 ;  /* 0x0000763225367816 */ /* 0x000fe20000000036 */
[----:B------:R-:W-:Y:S01]  /*60140*/  IMAD.WIDE R10, R5, 0x2, R44 ;  /* 0x00000002050a7825 */ /* 0x000fe200078e022c */
[----:B---3--:R-:W-:Y:S01]  /*60150*/  PRMT R28, R29, 0x7632, R28 ;  /* 0x000076321d1c7816 */ /* 0x008fe2000000001c */
[----:B------:R-:W0:Y:S02]  /*60160*/  LDCU UR75, c[0x0][0x398] ;  /* 0x00007300ff4b77ac */ /* 0x000e240008000800 */
[----:B--2---:R-:W-:Y:S01]  /*60170*/  IMAD.WIDE R6, R5, 0x2, R40 ;  /* 0x0000000205067825 */ /* 0x004fe200078e0228 */
[----:B-1----:R-:W-:-:S03]  /*60180*/  ISETP.LT.AND P3, PT, R33, UR53, !P3 ;  /* 0x0000003521007c0c */ /* 0x002fc6000df61270 */
[C---:B------:R-:W-:Y:S01]  /*60190*/  IMAD.WIDE R8, R5.reuse, 0x2, R42 ;  /* 0x0000000205087825 */ /* 0x040fe200078e022a */
[----:B------:R1:W-:Y:S01]  /*601a0*/  @P4 STG.E.U16 desc[UR36][R6.64], R54 ;  /* 0x0000003606004986 */ /* 0x0003e2000c101524 */
[----:B------:R-:W2:Y:S02]  /*601b0*/  LDCU UR53, c[0x0][0x398] ;  /* 0x00007300ff3577ac */ /* 0x000ea40008000800 */
[----:B------:R-:W-:Y:S01]  /*601c0*/  VIADD R4, R0, 0x12 ;  /* 0x0000001200047836 */ /* 0x000fe20000000000 */
[----:B------:R3:W-:Y:S04]  /*601d0*/  @P1 STG.E.U16 desc[UR36][R8.64], R29 ;  /* 0x0000001d08001986 */ /* 0x0007e8000c101524 */
[----:B------:R-:W-:Y:S01]  /*601e0*/  ISETP.GE.AND P4, PT, R4, UR35, PT ;  /* 0x0000002304007c0c */ /* 0x000fe2000bf86270 */
[----:B-1----:R-:W-:Y:S01]  /*601f0*/  IMAD.WIDE R6, R5, 0x2, R46 ;  /* 0x0000000205067825 */ /* 0x002fe200078e022e */
[----:B------:R-:W-:Y:S01]  /*60200*/  @P3 STG.E.U16 desc[UR36][R10.64], R28 ;  /* 0x0000001c0a003986 */ /* 0x000fe2000c101524 */
[----:B----4-:R-:W-:-:S02]  /*60210*/  PRMT R4, R32, 0x7632, R4 ;  /* 0x0000763220047816 */ /* 0x010fc40000000004 */
[C---:B---3--:R-:W-:Y:S01]  /*60220*/  IMAD.WIDE R8, R5.reuse, 0x2, R48 ;  /* 0x0000000205087825 */ /* 0x048fe200078e0230 */
[----:B------:R1:W-:Y:S04]  /*60230*/  @P0 STG.E.U16 desc[UR36][R6.64], R32 ;  /* 0x0000002006000986 */ /* 0x0003e8000c101524 */
[----:B------:R-:W3:Y:S04]  /*60240*/  LDL R54, [R1+0x2964] ;  /* 0x0029640001367983 */ /* 0x000ee80000100800 */
[----:B------:R-:W4:Y:S01]  /*60250*/  LDL.LU R38, [R1+0x204] ;  /* 0x0002040001267983 */ /* 0x000f220000300800 */
[----:B-1----:R-:W-:-:S03]  /*60260*/  IMAD.WIDE R6, R5, 0x2, R50 ;  /* 0x0000000205067825 */ /* 0x002fc600078e0232 */
[----:B------:R-:W2:Y:S04]  /*60270*/  LDL.LU R37, [R1+0x254] ;  /* 0x0002540001257983 */ /* 0x000ea80000300800 */
[----:B------:R-:W-:Y:S04]  /*60280*/  @P6 STG.E.U16 desc[UR36][R8.64], R4 ;  /* 0x0000000408006986 */ /* 0x000fe8000c101524 */
[----:B------:R-:W2:Y:S04]  /*60290*/  LDL.LU R29, [R1+0x264] ;  /* 0x00026400011d7983 */ /* 0x000ea80000300800 */
[----:B------:R1:W-:Y:S04]  /*602a0*/  @P2 STG.E.U16 desc[UR36][R6.64], R36 ;  /* 0x0000002406002986 */ /* 0x0003e8000c101524 */
[----:B-1----:R-:W2:Y:S04]  /*602b0*/  LDL R6, [R1+0x2960] ;  /* 0x0029600001067983 */ /* 0x002ea80000100800 */
[----:B------:R-:W2:Y:S01]  /*602c0*/  LDL.LU R7, [R1+0x244] ;  /* 0x0002440001077983 */ /* 0x000ea20000300800 */
[----:B------:R-:W-:Y:S01]  /*602d0*/  ISETP.LT.AND P3, PT, R61, UR55, !P4 ;  /* 0x000000373d007c0c */ /* 0x000fe2000e761270 */
[----:B------:R-:W-:Y:S01]  /*602e0*/  VIADD R4, R5, UR73 ;  /* 0x0000004905047c36 */ /* 0x000fe20008000000 */
        /* <DEDUP_REMOVED lines=8> */
[----:B------:R-:W2:Y:S01]  /*60370*/  LDCU UR60, c[0x0][0x398] ;  /* 0x00007300ff3c77ac */ /* 0x000ea20008000800 */
[----:B------:R-:W2:Y:S02]  /*60380*/  LDCU UR55, c[0x0][0x398] ;  /* 0x00007300ff3777ac */ /* 0x000ea40008000800 */
[----:B-1----:R-:W2:Y:S01]  /*60390*/  LDL R36, [R1+0x1c24] ;  /* 0x001c240001247983 */ /* 0x002ea20000100800 */
[----:B------:R-:W-:Y:S01]  /*603a0*/  ISETP.LT.AND P5, PT, R35, UR5, !P4 ;  /* 0x0000000523007c0c */ /* 0x000fe2000e7a1270 */
[----:B------:R-:W1:Y:S01]  /*603b0*/  LDCU UR58, c[0x0][0x398] ;  /* 0x00007300ff3a77ac */ /* 0x000e620008000800 */
[----:B0-----:R-:W-:Y:S01]  /*603c0*/  IMAD.WIDE R8, R4, 0x2, R14 ;  /* 0x0000000204087825 */ /* 0x001fe200078e020e */
[----:B------:R-:W0:Y:S01]  /*603d0*/  LDCU UR57, c[0x0][0x398] ;  /* 0x00007300ff3977ac */ /* 0x000e220008000800 */
[----:B------:R-:W0:Y:S01]  /*603e0*/  LDCU UR5, c[0x0][0x3b8] ;  /* 0x00007700ff0577ac */ /* 0x000e220008000800 */
[----:B------:R-:W0:Y:S01]  /*603f0*/  LDCU UR73, c[0x0][0x398] ;  /* 0x00007300ff4977ac */ /* 0x000e220008000800 */
[----:B---3--:R-:W-:Y:S01]  /*60400*/  ISETP.LT.AND P0, PT, R54, UR54, !P4 ;  /* 0x0000003636007c0c */ /* 0x008fe2000e701270 */
[----:B------:R-:W3:Y:S01]  /*60410*/  LDCU UR54, c[0x0][0x398] ;  /* 0x00007300ff3677ac */ /* 0x000ee20008000800 */
[----:B----4-:R-:W-:Y:S01]  /*60420*/  PRMT R5, R38, 0x7632, R5 ;  /* 0x0000763226057816 */ /* 0x010fe20000000005 */
[----:B--2---:R2:W-:Y:S01]  /*60430*/  @P3 STG.E.U16 desc[UR36][R10.64], R7 ;  /* 0x000000070a003986 */ /* 0x0045e2000c101524 */
[----:B------:R-:W-:Y:S01]  /*60440*/  ISETP.LT.AND P3, PT, R6, UR59, !P4 ;  /* 0x0000003b06007c0c */ /* 0x000fe2000e761270 */
[----:B------:R-:W4:Y:S01]  /*60450*/  LDCU UR59, c[0x0][0x398] ;  /* 0x00007300ff3b77ac */ /* 0x000f220008000800 */
[----:B------:R-:W-:Y:S01]  /*60460*/  PRMT R28, R7, 0x7632, R28 ;  /* 0x00007632071c7816 */ /* 0x000fe2000000001c */
[----:B--2---:R-:W-:-:S05]  /*60470*/  IMAD.WIDE R6, R4, 0x2, R12 ;  /* 0x0000000204067825 */ /* 0x004fca00078e020c */
[----:B------:R2:W-:Y:S01]  /*60480*/  @P6 STG.E.U16 desc[UR36][R6.64], R28 ;  /* 0x0000001c06006986 */ /* 0x0005e2000c101524 */
[----:B------:R-:W-:-:S03]  /*60490*/  IMAD.WIDE R10, R4, 0x2, R16 ;  /* 0x00000002040a7825 */ /* 0x000fc600078e0210 */
[----:B--2---:R-:W2:Y:S01]  /*604a0*/  LDL.LU R28, [R1+0x284] ;  /* 0x00028400011c7983 */ /* 0x004ea20000300800 */
[----:B------:R-:W-:-:S03]  /*604b0*/  IMAD.WIDE R6, R4, 0x2, R18 ;  /* 0x0000000204067825 */ /* 0x000fc600078e0212 */
[----:B------:R0:W-:Y:S04]  /*604c0*/  @P0 STG.E.U16 desc[UR36][R8.64], R38 ;  /* 0x0000002608000986 */ /* 0x0001e8000c101524 */
[----:B------:R1:W-:Y:S04]  /*604d0*/  @P3 STG.E.U16 desc[UR36][R10.64], R5 ;  /* 0x000000050a003986 */ /* 0x0003e8000c101524 */
[----:B0-----:R-:W3:Y:S01]  /*604e0*/  LDL.LU R38, [R1+0x1f4] ;  /* 0x0001f40001267983 */ /* 0x001ee20000300800 */
[----:B------:R-:W-:Y:S01]  /*604f0*/  IMAD.WIDE R8, R4, 0x2, R20 ;  /* 0x0000000204087825 */ /* 0x000fe200078e0214 */
[----:B-1----:R-:W-:-:S02]  /*60500*/  PRMT R5, R37, 0x7632, R5 ;  /* 0x0000763225057816 */ /* 0x002fc40000000005 */
[----:B------:R0:W-:Y:S01]  /*60510*/  @P2 STG.E.U16 desc[UR36][R6.64], R37 ;  /* 0x0000002506002986 */ /* 0x0001e2000c101524 */
[----:B------:R-:W-:-:S03]  /*60520*/  IMAD.WIDE R10, R4, 0x2, R22 ;  /* 0x00000002040a7825 */ /* 0x000fc600078e0216 */
[----:B------:R1:W-:Y:S04]  /*60530*/  @P5 STG.E.U16 desc[UR36][R8.64], R5 ;  /* 0x0000000508005986 */ /* 0x0003e8000c101524 */
[----:B0-----:R-:W4:Y:S04]  /*60540*/  LDL.LU R37, [R1+0x294] ;  /* 0x0002940001257983 */ /* 0x001f280000300800 */
[----:B------:R0:W-:Y:S01]  /*60550*/  @P1 STG.E.U16 desc[UR36][R10.64], R29 ;  /* 0x0000001d0a001986 */ /* 0x0001e2000c101524 */
[----:B-1----:R-:W-:-:S03]  /*60560*/  PRMT R5, R29, 0x7632, R5 ;  /* 0x000076321d057816 */ /* 0x002fc60000000005 */
[----:B0-----:R-:W4:Y:S01]  /*60570*/  LDL.LU R29, [R1+0x2a4] ;  /* 0x0002a400011d7983 */ /* 0x001f220000300800 */
[----:B------:R-:W-:Y:S01]  /*60580*/  ISETP.LT.AND P1, PT, R59, UR75, !P4 ;  /* 0x0000004b3b007c0c */ /* 0x000fe2000e721270 */
[----:B------:R-:W0:Y:S01]  /*60590*/  LDCU UR75, c[0x0][0x398] ;  /* 0x00007300ff4b77ac */ /* 0x000e220008000800 */
[----:B------:R-:W-:Y:S02]  /*605a0*/  ISETP.LT.AND P3, PT, R60, UR72, !P4 ;  /* 0x000000483c007c0c */ /* 0x000fe4000e761270 */
[----:B------:R-:W-:Y:S01]  /*605b0*/  ISETP.LT.AND P5, PT, R58, UR76, !P4 ;  /* 0x0000004c3a007c0c */ /* 0x000fe2000e7a1270 */
[----:B------:R-:W1:Y:S01]  /*605c0*/  LDCU UR76, c[0x0][0x398] ;  /* 0x00007300ff4c77ac */ /* 0x000e620008000800 */
[----:B------:R-:W-:Y:S01]  /*605d0*/  ISETP.LT.AND P2, PT, R31, UR18, !P4 ;  /* 0x000000121f007c0c */ /* 0x000fe2000e741270 */
[C---:B------:R-:W-:Y:S01]  /*605e0*/  IMAD.WIDE R6, R4.reuse, 0x2, R24 ;  /* 0x0000000204067825 */ /* 0x040fe200078e0218 */
[----:B------:R-:W-:Y:S01]  /*605f0*/  ISETP.LT.AND P0, PT, R55, UR28, !P4 ;  /* 0x0000001c37007c0c */ /* 0x000fe2000e701270 */
[----:B------:R-:W1:Y:S02]  /*60600*/  LDCU.64 UR28, c[0x0][0x398] ;  /* 0x00007300ff1c77ac */ /* 0x000e640008000a00 */
[----:B------:R-:W-:Y:S01]  /*60610*/  IMAD.WIDE R8, R4, 0x2, R26 ;  /* 0x0000000204087825 */ /* 0x000fe200078e021a */
[----:B------:R-:W1:Y:S03]  /*60620*/  LDCU UR18, c[0x0][0x398] ;  /* 0x00007300ff1277ac */ /* 0x000e660008000800 */
[----:B------:R1:W-:Y:S01]  /*60630*/  @P3 STG.E.U16 desc[UR36][R6.64], R5 ;  /* 0x0000000506003986 */ /* 0x0003e2000c101524 */
[----:B------:R-:W-:Y:S01]  /*60640*/  ISETP.LT.AND P3, PT, R36, UR16, !P4 ;  /* 0x0000001024007c0c */ /* 0x000fe2000e761270 */
[----:B------:R-:W-:Y:S01]  /*60650*/  IMAD.WIDE R10, R4, 0x2, R44 ;  /* 0x00000002040a7825 */ /* 0x000fe200078e022c */
[----:B------:R-:W2:Y:S01]  /*60660*/  LDCU UR16, c[0x0][0x398] ;  /* 0x00007300ff1077ac */ /* 0x000ea20008000800 */
[----:B0-----:R-:W-:Y:S01]  /*60670*/  ISETP.LT.AND P6, PT, R56, UR75, !P4 ;  /* 0x0000004b38007c0c */ /* 0x001fe2000e7c1270 */
[----:B------:R-:W0:Y:S01]  /*60680*/  LDCU UR75, c[0x0][0x398] ;  /* 0x00007300ff4b77ac */ /* 0x000e220008000800 */
[----:B------:R-:W0:Y:S01]  /*60690*/  LDCU UR72, c[0x0][0x398] ;  /* 0x00007300ff4877ac */ /* 0x000e220008000800 */
[----:B-1----:R-:W-:Y:S01]  /*606a0*/  IMAD.WIDE R6, R4, 0x2, R40 ;  /* 0x0000000204067825 */ /* 0x002fe200078e0228 */
[----:B--2---:R1:W-:Y:S01]  /*606b0*/  @P2 STG.E.U16 desc[UR36][R8.64], R28 ;  /* 0x0000001c08002986 */ /* 0x0043e2000c101524 */
[----:B------:R-:W-:Y:S01]  /*606c0*/  ISETP.LT.AND P2, PT, R34, UR8, !P4 ;  /* 0x0000000822007c0c */ /* 0x000fe2000e741270 */
[----:B------:R-:W2:Y:S01]  /*606d0*/  LDCU UR8, c[0x0][0x398] ;  /* 0x00007300ff0877ac */ /* 0x000ea20008000800 */
[----:B------:R-:W-:-:S02]  /*606e0*/  ISETP.LT.AND P4, PT, R33, UR76, !P4 ;  /* 0x0000004c21007c0c */ /* 0x000fc4000e781270 */
[----:B------:R-:W-:Y:S01]  /*606f0*/  PRMT R5, R28, 0x7632, R5 ;  /* 0x000076321c057816 */ /* 0x000fe20000000005 */
[----:B------:R-:W0:Y:S04]  /*60700*/  LDCU UR76, c[0x0][0x398] ;  /* 0x00007300ff4c77ac */ /* 0x000e280008000800 */
[----:B------:R2:W-:Y:S01]  /*60710*/  @P3 STG.E.U16 desc[UR36][R6.64], R5 ;  /* 0x0000000506003986 */ /* 0x0005e2000c101524 */
[----:B-1----:R-:W-:Y:S01]  /*60720*/  IMAD.WIDE R8, R4, 0x2, R42 ;  /* 0x0000000204087825 */ /* 0x002fe200078e022a */
[----:B---3--:R-:W-:-:S04]  /*60730*/  PRMT R32, R38, 0x7632, R32 ;  /* 0x0000763226207816 */ /* 0x008fc80000000020 */
[----:B------:R1:W-:Y:S01]  /*60740*/  @P2 STG.E.U16 desc[UR36][R8.64], R38 ;  /* 0x0000002608002986 */ /* 0x0003e2000c101524 */
[----:B--2---:R-:W-:-:S03]  /*60750*/  IMAD.WIDE R6, R4, 0x2, R46 ;  /* 0x0000000204067825 */ /* 0x004fc600078e022e */
[----:B------:R-:W-:Y:S01]  /*60760*/  @P4 STG.E.U16 desc[UR36][R10.64], R32 ;  /* 0x000000200a004986 */ /* 0x000fe2000c101524 */
[----:B-1----:R-:W-:-:S03]  /*60770*/  IMAD.WIDE R8, R4, 0x2, R48 ;  /* 0x0000000204087825 */ /* 0x002fc600078e0230 */
[----:B------:R-:W2:Y:S01]  /*60780*/  LDL.LU R38, [R1+0x1d4] ;  /* 0x0001d40001267983 */ /* 0x000ea20000300800 */
[----:B----4-:R-:W-:-:S03]  /*60790*/  PRMT R5, R37, 0x7632, R5 ;  /* 0x0000763225057816 */ /* 0x010fc60000000005 */
[----:B------:R1:W-:Y:S04]  /*607a0*/  @P0 STG.E.U16 desc[UR36][R6.64], R37 ;  /* 0x0000002506000986 */ /* 0x0003e8000c101524 */
[----:B------:R3:W-:Y:S04]  /*607b0*/  STL [R1+0x2a0c], R32 ;  /* 0x002a0c2001007387 */ /* 0x0007e80000100800 */
[----:B------:R-:W-:Y:S01]  /*607c0*/  @P6 STG.E.U16 desc[UR36][R8.64], R5 ;  /* 0x0000000508006986 */ /* 0x000fe2000c101524 */
[----:B-1----:R-:W-:-:S03]  /*607d0*/  IMAD.WIDE R6, R4, 0x2, R50 ;  /* 0x0000000204067825 */ /* 0x002fc600078e0232 */
[----:B---3--:R-:W3:Y:S01]  /*607e0*/  LDL R32, [R1+0x2960] ;  /* 0x0029600001207983 */ /* 0x008ee20000100800 */
[----:B------:R-:W-:-:S03]  /*607f0*/  PRMT R11, R29, 0x7632, R11 ;  /* 0x000076321d0b7816 */ /* 0x000fc6000000000b */
[----:B------:R-:W4:Y:S04]  /*60800*/  LDL.LU R37, [R1+0x2b4] ;  /* 0x0002b40001257983 */ /* 0x000f280000300800 */
[----:B------:R1:W-:Y:S04]  /*60810*/  @P5 STG.E.U16 desc[UR36][R6.64], R29 ;  /* 0x0000001d06005986 */ /* 0x0003e8000c101524 */
[----:B-1----:R-:W3:Y:S01]  /*60820*/  LDL.LU R29, [R1+0x2b18] ;  /* 0x002b1800011d7983 */ /* 0x002ee20000300800 */
[----:B------:R-:W-:-:S05]  /*60830*/  VIADD R28, R0, 0x13 ;  /* 0x00000013001c7836 */ /* 0x000fca0000000000 */
[----:B------:R-:W-:-:S04]  /*60840*/  ISETP.GE.AND P3, PT, R28, UR29, PT ;  /* 0x0000001d1c007c0c */ /* 0x000fc8000bf66270 */
[----:B------:R-:W-:Y:S01]  /*60850*/  ISETP.LT.AND P4, PT, R61, UR32, !P3 ;  /* 0x000000203d007c0c */ /* 0x000fe2000df81270 */
[C---:B------:R-:W-:Y:S01]  /*60860*/  VIADD R10, R4.reuse, UR24 ;  /* 0x00000018040a7c36 */ /* 0x040fe20008000000 */
[----:B------:R-:W-:Y:S01]  /*60870*/  ISETP.LT.AND P5, PT, R39, UR71, !P3 ;  /* 0x0000004727007c0c */ /* 0x000fe2000dfa1270 */
[----:B------:R-:W-:Y:S01]  /*60880*/  IMAD.WIDE R4, R4, 0x2, R52 ;  /* 0x0000000204047825 */ /* 0x000fe200078e0234 */
[----:B------:R-:W-:Y:S01]  /*60890*/  ISETP.LT.AND P0, PT, R54, UR31, !P3 ;  /* 0x0000001f36007c0c */ /* 0x000fe2000df01270 */
[----:B------:R-:W1:Y:S02]  /*608a0*/  LDCU UR24, c[0x0][0x398] ;  /* 0x00007300ff1877ac */ /* 0x000e640008000800 */
[C---:B------:R-:W-:Y:S01]  /*608b0*/  IMAD.WIDE R8, R10.reuse, 0x2, R2 ;  /* 0x000000020a087825 */ /* 0x040fe200078e0202 */
[----:B------:R0:W-:Y:S01]  /*608c0*/  @P1 STG.E.U16 desc[UR36][R4.64], R11 ;  /* 0x0000000b04001986 */ /* 0x0001e2000c101524 */
[----:B------:R-:W-:Y:S01]  /*608d0*/  ISETP.LT.AND P1, PT, R57, UR33, !P3 ;  /* 0x0000002139007c0c */ /* 0x000fe2000df21270 */
[----:B------:R-:W0:Y:S01]  /*608e0*/  LDCU UR33, c[0x0][0x398] ;  /* 0x00007300ff2177ac */ /* 0x000e220008000800 */
[----:B------:R-:W-:Y:S01]  /*608f0*/  IMAD.WIDE R6, R10, 0x2, R14 ;  /* 0x000000020a067825 */ /* 0x000fe200078e020e */
[----:B--2---:R-:W-:-:S03]  /*60900*/  PRMT R28, R38, 0x7632, R28 ;  /* 0x00007632261c7816 */ /* 0x004fc6000000001c */
[----:B0-----:R-:W-:Y:S01]  /*60910*/  IMAD.WIDE R4, R10, 0x2, R12 ;  /* 0x000000020a047825 */ /* 0x001fe200078e020c */
[----:B------:R-:W-:Y:S01]  /*60920*/  ISETP.LT.AND P2, PT, R30, UR26, !P3 ;  /* 0x0000001a1e007c0c */ /* 0x000fe2000df41270 */
[----:B------:R-:W0:Y:S01]  /*60930*/  LDCU UR32, c[0x0][0x398] ;  /* 0x00007300ff2077ac */ /* 0x000e220008000800 */
[----:B------:R-:W-:Y:S01]  /*60940*/  ISETP.LT.AND P6, PT, R56, UR65, !P3 ;  /* 0x0000004138007c0c */ /* 0x000fe2000dfc1270 */
[----:B------:R-:W2:Y:S01]  /*60950*/  LDCU UR31, c[0x0][0x398] ;  /* 0x00007300ff1f77ac */ /* 0x000ea20008000800 */
[----:B------:R-:W0:Y:S01]  /*60960*/  LDCU UR26, c[0x0][0x398] ;  /* 0x00007300ff1a77ac */ /* 0x000e220008000800 */
[----:B------:R-:W0:Y:S01]  /*60970*/  LDCU UR71, c[0x0][0x3b8] ;  /* 0x00007700ff4777ac */ /* 0x000e220008000800 */
[----:B------:R-:W0:Y:S01]  /*60980*/  LDCU UR65, c[0x0][0x398] ;  /* 0x00007300ff4177ac */ /* 0x000e220008000800 */
[----:B---3--:R3:W-:Y:S01]  /*60990*/  @P4 STG.E.U16 desc[UR36][R8.64], R29 ;  /* 0x0000001d08004986 */ /* 0x0087e2000c101524 */
[----:B------:R-:W-:Y:S01]  /*609a0*/  ISETP.LT.AND P4, PT, R32, UR22, !P3 ;  /* 0x0000001620007c0c */ /* 0x000fe2000df81270 */
[----:B------:R-:W0:Y:S01]  /*609b0*/  LDCU UR22, c[0x0][0x398] ;  /* 0x00007300ff1677ac */ /* 0x000e220008000800 */
[----:B------:R-:W-:-:S05]  /*609c0*/  PRMT R11, R29, 0x7632, R11 ;  /* 0x000076321d0b7816 */ /* 0x000fca000000000b */
[----:B------:R0:W-:Y:S01]  /*609d0*/  @P5 STG.E.U16 desc[UR36][R4.64], R11 ;  /* 0x0000000b04005986 */ /* 0x0001e2000c101524 */
[----:B---3--:R-:W-:-:S03]  /*609e0*/  IMAD.WIDE R8, R10, 0x2, R16 ;  /* 0x000000020a087825 */ /* 0x008fc600078e0210 */
[----:B------:R3:W-:Y:S01]  /*609f0*/  @P0 STG.E.U16 desc[UR36][R6.64], R38 ;  /* 0x0000002606000986 */ /* 0x0007e2000c101524 */
[----:B0-----:R-:W-:-:S03]  /*60a00*/  IMAD.WIDE R4, R10, 0x2, R18 ;  /* 0x000000020a047825 */ /* 0x001fc600078e0212 */
[----:B------:R0:W-:Y:S01]  /*60a10*/  @P4 STG.E.U16 desc[UR36][R8.64], R28 ;  /* 0x0000001c08004986 */ /* 0x0001e2000c101524 */
[----:B----4-:R-:W-:-:S03]  /*60a20*/  PRMT R11, R37, 0x7632, R11 ;  /* 0x00007632250b7816 */ /* 0x010fc6000000000b */
[----:B---3--:R-:W3:Y:S04]  /*60a30*/  LDL.LU R38, [R1+0x224] ;  /* 0x0002240001267983 */ /* 0x008ee80000300800 */
[----:B------:R4:W-:Y:S04]  /*60a40*/  @P1 STG.E.U16 desc[UR36][R4.64], R37 ;  /* 0x0000002504001986 */ /* 0x0009e8000c101524 */
[----:B0-----:R-:W2:Y:S04]  /*60a50*/  LDL.LU R28, [R1+0x234] ;  /* 0x00023400011c7983 */ /* 0x001ea80000300800 */
[----:B----4-:R-:W4:Y:S04]  /*60a60*/  LDL.LU R37, [R1+0x2b14] ;  /* 0x002b140001257983 */ /* 0x010f280000300800 */
[----:B------:R-:W2:Y:S01]  /*60a70*/  LDL.LU R5, [R1+0x274] ;  /* 0x0002740001057983 */ /* 0x000ea20000300800 */
[----:B------:R-:W-:Y:S01]  /*60a80*/  ISETP.LT.AND P5, PT, R35, UR70, !P3 ;  /* 0x0000004623007c0c */ /* 0x000fe2000dfa1270 */
[----:B------:R-:W-:Y:S01]  /*60a90*/  IMAD.WIDE R6, R10, 0x2, R20 ;  /* 0x000000020a067825 */ /* 0x000fe200078e0214 */
[----:B------:R-:W-:Y:S01]  /*60aa0*/  ISETP.LT.AND P4, PT, R60, UR68, !P3 ;  /* 0x000000443c007c0c */ /* 0x000fe2000df81270 */
[----:B------:R-:W0:Y:S01]  /*60ab0*/  LDCU UR68, c[0x0][0x398] ;  /* 0x00007300ff4477ac */ /* 0x000e220008000800 */
[----:B------:R-:W-:Y:S01]  /*60ac0*/  ISETP.LT.AND P1, PT, R31, UR69, !P3 ;  /* 0x000000451f007c0c */ /* 0x000fe2000df21270 */
[C---:B------:R-:W-:Y:S01]  /*60ad0*/  IMAD.WIDE R8, R10.reuse, 0x2, R22 ;  /* 0x000000020a087825 */ /* 0x040fe200078e0216 */
[----:B------:R-:W-:Y:S01]  /*60ae0*/  ISETP.LT.AND P0, PT, R55, UR34, !P3 ;  /* 0x0000002237007c0c */ /* 0x000fe2000df01270 */
[----:B------:R-:W0:Y:S01]  /*60af0*/  LDCU.64 UR34, c[0x0][0x398] ;  /* 0x00007300ff2277ac */ /* 0x000e220008000a00 */
[----:B------:R-:W0:Y:S05]  /*60b00*/  LDCU UR70, c[0x0][0x3b8] ;  /* 0x00007700ff4677ac */ /* 0x000e2a0008000800 */
[----:B------:R1:W-:Y:S01]  /*60b10*/  @P5 STG.E.U16 desc[UR36][R6.64], R11 ;  /* 0x0000000b06005986 */ /* 0x0003e2000c101524 */
[----:B------:R-:W-:Y:S01]  /*60b20*/  ISETP.LT.AND P5, PT, R59, UR66, !P3 ;  /* 0x000000423b007c0c */ /* 0x000fe2000dfa1270 */
[----:B------:R-:W0:Y:S01]  /*60b30*/  LDCU UR69, c[0x0][0x398] ;  /* 0x00007300ff4577ac */ /* 0x000e220008000800 */
[----:B------:R-:W0:Y:S01]  /*60b40*/  LDCU UR66, c[0x0][0x398] ;  /* 0x00007300ff4277ac */ /* 0x000e220008000800 */
[----:B-1----:R-:W-:Y:S01]  /*60b50*/  IMAD.WIDE R6, R10, 0x2, R26 ;  /* 0x000000020a067825 */ /* 0x002fe200078e021a */
[----:B--2---:R1:W-:Y:S01]  /*60b60*/  @P2 STG.E.U16 desc[UR36][R8.64], R5 ;  /* 0x0000000508002986 */ /* 0x0043e2000c101524 */
[----:B------:R-:W-:Y:S01]  /*60b70*/  ISETP.LT.AND P2, PT, R58, UR67, !P3 ;  /* 0x000000433a007c0c */ /* 0x000fe2000df41270 */
[----:B------:R-:W2:Y:S01]  /*60b80*/  LDCU UR67, c[0x0][0x398] ;  /* 0x00007300ff4377ac */ /* 0x000ea20008000800 */
[----:B-1----:R-:W-:Y:S01]  /*60b90*/  PRMT R8, R5, 0x7632, R8 ;  /* 0x0000763205087816 */ /* 0x002fe20000000008 */
[----:B------:R-:W-:-:S05]  /*60ba0*/  IMAD.WIDE R4, R10, 0x2, R24 ;  /* 0x000000020a047825 */ /* 0x000fca00078e0218 */
[----:B------:R1:W-:Y:S01]  /*60bb0*/  @P4 STG.E.U16 desc[UR36][R4.64], R8 ;  /* 0x0000000804004986 */ /* 0x0003e2000c101524 */
[----:B------:R-:W-:Y:S01]  /*60bc0*/  ISETP.LT.AND P4, PT, R36, UR39, !P3 ;  /* 0x0000002724007c0c */ /* 0x000fe2000df81270 */
[----:B------:R-:W0:Y:S02]  /*60bd0*/  LDCU UR39, c[0x0][0x398] ;  /* 0x00007300ff2777ac */ /* 0x000e240008000800 */
[----:B------:R2:W-:Y:S01]  /*60be0*/  @P1 STG.E.U16 desc[UR36][R6.64], R28 ;  /* 0x0000001c06001986 */ /* 0x0005e2000c101524 */
[----:B------:R-:W-:Y:S01]  /*60bf0*/  ISETP.LT.AND P1, PT, R34, UR38, !P3 ;  /* 0x0000002622007c0c */ /* 0x000fe2000df21270 */
[----:B------:R-:W4:Y:S01]  /*60c00*/  LDCU UR38, c[0x0][0x398] ;  /* 0x00007300ff2677ac */ /* 0x000f220008000800 */
[----:B------:R-:W-:Y:S02]  /*60c10*/  ISETP.LT.AND P3, PT, R33, UR77, !P3 ;  /* 0x0000004d21007c0c */ /* 0x000fe4000df61270 */
[----:B------:R-:W4:Y:S01]  /*60c20*/  LDL.LU R33, [R1+0x2b10] ;  /* 0x002b100001217983 */ /* 0x000f220000300800 */
[----:B------:R-:W-:Y:S01]  /*60c30*/  PRMT R11, R28, 0x7632, R11 ;  /* 0x000076321c0b7816 */ /* 0x000fe2000000000b */
[----:B------:R-:W4:Y:S01]  /*60c40*/  LDCU UR77, c[0x0][0x398] ;  /* 0x00007300ff4d77ac */ /* 0x000f220008000800 */
[----:B-1----:R-:W-:Y:S01]  /*60c50*/  IMAD.WIDE R4, R10, 0x2, R40 ;  /* 0x000000020a047825 */ /* 0x002fe200078e0228 */
[----:B---3--:R-:W-:-:S03]  /*60c60*/  PRMT R29, R38, 0x7632, R29 ;  /* 0x00007632261d7816 */ /* 0x008fc6000000001d */
[----:B--2---:R-:W-:Y:S01]  /*60c70*/  VIADD R28, R0, 0x14 ;  /* 0x00000014001c7836 */ /* 0x004fe20000000000 */
[----:B------:R1:W-:Y:S01]  /*60c80*/  @P4 STG.E.U16 desc[UR36][R4.64], R11 ;  /* 0x0000000b04004986 */ /* 0x0003e2000c101524 */
[----:B------:R-:W-:-:S04]  /*60c90*/  IMAD.WIDE R6, R10, 0x2, R42 ;  /* 0x000000020a067825 */ /* 0x000fc800078e022a */
[----:B------:R-:W-:Y:S01]  /*60ca0*/  IMAD.WIDE R8, R10, 0x2, R44 ;  /* 0x000000020a087825 */ /* 0x000fe200078e022c */
[----:B0-----:R-:W-:Y:S01]  /*60cb0*/  ISETP.GE.AND P4, PT, R28, UR35, PT ;  /* 0x000000231c007c0c */ /* 0x001fe2000bf86270 */
[----:B------:R0:W-:Y:S02]  /*60cc0*/  @P1 STG.E.U16 desc[UR36][R6.64], R38 ;  /* 0x0000002606001986 */ /* 0x0001e4000c101524 */
[----:B-1----:R-:W-:Y:S02]  /*60cd0*/  IMAD.WIDE R4, R10, 0x2, R46 ;  /* 0x000000020a047825 */ /* 0x002fe400078e022e */
[----:B------:R-:W-:Y:S01]  /*60ce0*/  @P3 STG.E.U16 desc[UR36][R8.64], R29 ;  /* 0x0000001d08003986 */ /* 0x000fe2000c101524 */
[----:B------:R-:W-:Y:S01]  /*60cf0*/  ISETP.LT.AND P1, PT, R30, UR51, !P4 ;  /* 0x000000331e007c0c */ /* 0x000fe2000e721270 */
[----:B------:R-:W1:Y:S02]  /*60d00*/  LDCU UR51, c[0x0][0x398] ;  /* 0x00007300ff3377ac */ /* 0x000e640008000800 */
[----:B------:R2:W-:Y:S01]  /*60d10*/  STL [R1+0x2ae8], R29 ;  /* 0x002ae81d01007387 */ /* 0x0005e20000100800 */
[----:B0-----:R-:W-:-:S03]  /*60d20*/  IMAD.WIDE R6, R10, 0x2, R48 ;  /* 0x000000020a067825 */ /* 0x001fc600078e0230 */
[----:B------:R-:W3:Y:S04]  /*60d30*/  LDL.LU R30, [R1+0x208] ;  /* 0x00020800011e7983 */ /* 0x000ee80000300800 */
[----:B--2---:R-:W2:Y:S04]  /*60d40*/  LDL.LU R29, [R1+0x258] ;  /* 0x00025800011d7983 */ /* 0x004ea80000300800 */
[----:B------:R-:W2:Y:S01]  /*60d50*/  LDL.LU R38, [R1+0x268] ;  /* 0x0002680001267983 */ /* 0x000ea20000300800 */
[----:B----4-:R-:W-:-:S03]  /*60d60*/  PRMT R8, R33, 0x7632, R8 ;  /* 0x0000763221087816 */ /* 0x010fc60000000008 */
[----:B------:R0:W-:Y:S04]  /*60d70*/  @P0 STG.E.U16 desc[UR36][R4.64], R33 ;  /* 0x0000002104000986 */ /* 0x0001e8000c101524 */
[----:B------:R-:W-:Y:S01]  /*60d80*/  @P6 STG.E.U16 desc[UR36][R6.64], R8 ;  /* 0x0000000806006986 */ /* 0x000fe2000c101524 */
[----:B0-----:R-:W-:-:S03]  /*60d90*/  IMAD.WIDE R4, R10, 0x2, R50 ;  /* 0x000000020a047825 */ /* 0x001fc600078e0232 */
[----:B------:R-:W4:Y:S04]  /*60da0*/  LDL R33, [R1+0x222c] ;  /* 0x00222c0001217983 */ /* 0x000f280000100800 */
[----:B------:R0:W-:Y:S04]  /*60db0*/  @P2 STG.E.U16 desc[UR36][R4.64], R37 ;  /* 0x0000002504002986 */ /* 0x0001e8000c101524 */
[----:B0-----:R-:W2:Y:S01]  /*60dc0*/  LDL.LU R5, [R1+0x248] ;  /* 0x0002480001057983 */ /* 0x001ea20000300800 */
[----:B------:R-:W-:Y:S01]  /*60dd0*/  ISETP.LT.AND P3, PT, R61, UR64, !P4 ;  /* 0x000000403d007c0c */ /* 0x000fe2000e761270 */
[----:B------:R-:W-:-:S02]  /*60de0*/  VIADD R11, R10, UR47 ;  /* 0x0000002f0a0b7c36 */ /* 0x000fc40008000000 */
[----:B------:R-:W-:Y:S01]  /*60df0*/  IMAD.WIDE R6, R10, 0x2, R52 ;  /* 0x000000020a067825 */ /* 0x000fe200078e0234 */
[----:B------:R-:W-:Y:S01]  /*60e00*/  PRMT R10, R37, 0x7632, R10 ;  /* 0x00007632250a7816 */ /* 0x000fe2000000000a */
[----:B------:R-:W0:Y:S01]  /*60e10*/  LDCU UR47, c[0x0][0x398] ;  /* 0x00007300ff2f77ac */ /* 0x000e220008000800 */
[----:B------:R-:W-:Y:S01]  /*60e20*/  ISETP.LT.AND P2, PT, R39, UR50, !P4 ;  /* 0x0000003227007c0c */ /* 0x000fe2000e741270 */
[----:B------:R-:W-:Y:S01]  /*60e30*/  IMAD.WIDE R8, R11, 0x2, R2 ;  /* 0x000000020b087825 */ /* 0x000fe200078e0202 */
[----:B------:R-:W-:Y:S02]  /*60e40*/  ISETP.LT.AND P0, PT, R54, UR52, !P4 ;  /* 0x0000003436007c0c */ /* 0x000fe4000e701270 */
[----:B------:R-:W-:Y:S01]  /*60e50*/  ISETP.LT.AND P6, PT, R32, UR49, !P4 ;  /* 0x0000003120007c0c */ /* 0x000fe2000e7c1270 */
[----:B------:R0:W-:Y:S01]  /*60e60*/  @P5 STG.E.U16 desc[UR36][R6.64], R10 ;  /* 0x0000000a06005986 */ /* 0x0001e2000c101524 */
[----:B------:R-:W-:Y:S01]  /*60e70*/  ISETP.LT.AND P5, PT, R35, UR63, !P4 ;  /* 0x0000003f23007c0c */ /* 0x000fe2000e7a1270 */
[----:B------:R-:W1:Y:S01]  /*60e80*/  LDCU UR49, c[0x0][0x398] ;  /* 0x00007300ff3177ac */ /* 0x000e620008000800 */
[----:B---3--:R-:W-:Y:S01]  /*60e90*/  PRMT R28, R30, 0x7632, R28 ;  /* 0x000076321e1c7816 */ /* 0x008fe2000000001c */
[----:B------:R-:W3:Y:S01]  /*60ea0*/  LDL R37, [R1+0x296c] ;  /* 0x00296c0001257983 */ /* 0x000ee20000100800 */
[----:B------:R-:W1:Y:S01]  /*60eb0*/  LDCU UR50, c[0x0][0x398] ;  /* 0x00007300ff3277ac */ /* 0x000e620008000800 */
[----:B------:R-:W1:Y:S01]  /*60ec0*/  LDCU UR52, c[0x0][0x398] ;  /* 0x00007300ff3477ac */ /* 0x000e620008000800 */
[----:B0-----:R-:W-:Y:S01]  /*60ed0*/  IMAD.WIDE R6, R11, 0x2, R14 ;  /* 0x000000020b067825 */ /* 0x001fe200078e020e */
[----:B------:R-:W0:Y:S01]  /*60ee0*/  LDCU UR63, c[0x0][0x398] ;  /* 0x00007300ff3f77ac */ /* 0x000e220008000800 */
[----:B------:R-:W0:Y:S01]  /*60ef0*/  LDCU UR64, c[0x0][0x398] ;  /* 0x00007300ff4077ac */ /* 0x000e220008000800 */
[----:B--2---:R2:W-:Y:S01]  /*60f00*/  @P3 STG.E.U16 desc[UR36][R8.64], R5 ;  /* 0x0000000508003986 */ /* 0x0045e2000c101524 */
[----:B------:R-:W-:Y:S01]  /*60f10*/  ISETP.LT.AND P3, PT, R57, UR48, !P4 ;  /* 0x0000003039007c0c */ /* 0x000fe2000e761270 */
[----:B------:R-:W0:Y:S01]  /*60f20*/  LDCU UR48, c[0x0][0x398] ;  /* 0x00007300ff3077ac */ /* 0x000e220008000800 */
[----:B------:R-:W-:Y:S01]  /*60f30*/  PRMT R10, R5, 0x7632, R10 ;  /* 0x00007632050a7816 */ /* 0x000fe2000000000a */
[----:B--2---:R-:W-:-:S04]  /*60f40*/  IMAD.WIDE R4, R11, 0x2, R12 ;  /* 0x000000020b047825 */ /* 0x004fc800078e020c */
[C---:B------:R-:W-:Y:S01]  /*60f50*/  IMAD.WIDE R8, R11.reuse, 0x2, R16 ;  /* 0x000000020b087825 */ /* 0x040fe200078e0210 */
[----:B------:R2:W-:Y:S04]  /*60f60*/  @P2 STG.E.U16 desc[UR36][R4.64], R10 ;  /* 0x0000000a04002986 */ /* 0x0005e8000c101524 */
[----:B------:R0:W-:Y:S04]  /*60f70*/  @P0 STG.E.U16 desc[UR36][R6.64], R30 ;  /* 0x0000001e06000986 */ /* 0x0001e8000c101524 */
[----:B------:R1:W-:Y:S01]  /*60f80*/  @P6 STG.E.U16 desc[UR36][R8.64], R28 ;  /* 0x0000001c08006986 */ /* 0x0003e2000c101524 */
[----:B--2---:R-:W-:Y:S01]  /*60f90*/  IMAD.WIDE R4, R11, 0x2, R18 ;  /* 0x000000020b047825 */ /* 0x004fe200078e0212 */
[----:B------:R-:W-:-:S03]  /*60fa0*/  PRMT R10, R29, 0x7632, R10 ;  /* 0x000076321d0a7816 */ /* 0x000fc6000000000a */
[C---:B0-----:R-:W-:Y:S01]  /*60fb0*/  IMAD.WIDE R6, R11.reuse, 0x2, R20 ;  /* 0x000000020b067825 */ /* 0x041fe200078e0214 */
[----:B------:R-:W-:Y:S03]  /*60fc0*/  @P3 STG.E.U16 desc[UR36][R4.64], R29 ;  /* 0x0000001d04003986 */ /* 0x000fe6000c101524 */
[----:B-1----:R-:W-:Y:S01]  /*60fd0*/  IMAD.WIDE R8, R11, 0x2, R22 ;  /* 0x000000020b087825 */ /* 0x002fe200078e0216 */
[----:B------:R-:W-:Y:S04]  /*60fe0*/  @P5 STG.E.U16 desc[UR36][R6.64], R10 ;  /* 0x0000000a06005986 */ /* 0x000fe8000c101524 */
[----:B------:R-:W2:Y:S04]  /*60ff0*/  LDL.LU R30, [R1+0x2b0c] ;  /* 0x002b0c00011e7983 */ /* 0x000ea80000300800 */
[----:B------:R0:W-:Y:S04]  /*61000*/  @P1 STG.E.U16 desc[UR36][R8.64], R38 ;  /* 0x0000002608001986 */ /* 0x0001e8000c101524 */
[----:B0-----:R-:W2:Y:S01]  /*61010*/  LDL.LU R9, [R1+0x288] ;  /* 0x0002880001097983 */ /* 0x001ea20000300800 */
[----:B------:R-:W-:-:S02]  /*61020*/  ISETP.LT.AND P2, PT, R60, UR62, !P4 ;  /* 0x0000003e3c007c0c */ /* 0x000fc4000e741270 */
[----:B------:R-:W-:Y:S01]  /*61030*/  ISETP.LT.AND P3, PT, R31, UR61, !P4 ;  /* 0x0000003d1f007c0c */ /* 0x000fe2000e761270 */
[C---:B------:R-:W-:Y:S01]  /*61040*/  IMAD.WIDE R4, R11.reuse, 0x2, R24 ;  /* 0x000000020b047825 */ /* 0x040fe200078e0218 */
[----:B------:R-:W-:Y:S01]  /*61050*/  ISETP.LT.AND P5, PT, R36, UR43, !P4 ;  /* 0x0000002b24007c0c */ /* 0x000fe2000e7a1270 */
[----:B------:R-:W0:Y:S01]  /*61060*/  LDCU UR61, c[0x0][0x398] ;  /* 0x00007300ff3d77ac */ /* 0x000e220008000800 */
[----:B------:R-:W-:Y:S01]  /*61070*/  PRMT R8, R38, 0x7632, R8 ;  /* 0x0000763226087816 */ /* 0x000fe20000000008 */
[----:B------:R-:W-:Y:S01]  /*61080*/  IMAD.WIDE R6, R11, 0x2, R26 ;  /* 0x000000020b067825 */ /* 0x000fe200078e021a */
[----:B------:R-:W3:Y:S01]  /*61090*/  LDL.LU R38, [R1+0x298] ;  /* 0x0002980001267983 */ /* 0x000ee20000300800 */
[----:B------:R-:W-:Y:S01]  /*610a0*/  ISETP.LT.AND P0, PT, R55, UR28, !P4 ;  /* 0x0000001c37007c0c */ /* 0x000fe2000e701270 */
[----:B------:R-:W1:Y:S02]  /*610b0*/  LDCU.64 UR28, c[0x0][0x398] ;  /* 0x00007300ff1c77ac */ /* 0x000e640008000a00 */
[----:B------:R-:W3:Y:S01]  /*610c0*/  LDL.LU R29, [R1+0x2a8] ;  /* 0x0002a800011d7983 */ /* 0x000ee20000300800 */
[----:B------:R-:W-:Y:S01]  /*610d0*/  ISETP.LT.AND P6, PT, R59, UR44, !P4 ;  /* 0x0000002c3b007c0c */ /* 0x000fe2000e7c1270 */
[----:B------:R-:W0:Y:S02]  /*610e0*/  LDCU UR62, c[0x0][0x398] ;  /* 0x00007300ff3e77ac */ /* 0x000e240008000800 */
[----:B------:R1:W-:Y:S01]  /*610f0*/  @P2 STG.E.U16 desc[UR36][R4.64], R8 ;  /* 0x0000000804002986 */ /* 0x0003e2000c101524 */
[----:B------:R-:W-:Y:S01]  /*61100*/  ISETP.LT.AND P1, PT, R58, UR45, !P4 ;  /* 0x0000002d3a007c0c */ /* 0x000fe2000e721270 */
[----:B------:R-:W0:Y:S01]  /*61110*/  LDCU UR45, c[0x0][0x398] ;  /* 0x00007300ff2d77ac */ /* 0x000e220008000800 */
[----:B------:R-:W0:Y:S01]  /*61120*/  LDCU UR44, c[0x0][0x398] ;  /* 0x00007300ff2c77ac */ /* 0x000e220008000800 */
[----:B------:R-:W0:Y:S01]  /*61130*/  LDCU UR43, c[0x0][0x398] ;  /* 0x00007300ff2b77ac */ /* 0x000e220008000800 */
[----:B-1----:R-:W-:Y:S01]  /*61140*/  IMAD.WIDE R4, R11, 0x2, R40 ;  /* 0x000000020b047825 */ /* 0x002fe200078e0228 */
[----:B--2---:R-:W-:Y:S01]  /*61150*/  PRMT R8, R9, 0x7632, R8 ;  /* 0x0000763209087816 */ /* 0x004fe20000000008 */
[----:B------:R-:W-:Y:S04]  /*61160*/  @P3 STG.E.U16 desc[UR36][R6.64], R9 ;  /* 0x0000000906003986 */ /* 0x000fe8000c101524 */
[----:B------:R1:W-:Y:S04]  /*61170*/  @P5 STG.E.U16 desc[UR36][R4.64], R8 ;  /* 0x0000000804005986 */ /* 0x0003e8000c101524 */
[----:B-1----:R-:W2:Y:S01]  /*61180*/  LDL.LU R5, [R1+0x1f8] ;  /* 0x0001f80001057983 */ /* 0x002ea20000300800 */
[----:B------:R-:W-:Y:S01]  /*61190*/  ISETP.LT.AND P3, PT, R56, UR68, !P4 ;  /* 0x0000004438007c0c */ /* 0x000fe2000e761270 */
[----:B------:R-:W1:Y:S01]  /*611a0*/  LDCU UR68, c[0x0][0x398] ;  /* 0x00007300ff4477ac */ /* 0x000e620008000800 */
[----:B------:R-:W-:Y:S01]  /*611b0*/  ISETP.LT.AND P2, PT, R34, UR42, !P4 ;  /* 0x0000002a22007c0c */ /* 0x000fe2000e741270 */
[----:B------:R-:W-:Y:S01]  /*611c0*/  IMAD.WIDE R6, R11, 0x2, R42 ;  /* 0x000000020b067825 */ /* 0x000fe200078e022a */
[----:B---3--:R-:W-:Y:S01]  /*611d0*/  PRMT R28, R38, 0x7632, R28 ;  /* 0x00007632261c7816 */ /* 0x008fe2000000001c */
[----:B------:R-:W3:Y:S02]  /*611e0*/  LDCU UR42, c[0x0][0x398] ;  /* 0x00007300ff2a77ac */ /* 0x000ee40008000800 */
[----:B------:R-:W-:Y:S01]  /*611f0*/  VIADD R9, R0, 0x15 ;  /* 0x0000001500097836 */ /* 0x000fe20000000000 */
[----:B-1----:R-:W-:Y:S01]  /*61200*/  ISETP.LT.AND P4, PT, R37, UR68, !P4 ;  /* 0x0000004425007c0c */ /* 0x002fe2000e781270 */
[----:B------:R-:W1:Y:S03]  /*61210*/  LDCU UR68, c[0x0][0x398] ;  /* 0x00007300ff4477ac */ /* 0x000e660008000800 */
[----:B------:R-:W-:Y:S01]  /*61220*/  ISETP.GE.AND P5, PT, R9, UR29, PT ;  /* 0x0000001d09007c0c */ /* 0x000fe2000bfa6270 */
[----:B------:R-:W-:Y:S01]  /*61230*/  IMAD.WIDE R8, R11, 0x2, R48 ;  /* 0x000000020b087825 */ /* 0x000fe200078e0230 */
[----:B------:R-:W0:Y:S01]  /*61240*/  LDCU UR29, c[0x0][0x398] ;  /* 0x00007300ff1d77ac */ /* 0x000e220008000800 */
[----:B--2---:R2:W-:Y:S01]  /*61250*/  @P2 STG.E.U16 desc[UR36][R6.64], R5 ;  /* 0x0000000506002986 */ /* 0x0045e2000c101524 */
[----:B------:R-:W-:Y:S01]  /*61260*/  PRMT R10, R5, 0x7632, R10 ;  /* 0x00007632050a7816 */ /* 0x000fe2000000000a */
[----:B--2---:R-:W-:-:S04]  /*61270*/  IMAD.WIDE R4, R11, 0x2, R44 ;  /* 0x000000020b047825 */ /* 0x004fc800078e022c */
[----:B------:R-:W-:Y:S01]  /*61280*/  IMAD.WIDE R6, R11, 0x2, R46 ;  /* 0x000000020b067825 */ /* 0x000fe200078e022e */
[----:B------:R2:W-:Y:S04]  /*61290*/  @P4 STG.E.U16 desc[UR36][R4.64], R10 ;  /* 0x0000000a04004986 */ /* 0x0005e8000c101524 */
[----:B------:R0:W-:Y:S04]  /*612a0*/  @P0 STG.E.U16 desc[UR36][R6.64], R38 ;  /* 0x0000002606000986 */ /* 0x0001e8000c101524 */
[----:B------:R1:W-:Y:S01]  /*612b0*/  @P3 STG.E.U16 desc[UR36][R8.64], R28 ;  /* 0x0000001c08003986 */ /* 0x0003e2000c101524 */
[----:B------:R-:W-:Y:S01]  /*612c0*/  ISETP.LT.AND P3, PT, R61, UR58, !P5 ;  /* 0x0000003a3d007c0c */ /* 0x000fe2000ef61270 */
[----:B------:R-:W3:Y:S01]  /*612d0*/  LDCU UR58, c[0x0][0x398] ;  /* 0x00007300ff3a77ac */ /* 0x000ee20008000800 */
[----:B--2---:R-:W-:-:S02]  /*612e0*/  VIADD R4, R11, UR56 ;  /* 0x000000380b047c36 */ /* 0x004fc40008000000 */
[----:B0-----:R-:W-:Y:S01]  /*612f0*/  IMAD.WIDE R6, R11, 0x2, R50 ;  /* 0x000000020b067825 */ /* 0x001fe200078e0232 */
[----:B------:R-:W-:Y:S01]  /*61300*/  PRMT R5, R29, 0x7632, R5 ;  /* 0x000076321d057816 */ /* 0x000fe20000000005 */
[----:B------:R-:W2:Y:S01]  /*61310*/  LDL.LU R38, [R1+0x2b8] ;  /* 0x0002b80001267983 */ /* 0x000ea20000300800 */
[----:B------:R-:W-:Y:S01]  /*61320*/  ISETP.LT.AND P0, PT, R39, UR59, !P5 ;  /* 0x0000003b27007c0c */ /* 0x000fe2000ef01270 */
[----:B-1----:R-:W-:Y:S01]  /*61330*/  IMAD.WIDE R8, R11, 0x2, R52 ;  /* 0x000000020b087825 */ /* 0x002fe200078e0234 */
[----:B------:R-:W-:Y:S01]  /*61340*/  ISETP.LT.AND P4, PT, R54, UR60, !P5 ;  /* 0x0000003c36007c0c */ /* 0x000fe2000ef81270 */
[----:B------:R0:W-:Y:S01]  /*61350*/  @P1 STG.E.U16 desc[UR36][R6.64], R29 ;  /* 0x0000001d06001986 */ /* 0x0001e2000c101524 */
[----:B------:R-:W-:Y:S01]  /*61360*/  ISETP.LT.AND P2, PT, R55, UR34, !P5 ;  /* 0x0000002237007c0c */ /* 0x000fe2000ef41270 */
[C---:B------:R-:W-:Y:S01]  /*61370*/  IMAD.WIDE R10, R4.reuse, 0x2, R14 ;  /* 0x00000002040a7825 */ /* 0x040fe200078e020e */
[----:B------:R-:W1:Y:S01]  /*61380*/  LDCU UR60, c[0x0][0x398] ;  /* 0x00007300ff3c77ac */ /* 0x000e620008000800 */
[----:B------:R3:W-:Y:S01]  /*61390*/  @P6 STG.E.U16 desc[UR36][R8.64], R5 ;  /* 0x0000000508006986 */ /* 0x0007e2000c101524 */
[----:B------:R-:W1:Y:S01]  /*613a0*/  LDCU UR59, c[0x0][0x398] ;  /* 0x00007300ff3b77ac */ /* 0x000e620008000800 */
[----:B------:R-:W1:Y:S01]  /*613b0*/  LDCU UR56, c[0x0][0x398] ;  /* 0x00007300ff3877ac */ /* 0x000e620008000800 */
[----:B0-----:R-:W-:Y:S01]  /*613c0*/  IMAD.WIDE R6, R4, 0x2, R2 ;  /* 0x0000000204067825 */ /* 0x001fe200078e0202 */
[----:B------:R-:W4:Y:S01]  /*613d0*/  LDL.LU R29, [R1+0x238] ;  /* 0x00023800011d7983 */ /* 0x000f220000300800 */
[----:B------:R-:W-:Y:S01]  /*613e0*/  ISETP.LT.AND P1, PT, R32, UR55, !P5 ;  /* 0x0000003720007c0c */ /* 0x000fe2000ef21270 */
[----:B------:R-:W0:Y:S02]  /*613f0*/  LDCU.64 UR34, c[0x0][0x398] ;  /* 0x00007300ff2277ac */ /* 0x000e240008000a00 */
[----:B------:R1:W-:Y:S01]  /*61400*/  @P3 STG.E.U16 desc[UR36][R6.64], R30 ;  /* 0x0000001e06003986 */ /* 0x0003e2000c101524 */
[----:B---3--:R-:W-:Y:S01]  /*61410*/  PRMT R5, R30, 0x7632, R5 ;  /* 0x000076321e057816 */ /* 0x008fe20000000005 */
[----:B------:R-:W-:Y:S01]  /*61420*/  IMAD.WIDE R8, R4, 0x2, R12 ;  /* 0x0000000204087825 */ /* 0x000fe200078e020c */
[----:B------:R-:W-:Y:S01]  /*61430*/  ISETP.LT.AND P6, PT, R35, UR57, !P5 ;  /* 0x0000003923007c0c */ /* 0x000fe2000efc1270 */
[----:B------:R-:W3:Y:S01]  /*61440*/  LDCU UR57, c[0x0][0x398] ;  /* 0x00007300ff3977ac */ /* 0x000ee20008000800 */
[----:B------:R-:W0:Y:S01]  /*61450*/  LDCU UR55, c[0x0][0x398] ;  /* 0x00007300ff3777ac */ /* 0x000e220008000800 */
[----:B-1----:R-:W3:Y:S04]  /*61460*/  LDL.LU R7, [R1+0x1d8] ;  /* 0x0001d80001077983 */ /* 0x002ee80000300800 */
[----:B------:R1:W-:Y:S04]  /*61470*/  STL [R1+0x2aec], R30 ;  /* 0x002aec1e01007387 */ /* 0x0003e80000100800 */
[----:B-1----:R-:W4:Y:S04]  /*61480*/  LDL.LU R30, [R1+0x278] ;  /* 0x00027800011e7983 */ /* 0x002f280000300800 */
[----:B------:R1:W-:Y:S01]  /*61490*/  @P0 STG.E.U16 desc[UR36][R8.64], R5 ;  /* 0x0000000508000986 */ /* 0x0003e2000c101524 */
[----:B------:R-:W-:Y:S01]  /*614a0*/  ISETP.LT.AND P0, PT, R57, UR54, !P5 ;  /* 0x0000003639007c0c */ /* 0x000fe2000ef01270 */
[----:B------:R-:W0:Y:S01]  /*614b0*/  LDCU UR54, c[0x0][0x398] ;  /* 0x00007300ff3677ac */ /* 0x000e220008000800 */
[----:B------:R-:W-:Y:S01]  /*614c0*/  ISETP.LT.AND P3, PT, R60, UR46, !P5 ;  /* 0x0000002e3c007c0c */ /* 0x000fe2000ef61270 */
[----:B------:R-:W0:Y:S01]  /*614d0*/  LDCU UR46, c[0x0][0x398] ;  /* 0x00007300ff2e77ac */ /* 0x000e220008000800 */
[----:B-1----:R-:W-:Y:S01]  /*614e0*/  IMAD.WIDE R8, R4, 0x2, R18 ;  /* 0x0000000204087825 */ /* 0x002fe200078e0212 */
[----:B--2---:R-:W-:Y:S01]  /*614f0*/  PRMT R28, R38, 0x7632, R28 ;  /* 0x00007632261c7816 */ /* 0x004fe2000000001c */
[----:B---3--:R1:W-:Y:S01]  /*61500*/  @P4 STG.E.U16 desc[UR36][R10.64], R7 ;  /* 0x000000070a004986 */ /* 0x0083e2000c101524 */
[----:B------:R-:W-:-:S02]  /*61510*/  PRMT R5, R7, 0x7632, R5 ;  /* 0x0000763207057816 */ /* 0x000fc40000000005 */
[----:B----4-:R-:W-:Y:S01]  /*61520*/  ISETP.LT.AND P4, PT, R33, UR53, !P5 ;  /* 0x0000003521007c0c */ /* 0x010fe2000ef81270 */
[----:B------:R-:W2:Y:S01]  /*61530*/  LDCU UR53, c[0x0][0x398] ;  /* 0x00007300ff3577ac */ /* 0x000ea20008000800 */
[----:B-1----:R-:W-:-:S05]  /*61540*/  IMAD.WIDE R6, R4, 0x2, R16 ;  /* 0x0000000204067825 */ /* 0x002fca00078e0210 */
[----:B------:R-:W-:Y:S01]  /*61550*/  @P1 STG.E.U16 desc[UR36][R6.64], R5 ;  /* 0x0000000506001986 */ /* 0x000fe2000c101524 */
[----:B------:R-:W-:-:S03]  /*61560*/  IMAD.WIDE R10, R4, 0x2, R20 ;  /* 0x00000002040a7825 */ /* 0x000fc600078e0214 */
[----:B------:R1:W-:Y:S01]  /*61570*/  @P0 STG.E.U16 desc[UR36][R8.64], R38 ;  /* 0x0000002608000986 */ /* 0x0003e2000c101524 */
[----:B------:R-:W-:-:S03]  /*61580*/  ISETP.LT.AND P0, PT, R31, UR41, !P5 ;  /* 0x000000291f007c0c */ /* 0x000fc6000ef01270 */
[----:B------:R3:W-:Y:S01]  /*61590*/  @P6 STG.E.U16 desc[UR36][R10.64], R28 ;  /* 0x0000001c0a006986 */ /* 0x0007e2000c101524 */
[----:B-1----:R-:W-:Y:S01]  /*615a0*/  IMAD.WIDE R8, R4, 0x2, R22 ;  /* 0x0000000204087825 */ /* 0x002fe200078e0216 */
[----:B------:R-:W-:Y:S02]  /*615b0*/  PRMT R5, R30, 0x7632, R5 ;  /* 0x000076321e057816 */ /* 0x000fe40000000005 */
[----:B------:R-:W4:Y:S01]  /*615c0*/  LDL.LU R38, [R1+0x2b08] ;  /* 0x002b080001267983 */ /* 0x000f220000300800 */
[----:B------:R-:W-:-:S03]  /*615d0*/  IMAD.WIDE R6, R4, 0x2, R24 ;  /* 0x0000000204067825 */ /* 0x000fc600078e0218 */
[----:B------:R1:W-:Y:S04]  /*615e0*/  @P4 STG.E.U16 desc[UR36][R8.64], R30 ;  /* 0x0000001e08004986 */ /* 0x0003e8000c101524 */
[----:B------:R-:W2:Y:S01]  /*615f0*/  LDL.LU R31, [R1+0x2b04] ;  /* 0x002b0400011f7983 */ /* 0x000ea20000300800 */
[----:B------:R-:W-:Y:S01]  /*61600*/  ISETP.LT.AND P1, PT, R59, UR12, !P5 ;  /* 0x0000000c3b007c0c */ /* 0x000fe2000ef21270 */
[----:B---3--:R-:W-:Y:S02]  /*61610*/  VIADD R10, R0, 0x16 ;  /* 0x00000016000a7836 */ /* 0x008fe40000000000 */
[----:B-1----:R-:W-:Y:S01]  /*61620*/  IMAD.WIDE R8, R4, 0x2, R26 ;  /* 0x0000000204087825 */ /* 0x002fe200078e021a */
[----:B------:R1:W-:Y:S01]  /*61630*/  @P3 STG.E.U16 desc[UR36][R6.64], R5 ;  /* 0x0000000506003986 */ /* 0x0003e2000c101524 */
[----:B------:R-:W-:Y:S01]  /*61640*/  ISETP.LT.AND P4, PT, R58, UR14, !P5 ;  /* 0x0000000e3a007c0c */ /* 0x000fe2000ef81270 */
[----:B------:R-:W3:Y:S01]  /*61650*/  LDCU UR14, c[0x0][0x398] ;  /* 0x00007300ff0e77ac */ /* 0x000ee20008000800 */
[----:B------:R-:W-:Y:S01]  /*61660*/  ISETP.LT.AND P6, PT, R56, UR20, !P5 ;  /* 0x0000001438007c0c */ /* 0x000fe2000efc1270 */
[----:B------:R0:W-:Y:S01]  /*61670*/  @P0 STG.E.U16 desc[UR36][R8.64], R29 ;  /* 0x0000001d08000986 */ /* 0x0001e2000c101524 */
[----:B------:R-:W-:Y:S01]  /*61680*/  ISETP.LT.AND P3, PT, R36, UR40, !P5 ;  /* 0x0000002824007c0c */ /* 0x000fe2000ef61270 */
[----:B------:R-:W-:Y:S01]  /*61690*/  VIADD R28, R4, UR5 ;  /* 0x00000005041c7c36 */ /* 0x000fe20008000000 */
[----:B------:R-:W-:Y:S01]  /*616a0*/  ISETP.LT.AND P0, PT, R37, UR10, !P5 ;  /* 0x0000000a25007c0c */ /* 0x000fe2000ef01270 */
[----:B------:R-:W2:Y:S01]  /*616b0*/  LDCU.64 UR40, c[0x0][0x398] ;  /* 0x00007300ff2877ac */ /* 0x000ea20008000a00 */
[----:B------:R-:W-:-:S02]  /*616c0*/  ISETP.LT.AND P5, PT, R34, UR6, !P5 ;  /* 0x0000000622007c0c */ /* 0x000fc4000efa1270 */
[----:B------:R-:W3:Y:S01]  /*616d0*/  LDL.LU R34, [R1+0x2b00] ;  /* 0x002b000001227983 */ /* 0x000ee20000300800 */
[----:B-1----:R-:W-:Y:S01]  /*616e0*/  PRMT R5, R29, 0x7632, R5 ;  /* 0x000076321d057816 */ /* 0x002fe20000000005 */
[C---:B------:R-:W-:Y:S01]  /*616f0*/  IMAD.WIDE R6, R4.reuse, 0x2, R40 ;  /* 0x0000000204067825 */ /* 0x040fe200078e0228 */
[----:B------:R-:W1:Y:S04]  /*61700*/  LDCU UR6, c[0x0][0x398] ;  /* 0x00007300ff0677ac */ /* 0x000e680008000800 */
[----:B------:R1:W-:Y:S01]  /*61710*/  @P3 STG.E.U16 desc[UR36][R6.64], R5 ;  /* 0x0000000506003986 */ /* 0x0003e2000c101524 */
[----:B0-----:R-:W-:Y:S01]  /*61720*/  IMAD.WIDE R8, R4, 0x2, R44 ;  /* 0x0000000204087825 */ /* 0x001fe200078e022c */
[----:B------:R-:W-:Y:S01]  /*61730*/  ISETP.GE.AND P3, PT, R10, UR35, PT ;  /* 0x000000230a007c0c */ /* 0x000fe2000bf66270 */
[----:B------:R-:W0:Y:S02]  /*61740*/  LDCU UR35, c[0x0][0x398] ;  /* 0x00007300ff2377ac */ /* 0x000e240008000800 */
[C---:B------:R-:W-:Y:S01]  /*61750*/  IMAD.WIDE R10, R4.reuse, 0x2, R46 ;  /* 0x00000002040a7825 */ /* 0x040fe200078e022e */
[----:B------:R-:W0:Y:S01]  /*61760*/  LDCU UR20, c[0x0][0x398] ;  /* 0x00007300ff1477ac */ /* 0x000e220008000800 */
[----:B------:R-:W0:Y:S02]  /*61770*/  LDCU UR5, c[0x0][0x398] ;  /* 0x00007300ff0577ac */ /* 0x000e240008000800 */
[----:B-1----:R-:W-:Y:S01]  /*61780*/  IMAD.WIDE R6, R4, 0x2, R42 ;  /* 0x0000000204067825 */ /* 0x002fe200078e022a */
[----:B------:R-:W1:Y:S01]  /*61790*/  LDCU UR12, c[0x0][0x398] ;  /* 0x00007300ff0c77ac */ /* 0x000e620008000800 */
[----:B------:R-:W0:Y:S01]  /*617a0*/  LDCU UR10, c[0x0][0x398] ;  /* 0x00007300ff0a77ac */ /* 0x000e220008000800 */
[----:B--2---:R-:W-:-:S02]  /*617b0*/  PRMT R5, R31, 0x7632, R5 ;  /* 0x000076321f057816 */ /* 0x004fc40000000005 */
[----:B------:R2:W-:Y:S04]  /*617c0*/  @P5 STG.E.U16 desc[UR36][R6.64], R31 ;  /* 0x0000001f06005986 */ /* 0x0005e8000c101524 */
[----:B------:R0:W-:Y:S01]  /*617d0*/  @P0 STG.E.U16 desc[UR36][R8.64], R5 ;  /* 0x0000000508000986 */ /* 0x0001e2000c101524 */
[----:B--2---:R-:W-:-:S03]  /*617e0*/  IMAD.WIDE R6, R4, 0x2, R48 ;  /* 0x0000000204067825 */ /* 0x004fc600078e0230 */
[----:B------:R-:W2:Y:S01]  /*617f0*/  LDL.LU R31, [R1+0x2afc] ;  /* 0x002afc00011f7983 */ /* 0x000ea20000300800 */
[----:B0-----:R-:W-:-:S03]  /*61800*/  IMAD.WIDE R8, R4, 0x2, R50 ;  /* 0x0000000204087825 */ /* 0x001fc600078e0232 */
[----:B------:R-:W2:Y:S04]  /*61810*/  LDL.LU R29, [R1+0x20c] ;  /* 0x00020c00011d7983 */ /* 0x000ea80000300800 */
[----:B---3--:R0:W-:Y:S04]  /*61820*/  @P2 STG.E.U16 desc[UR36][R10.64], R34 ;  /* 0x000000220a002986 */ /* 0x0081e8000c101524 */
[----:B------:R-:W3:Y:S01]  /*61830*/  LDL.LU R30, [R1+0x25c] ;  /* 0x00025c00011e7983 */ /* 0x000ee20000300800 */
[----:B0-----:R-:W-:-:S03]  /*61840*/  PRMT R10, R34, 0x7632, R10 ;  /* 0x00007632220a7816 */ /* 0x001fc6000000000a */
[----:B------:R-:W3:Y:S04]  /*61850*/  LDL R34, [R1+0x1e40] ;  /* 0x001e400001227983 */ /* 0x000ee80000100800 */
[----:B------:R-:W-:Y:S04]  /*61860*/  @P6 STG.E.U16 desc[UR36][R6.64], R10 ;  /* 0x0000000a06006986 */ /* 0x000fe8000c101524 */
[----:B----4-:R0:W-:Y:S04]  /*61870*/  @P4 STG.E.U16 desc[UR36][R8.64], R38 ;  /* 0x0000002608004986 */ /* 0x0101e8000c101524 */
[----:B0-----:R-:W4:Y:S01]  /*61880*/  LDL.LU R9, [R1+0x24c] ;  /* 0x00024c0001097983 */ /* 0x001f220000300800 */
[----:B------:R-:W-:-:S02]  /*61890*/  ISETP.LT.AND P5, PT, R61, UR33, !P3 ;  /* 0x000000213d007c0c */ /* 0x000fc4000dfa1270 */
[----:B------:R-:W-:Y:S01]  /*618a0*/  ISETP.LT.AND P2, PT, R39, UR22, !P3 ;  /* 0x0000001627007c0c */ /* 0x000fe2000df41270 */
[----:B------:R-:W-:Y:S01]  /*618b0*/  IMAD.WIDE R4, R4, 0x2, R52 ;  /* 0x0000000204047825 */ /* 0x000fe200078e0234 */
[----:B------:R-:W-:Y:S01]  /*618c0*/  PRMT R11, R38, 0x7632, R11 ;  /* 0x00007632260b7816 */ /* 0x000fe2000000000b */
[----:B------:R-:W0:Y:S01]  /*618d0*/  LDCU UR33, c[0x0][0x398] ;  /* 0x00007300ff2177ac */ /* 0x000e220008000800 */
[----:B------:R-:W-:Y:S01]  /*618e0*/  ISETP.LT.AND P4, PT, R54, UR24, !P3 ;  /* 0x0000001836007c0c */ /* 0x000fe2000df81270 */
[----:B------:R-:W-:Y:S01]  /*618f0*/  IMAD.WIDE R6, R28, 0x2, R2 ;  /* 0x000000021c067825 */ /* 0x000fe200078e0202 */
[----:B------:R-:W4:Y:S01]  /*61900*/  LDL R38, [R1+0x2968] ;  /* 0x0029680001267983 */ /* 0x000f220000100800 */
[----:B--2---:R-:W-:-:S03]  /*61910*/  PRMT R10, R29, 0x7632, R10 ;  /* 0x000076321d0a7816 */ /* 0x004fc6000000000a */
[----:B------:R2:W-:Y:S01]  /*61920*/  @P1 STG.E.U16 desc[UR36][R4.64], R11 ;  /* 0x0000000b04001986 */ /* 0x0005e2000c101524 */
[----:B------:R-:W-:Y:S01]  /*61930*/  ISETP.LT.AND P1, PT, R35, UR26, !P3 ;  /* 0x0000001a23007c0c */ /* 0x000fe2000df21270 */
[----:B------:R-:W0:Y:S01]  /*61940*/  LDCU UR26, c[0x0][0x398] ;  /* 0x00007300ff1a77ac */ /* 0x000e220008000800 */
[----:B------:R-:W-:Y:S02]  /*61950*/  ISETP.LT.AND P6, PT, R36, UR8, !P3 ;  /* 0x0000000824007c0c */ /* 0x000fe4000dfc1270 */
[----:B------:R-:W-:Y:S01]  /*61960*/  ISETP.LT.AND P0, PT, R55, UR28, !P3 ;  /* 0x0000001c37007c0c */ /* 0x000fe2000df01270 */
[----:B------:R-:W0:Y:S01]  /*61970*/  LDCU UR8, c[0x0][0x398] ;  /* 0x00007300ff0877ac */ /* 0x000e220008000800 */
[----:B------:R-:W0:Y:S01]  /*61980*/  LDCU UR28, c[0x0][0x398] ;  /* 0x00007300ff1c77ac */ /* 0x000e220008000800 */
[----:B--2---:R-:W-:Y:S01]  /*61990*/  IMAD.WIDE R4, R28, 0x2, R12 ;  /* 0x000000021c047825 */ /* 0x004fe200078e020c */
[----:B---3--:R-:W-:Y:S01]  /*619a0*/  PRMT R11, R30, 0x7632, R11 ;  /* 0x000076321e0b7816 */ /* 0x008fe2000000000b */
[----:B------:R-:W2:Y:S01]  /*619b0*/  LDCU UR24, c[0x0][0x398] ;  /* 0x00007300ff1877ac */ /* 0x000ea20008000800 */
[----:B------:R-:W3:Y:S01]  /*619c0*/  LDCU UR22, c[0x0][0x398] ;  /* 0x00007300ff1677ac */ /* 0x000ee20008000800 */
[----:B----4-:R-:W-:Y:S01]  /*619d0*/  PRMT R8, R9, 0x7632, R8 ;  /* 0x0000763209087816 */ /* 0x010fe20000000008 */
[----:B------:R4:W-:Y:S01]  /*619e0*/  @P5 STG.E.U16 desc[UR36][R6.64], R9 ;  /* 0x0000000906005986 */ /* 0x0009e2000c101524 */
[----:B------:R-:W-:Y:S01]  /*619f0*/  ISETP.LT.AND P5, PT, R32, UR32, !P3 ;  /* 0x0000002020007c0c */ /* 0x000fe2000dfa1270 */
[----:B------:R-:W0:Y:S02]  /*61a00*/  LDCU UR32, c[0x0][0x398] ;  /* 0x00007300ff2077ac */ /* 0x000e240008000800 */
[----:B------:R1:W-:Y:S01]  /*61a10*/  @P2 STG.E.U16 desc[UR36][R4.64], R8 ;  /* 0x0000000804002986 */ /* 0x0003e2000c101524 */
[----:B------:R-:W-:Y:S01]  /*61a20*/  ISETP.LT.AND P2, PT, R57, UR31, !P3 ;  /* 0x0000001f39007c0c */ /* 0x000fe2000df41270 */
[----:B------:R-:W0:Y:S01]  /*61a30*/  LDCU UR31, c[0x0][0x398] ;  /* 0x00007300ff1f77ac */ /* 0x000e220008000800 */
[----:B----4-:R-:W-:-:S04]  /*61a40*/  IMAD.WIDE R6, R28, 0x2, R14 ;  /* 0x000000021c067825 */ /* 0x010fc800078e020e */
[C---:B-1----:R-:W-:Y:S01]  /*61a50*/  IMAD.WIDE R4, R28.reuse, 0x2, R16 ;  /* 0x000000021c047825 */ /* 0x042fe200078e0210 */
[----:B------:R1:W-:Y:S03]  /*61a60*/  @P4 STG.E.U16 desc[UR36][R6.64], R29 ;  /* 0x0000001d06004986 */ /* 0x0003e6000c101524 */
[C---:B------:R-:W-:Y:S01]  /*61a70*/  IMAD.WIDE R8, R28.reuse, 0x2, R20 ;  /* 0x000000021c087825 */ /* 0x040fe200078e0214 */
[----:B------:R-:W-:Y:S03]  /*61a80*/  @P5 STG.E.U16 desc[UR36][R4.64], R10 ;  /* 0x0000000a04005986 */ /* 0x000fe6000c101524 */
[----:B-1----:R-:W-:Y:S01]  /*61a90*/  IMAD.WIDE R6, R28, 0x2, R18 ;  /* 0x000000021c067825 */ /* 0x002fe200078e0212 */
[----:B------:R-:W4:Y:S04]  /*61aa0*/  LDL.LU R29, [R1+0x28c] ;  /* 0x00028c00011d7983 */ /* 0x000f280000300800 */
[----:B------:R1:W-:Y:S04]  /*61ab0*/  @P2 STG.E.U16 desc[UR36][R6.64], R30 ;  /* 0x0000001e06002986 */ /* 0x0003e8000c101524 */
[----:B------:R0:W-:Y:S04]  /*61ac0*/  @P1 STG.E.U16 desc[UR36][R8.64], R11 ;  /* 0x0000000b08001986 */ /* 0x0001e8000c101524 */
[----:B-1----:R-:W2:Y:S04]  /*61ad0*/  LDL.LU R30, [R1+0x29c] ;  /* 0x00029c00011e7983 */ /* 0x002ea80000300800 */
[----:B0-----:R-:W2:Y:S01]  /*61ae0*/  LDL.LU R9, [R1+0x26c] ;  /* 0x00026c0001097983 */ /* 0x001ea20000300800 */
[----:B------:R-:W-:-:S02]  /*61af0*/  ISETP.LT.AND P5, PT, R33, UR30, !P3 ;  /* 0x0000001e21007c0c */ /* 0x000fc4000dfa1270 */
[----:B------:R-:W-:Y:S01]  /*61b00*/  ISETP.LT.AND P4, PT, R60, UR16, !P3 ;  /* 0x000000103c007c0c */ /* 0x000fe2000df81270 */
[----:B------:R-:W-:Y:S01]  /*61b10*/  IMAD.WIDE R4, R28, 0x2, R22 ;  /* 0x000000021c047825 */ /* 0x000fe200078e0216 */
[----:B------:R-:W-:Y:S01]  /*61b20*/  ISETP.LT.AND P2, PT, R34, UR18, !P3 ;  /* 0x0000001222007c0c */ /* 0x000fe2000df41270 */
[----:B------:R-:W0:Y:S02]  /*61b30*/  LDCU UR18, c[0x0][0x398] ;  /* 0x00007300ff1277ac */ /* 0x000e240008000800 */
[C---:B------:R-:W-:Y:S01]  /*61b40*/  IMAD.WIDE R6, R28.reuse, 0x2, R24 ;  /* 0x000000021c067825 */ /* 0x040fe200078e0218 */
[----:B------:R-:W-:Y:S01]  /*61b50*/  ISETP.LT.AND P1, PT, R59, UR73, !P3 ;  /* 0x000000493b007c0c */ /* 0x000fe2000df21270 */
[----:B------:R-:W1:Y:S01]  /*61b60*/  LDCU UR73, c[0x0][0x398] ;  /* 0x00007300ff4977ac */ /* 0x000e620008000800 */
[----:B------:R-:W0:Y:S01]  /*61b70*/  LDCU UR30, c[0x0][0x398] ;  /* 0x00007300ff1e77ac */ /* 0x000e220008000800 */
[----:B------:R-:W0:Y:S01]  /*61b80*/  LDCU UR16, c[0x0][0x398] ;  /* 0x00007300ff1077ac */ /* 0x000e220008000800 */
[----:B--2---:R-:W-:Y:S01]  /*61b90*/  PRMT R8, R9, 0x7632, R8 ;  /* 0x0000763209087816 */ /* 0x004fe20000000008 */
[----:B------:R2:W-:Y:S04]  /*61ba0*/  @P5 STG.E.U16 desc[UR36][R4.64], R9 ;  /* 0x0000000904005986 */ /* 0x0005e8000c101524 */
[----:B------:R0:W-:Y:S01]  /*61bb0*/  @P4 STG.E.U16 desc[UR36][R6.64], R8 ;  /* 0x0000000806004986 */ /* 0x0001e2000c101524 */
[----:B--2---:R-:W-:-:S04]  /*61bc0*/  IMAD.WIDE R4, R28, 0x2, R26 ;  /* 0x000000021c047825 */ /* 0x004fc800078e021a */
[----:B0-----:R-:W-:Y:S01]  /*61bd0*/  IMAD.WIDE R6, R28, 0x2, R40 ;  /* 0x000000021c067825 */ /* 0x001fe200078e0228 */
[----:B----4-:R-:W-:Y:S01]  /*61be0*/  PRMT R8, R29, 0x7632, R8 ;  /* 0x000076321d087816 */ /* 0x010fe20000000008 */
[----:B------:R0:W-:Y:S04]  /*61bf0*/  @P2 STG.E.U16 desc[UR36][R4.64], R29 ;  /* 0x0000001d04002986 */ /* 0x0001e8000c101524 */
[----:B------:R2:W-:Y:S04]  /*61c00*/  @P6 STG.E.U16 desc[UR36][R6.64], R8 ;  /* 0x0000000806006986 */ /* 0x0005e8000c101524 */
[----:B0-----:R-:W4:Y:S04]  /*61c10*/  LDL.LU R29, [R1+0x2ac] ;  /* 0x0002ac00011d7983 */ /* 0x001f280000300800 */
[----:B--2---:R-:W2:Y:S01]  /*61c20*/  LDL.LU R7, [R1+0x1fc] ;  /* 0x0001fc0001077983 */ /* 0x004ea20000300800 */
[----:B------:R-:W-:Y:S01]  /*61c30*/  ISETP.LT.AND P5, PT, R58, UR61, !P3 ;  /* 0x0000003d3a007c0c */ /* 0x000fe2000dfa1270 */
[----:B------:R-:W0:Y:S01]  /*61c40*/  LDCU UR61, c[0x0][0x398] ;  /* 0x00007300ff3d77ac */ /* 0x000e220008000800 */
[----:B------:R-:W-:Y:S01]  /*61c50*/  ISETP.LT.AND P4, PT, R38, UR75, !P3 ;  /* 0x0000004b26007c0c */ /* 0x000fe2000df81270 */
[----:B------:R-:W-:-:S04]  /*61c60*/  IMAD.WIDE R4, R28, 0x2, R42 ;  /* 0x000000021c047825 */ /* 0x000fc800078e022a */
[----:B------:R-:W-:Y:S01]  /*61c70*/  VIADD R9, R0, 0x17 ;  /* 0x0000001700097836 */ /* 0x000fe20000000000 */
[----:B------:R-:W-:Y:S01]  /*61c80*/  PRMT R11, R30, 0x7632, R11 ;  /* 0x000076321e0b7816 */ /* 0x000fe2000000000b */
[----:B------:R-:W-:Y:S01]  /*61c90*/  STL [R1+0x2af0], R55 ;  /* 0x002af03701007387 */ /* 0x000fe20000100800 */
[----:B------:R-:W1:Y:S01]  /*61ca0*/  LDCU UR75, c[0x0][0x398] ;  /* 0x00007300ff4b77ac */ /* 0x000e620008000800 */
[----:B0-----:R-:W-:Y:S01]  /*61cb0*/  ISETP.LT.AND P2, PT, R37, UR61, !P3 ;  /* 0x0000003d25007c0c */ /* 0x001fe2000df41270 */
[----:B------:R-:W0:Y:S01]  /*61cc0*/  LDCU UR61, c[0x0][0x398] ;  /* 0x00007300ff3d77ac */ /* 0x000e220008000800 */
[----:B------:R-:W-:Y:S01]  /*61cd0*/  ISETP.GE.AND P6, PT, R9, UR41, PT ;  /* 0x0000002909007c0c */ /* 0x000fe2000bfc6270 */
[----:B------:R-:W-:Y:S01]  /*61ce0*/  IMAD.WIDE R8, R28, 0x2, R48 ;  /* 0x000000021c087825 */ /* 0x000fe200078e0230 */
[----:B0-----:R-:W-:Y:S01]  /*61cf0*/  ISETP.LT.AND P3, PT, R56, UR61, !P3 ;  /* 0x0000003d38007c0c */ /* 0x001fe2000df61270 */
[----:B------:R-:W0:Y:S01]  /*61d00*/  LDCU UR61, c[0x0][0x398] ;  /* 0x00007300ff3d77ac */ /* 0x000e220008000800 */
[----:B--2---:R2:W-:Y:S01]  /*61d10*/  @P4 STG.E.U16 desc[UR36][R4.64], R7 ;  /* 0x0000000704004986 */ /* 0x0045e2000c101524 */
[----:B------:R-:W-:Y:S01]  /*61d20*/  PRMT R10, R7, 0x7632, R10 ;  /* 0x00007632070a7816 */ /* 0x000fe2000000000a */
[----:B--2---:R-:W-:-:S04]  /*61d30*/  IMAD.WIDE R4, R28, 0x2, R44 ;  /* 0x000000021c047825 */ /* 0x004fc800078e022c */
[C---:B------:R-:W-:Y:S01]  /*61d40*/  IMAD.WIDE R6, R28.reuse, 0x2, R46 ;  /* 0x000000021c067825 */ /* 0x040fe200078e022e */
[----:B------:R2:W-:Y:S04]  /*61d50*/  @P2 STG.E.U16 desc[UR36][R4.64], R10 ;  /* 0x0000000a04002986 */ /* 0x0005e8000c101524 */
[----:B------:R0:W-:Y:S04]  /*61d60*/  @P0 STG.E.U16 desc[UR36][R6.64], R30 ;  /* 0x0000001e06000986 */ /* 0x0001e8000c101524 */
[----:B------:R1:W-:Y:S01]  /*61d70*/  @P3 STG.E.U16 desc[UR36][R8.64], R11 ;  /* 0x0000000b08003986 */ /* 0x0003e2000c101524 */
[----:B------:R-:W-:Y:S01]  /*61d80*/  ISETP.LT.AND P3, PT, R61, UR48, !P6 ;  /* 0x000000303d007c0c */ /* 0x000fe2000f761270 */
[----:B------:R-:W3:Y:S01]  /*61d90*/  LDCU UR48, c[0x0][0x398] ;  /* 0x00007300ff3077ac */ /* 0x000ee20008000800 */
[----:B--2---:R-:W-:-:S04]  /*61da0*/  IMAD.WIDE R4, R28, 0x2, R50 ;  /* 0x000000021c047825 */ /* 0x004fc800078e0232 */
[C---:B------:R-:W-:Y:S01]  /*61db0*/  VIADD R10, R28.reuse, UR71 ;  /* 0x000000471c0a7c36 */ /* 0x040fe20008000000 */
[----:B----4-:R2:W-:Y:S01]  /*61dc0*/  @P5 STG.E.U16 desc[UR36][R4.64], R29 ;  /* 0x0000001d04005986 */ /* 0x0105e2000c101524 */
[----:B0-----:R-:W-:Y:S01]  /*61dd0*/  IMAD.WIDE R6, R28, 0x2, R52 ;  /* 0x000000021c067825 */ /* 0x001fe200078e0234 */
[----:B------:R-:W-:Y:S01]  /*61de0*/  ISETP.LT.AND P4, PT, R39, UR49, !P6 ;  /* 0x0000003127007c0c */ /* 0x000fe2000f781270 */
[----:B------:R-:W0:Y:S01]  /*61df0*/  LDCU UR71, c[0x0][0x398] ;  /* 0x00007300ff4777ac */ /* 0x000e220008000800 */
[----:B-1----:R-:W-:Y:S01]  /*61e00*/  PRMT R8, R29, 0x7632, R8 ;  /* 0x000076321d087816 */ /* 0x002fe20000000008 */
[----:B------:R-:W4:Y:S01]  /*61e10*/  LDL.LU R30, [R1+0x2bc] ;  /* 0x0002bc00011e7983 */ /* 0x000f220000300800 */
[----:B------:R-:W-:Y:S01]  /*61e20*/  ISETP.LT.AND P2, PT, R55, UR34, !P6 ;  /* 0x0000002237007c0c */ /* 0x000fe2000f741270 */
[----:B------:R-:W1:Y:S02]  /*61e30*/  LDCU UR49, c[0x0][0x398] ;  /* 0x00007300ff3177ac */ /* 0x000e640008000800 */
[----:B------:R-:W3:Y:S01]  /*61e40*/  LDL.LU R39, [R1+0x2af8] ;  /* 0x002af80001277983 */ /* 0x000ee20000300800 */
[----:B--2---:R-:W-:-:S03]  /*61e50*/  IMAD.WIDE R4, R10, 0x2, R2 ;  /* 0x000000020a047825 */ /* 0x004fc600078e0202 */
[----:B------:R-:W2:Y:S01]  /*61e60*/  LDL.LU R55, [R1+0x27c] ;  /* 0x00027c0001377983 */ /* 0x000ea20000300800 */
[----:B------:R-:W-:Y:S01]  /*61e70*/  PRMT R11, R31, 0x7632, R11 ;  /* 0x000076321f0b7816 */ /* 0x000fe2000000000b */
[----:B------:R-:W0:Y:S02]  /*61e80*/  LDCU UR34, c[0x0][0x398] ;  /* 0x00007300ff2277ac */ /* 0x000e240008000800 */
[----:B------:R-:W-:Y:S04]  /*61e90*/  @P1 STG.E.U16 desc[UR36][R6.64], R8 ;  /* 0x0000000806001986 */ /* 0x000fe8000c101524 */
[----:B------:R-:W-:Y:S04]  /*61ea0*/  @P3 STG.E.U16 desc[UR36][R4.64], R31 ;  /* 0x0000001f04003986 */ /* 0x000fe8000c101524 */
[----:B------:R0:W-:Y:S04]  /*61eb0*/  STL [R1+0x2a80], R31 ;  /* 0x002a801f01007387 */ /* 0x0001e80000100800 */
[----:B0-----:R-:W2:Y:S01]  /*61ec0*/  LDL.LU R31, [R1+0x1dc] ;  /* 0x0001dc00011f7983 */ /* 0x001ea20000300800 */
[----:B------:R-:W-:-:S02]  /*61ed0*/  ISETP.LT.AND P3, PT, R35, UR51, !P6 ;  /* 0x0000003323007c0c */ /* 0x000fc4000f761270 */
[----:B------:R-:W-:Y:S01]  /*61ee0*/  ISETP.LT.AND P1, PT, R54, UR50, !P6 ;  /* 0x0000003236007c0c */ /* 0x000fe2000f721270 */
[----:B------:R-:W3:Y:S01]  /*61ef0*/  LDL.LU R35, [R1+0x2af4] ;  /* 0x002af40001237983 */ /* 0x000ee20000300800 */
[----:B------:R-:W-:Y:S02]  /*61f00*/  ISETP.LT.AND P0, PT, R32, UR47, !P6 ;  /* 0x0000002f20007c0c */ /* 0x000fe4000f701270 */
[----:B------:R-:W-:Y:S01]  /*61f10*/  ISETP.LT.AND P5, PT, R57, UR52, !P6 ;  /* 0x0000003439007c0c */ /* 0x000fe2000f7a1270 */
[----:B------:R-:W3:Y:S01]  /*61f20*/  LDL.LU R29, [R1+0x23c] ;  /* 0x00023c00011d7983 */ /* 0x000ee20000300800 */
[C---:B------:R-:W-:Y:S01]  /*61f30*/  IMAD.WIDE R4, R10.reuse, 0x2, R12 ;  /* 0x000000020a047825 */ /* 0x040fe200078e020c */
[----:B------:R-:W0:Y:S03]  /*61f40*/  LDCU UR52, c[0x0][0x398] ;  /* 0x00007300ff3477ac */ /* 0x000e260008000800 */
[C---:B------:R-:W-:Y:S01]  /*61f50*/  IMAD.WIDE R6, R10.reuse, 0x2, R14 ;  /* 0x000000020a067825 */ /* 0x040fe200078e020e */
[----:B------:R1:W-:Y:S01]  /*61f60*/  @P4 STG.E.U16 desc[UR36][R4.64], R11 ;  /* 0x0000000b04004986 */ /* 0x0003e2000c101524 */
[----:B------:R-:W0:Y:S02]  /*61f70*/  LDCU UR50, c[0x0][0x398] ;  /* 0x00007300ff3277ac */ /* 0x000e240008000800 */
[C---:B------:R-:W-:Y:S01]  /*61f80*/  IMAD.WIDE R8, R10.reuse, 0x2, R16 ;  /* 0x000000020a087825 */ /* 0x040fe200078e0210 */
[----:B------:R-:W0:Y:S01]  /*61f90*/  LDCU UR51, c[0x0][0x398] ;  /* 0x00007300ff3377ac */ /* 0x000e220008000800 */
[----:B------:R-:W0:Y:S02]  /*61fa0*/  LDCU UR47, c[0x0][0x398] ;  /* 0x00007300ff2f77ac */ /* 0x000e240008000800 */
[----:B-1----:R-:W-:Y:S01]  /*61fb0*/  IMAD.WIDE R4, R10, 0x2, R18 ;  /* 0x000000020a047825 */ /* 0x002fe200078e0212 */
[----:B------:R-:W-:-:S02]  /*61fc0*/  ISETP.LT.AND P4, PT, R60, UR38, !P6 ;  /* 0x000000263c007c0c */ /* 0x000fc4000f781270 */
[----:B--2---:R-:W-:Y:S01]  /*61fd0*/  PRMT R28, R31, 0x7632, R28 ;  /* 0x000076321f1c7816 */ /* 0x004fe2000000001c */
[----:B------:R-:W-:Y:S04]  /*61fe0*/  @P1 STG.E.U16 desc[UR36][R6.64], R31 ;  /* 0x0000001f06001986 */ /* 0x000fe8000c101524 */
[----:B------:R1:W-:Y:S04]  /*61ff0*/  @P0 STG.E.U16 desc[UR36][R8.64], R28 ;  /* 0x0000001c08000986 */ /* 0x0003e8000c101524 */
[----:B----4-:R2:W-:Y:S01]  /*62000*/  @P5 STG.E.U16 desc[UR36][R4.64], R30 ;  /* 0x0000001e04005986 */ /* 0x0105e2000c101524 */
[----:B-1----:R-:W-:-:S03]  /*62010*/  PRMT R8, R30, 0x7632, R8 ;  /* 0x000076321e087816 */ /* 0x002fc60000000008 */
[----:B--2---:R-:W2:Y:S01]  /*62020*/  LDL.LU R30, [R1+0x22c] ;  /* 0x00022c00011e7983 */ /* 0x004ea20000300800 */
[----:B------:R-:W-:Y:S01]  /*62030*/  ISETP.LT.AND P1, PT, R59, UR61, !P6 ;  /* 0x0000003d3b007c0c */ /* 0x000fe2000f721270 */
[----:B------:R-:W1:Y:S01]  /*62040*/  LDCU UR61, c[0x0][0x398] ;  /* 0x00007300ff3d77ac */ /* 0x000e620008000800 */
[----:B------:R-:W-:Y:S01]  /*62050*/  ISETP.LT.AND P0, PT, R33, UR39, !P6 ;  /* 0x0000002721007c0c */ /* 0x000fe2000f701270 */
[C---:B------:R-:W-:Y:S01]  /*62060*/  IMAD.WIDE R6, R10.reuse, 0x2, R20 ;  /* 0x000000020a067825 */ /* 0x040fe200078e0214 */
[----:B---3--:R-:W-:Y:S01]  /*62070*/  PRMT R9, R29, 0x7632, R9 ;  /* 0x000076321d097816 */ /* 0x008fe20000000009 */
[----:B------:R-:W3:Y:S02]  /*62080*/  LDCU.64 UR38, c[0x0][0x398] ;  /* 0x00007300ff2677ac */ /* 0x000ee40008000a00 */
[----:B------:R-:W-:Y:S01]  /*62090*/  IMAD.WIDE R4, R10, 0x2, R22 ;  /* 0x000000020a047825 */ /* 0x000fe200078e0216 */
[----:B------:R4:W-:Y:S01]  /*620a0*/  @P3 STG.E.U16 desc[UR36][R6.64], R8 ;  /* 0x0000000806003986 */ /* 0x0009e2000c101524 */
[----:B------:R-:W-:Y:S01]  /*620b0*/  ISETP.LT.AND P3, PT, R34, UR72, !P6 ;  /* 0x0000004822007c0c */ /* 0x000fe2000f761270 */
[----:B------:R-:W0:Y:S05]  /*620c0*/  LDCU UR72, c[0x0][0x398] ;  /* 0x00007300ff4877ac */ /* 0x000e2a0008000800 */
[----:B------:R0:W-:Y:S01]  /*620d0*/  @P0 STG.E.U16 desc[UR36][R4.64], R55 ;  /* 0x0000003704000986 */ /* 0x0001e2000c101524 */
[----:B----4-:R-:W-:Y:S01]  /*620e0*/  IMAD.WIDE R6, R10, 0x2, R24 ;  /* 0x000000020a067825 */ /* 0x010fe200078e0218 */
[----:B------:R-:W-:-:S05]  /*620f0*/  PRMT R8, R55, 0x7632, R8 ;  /* 0x0000763237087816 */ /* 0x000fca0000000008 */
[----:B------:R4:W-:Y:S01]  /*62100*/  @P4 STG.E.U16 desc[UR36][R6.64], R8 ;  /* 0x0000000806004986 */ /* 0x0009e2000c101524 */
[----:B-1----:R-:W-:Y:S01]  /*62110*/  ISETP.LT.AND P4, PT, R38, UR61, !P6 ;  /* 0x0000003d26007c0c */ /* 0x002fe2000f781270 */
[----:B------:R-:W1:Y:S01]  /*62120*/  LDCU UR61, c[0x0][0x398] ;  /* 0x00007300ff3d77ac */ /* 0x000e620008000800 */
[----:B------:R-:W-:Y:S01]  /*62130*/  ISETP.LT.AND P0, PT, R36, UR74, !P6 ;  /* 0x0000004a24007c0c */ /* 0x000fe2000f701270 */
[----:B0-----:R-:W-:-:S04]  /*62140*/  IMAD.WIDE R4, R10, 0x2, R26 ;  /* 0x000000020a047825 */ /* 0x001fc800078e021a */
[----:B----4-:R-:W-:Y:S01]  /*62150*/  IMAD.WIDE R6, R10, 0x2, R40 ;  /* 0x000000020a067825 */ /* 0x010fe200078e0228 */
[----:B------:R0:W-:Y:S07]  /*62160*/  @P3 STG.E.U16 desc[UR36][R4.64], R29 ;  /* 0x0000001d04003986 */ /* 0x0001ee000c101524 */
[----:B------:R4:W-:Y:S01]  /*62170*/  @P0 STG.E.U16 desc[UR36][R6.64], R9 ;  /* 0x0000000906000986 */ /* 0x0009e2000c101524 */
[----:B-1----:R-:W-:Y:S01]  /*62180*/  ISETP.LT.AND P0, PT, R56, UR61, !P6 ;  /* 0x0000003d38007c0c */ /* 0x002fe2000f701270 */
[----:B------:R-:W1:Y:S01]  /*62190*/  LDCU UR61, c[0x0][0x398] ;  /* 0x00007300ff3d77ac */ /* 0x000e620008000800 */
[----:B------:R-:W-:Y:S01]  /*621a0*/  ISETP.LT.AND P5, PT, R37, UR76, !P6 ;  /* 0x0000004c25007c0c */ /* 0x000fe2000f7a1270 */
[----:B------:R-:W-:-:S02]  /*621b0*/  VIADD R8, R0, 0x18 ;  /* 0x0000001800087836 */ /* 0x000fc40000000000 */
[----:B0-----:R-:W-:Y:S01]  /*621c0*/  IMAD.WIDE R4, R10, 0x2, R42 ;  /* 0x000000020a047825 */ /* 0x001fe200078e022a */
[----:B------:R-:W2:Y:S02]  /*621d0*/  LDL.LU R29, [R1+0x2c0] ;  /* 0x0002c000011d7983 */ /* 0x000ea40000300800 */
[----:B---3--:R-:W-:Y:S01]  /*621e0*/  ISETP.GE.AND P3, PT, R8, UR39, PT ;  /* 0x0000002708007c0c */ /* 0x008fe2000bf66270 */
[----:B----4-:R-:W-:Y:S01]  /*621f0*/  IMAD.WIDE R6, R10, 0x2, R44 ;  /* 0x000000020a067825 */ /* 0x010fe200078e022c */
[----:B------:R-:W3:Y:S01]  /*62200*/  LDL R55, [R1+0x210] ;  /* 0x0002100001377983 */ /* 0x000ee20000100800 */
[----:B------:R-:W0:Y:S01]  /*62210*/  LDCU UR39, c[0x0][0x398] ;  /* 0x00007300ff2777ac */ /* 0x000e220008000800 */
[----:B-1----:R-:W-:Y:S01]  /*62220*/  ISETP.LT.AND P6, PT, R58, UR61, !P6 ;  /* 0x0000003d3a007c0c */ /* 0x002fe2000f7c1270 */
[----:B------:R-:W-:Y:S01]  /*62230*/  VIADD R11, R10, UR70 ;  /* 0x000000460a0b7c36 */ /* 0x000fe20008000000 */
[----:B------:R-:W1:Y:S01]  /*62240*/  LDCU UR70, c[0x0][0x398] ;  /* 0x00007300ff4677ac */ /* 0x000e620008000800 */
[----:B------:R-:W4:Y:S01]  /*62250*/  LDCU UR61, c[0x0][0x398] ;  /* 0x00007300ff3d77ac */ /* 0x000f220008000800 */
[----:B--2---:R-:W-:Y:S01]  /*62260*/  PRMT R8, R30, 0x7632, R8 ;  /* 0x000076321e087816 */ /* 0x004fe20000000008 */
[----:B------:R2:W-:Y:S04]  /*62270*/  @P4 STG.E.U16 desc[UR36][R4.64], R30 ;  /* 0x0000001e04004986 */ /* 0x0005e8000c101524 */
[----:B------:R0:W-:Y:S01]  /*62280*/  @P5 STG.E.U16 desc[UR36][R6.64], R8 ;  /* 0x0000000806005986 */ /* 0x0001e2000c101524 */
[----:B--2---:R-:W-:-:S03]  /*62290*/  IMAD.WIDE R4, R10, 0x2, R46 ;  /* 0x000000020a047825 */ /* 0x004fc600078e022e */
[----:B------:R-:W2:Y:S01]  /*622a0*/  LDL.LU R30, [R1+0x2d0] ;  /* 0x0002d000011e7983 */ /* 0x000ea20000300800 */
[C---:B0-----:R-:W-:Y:S01]  /*622b0*/  IMAD.WIDE R6, R10.reuse, 0x2, R48 ;  /* 0x000000020a067825 */ /* 0x041fe200078e0230 */
[----:B------:R-:W-:Y:S02]  /*622c0*/  PRMT R8, R35, 0x7632, R8 ;  /* 0x0000763223087816 */ /* 0x000fe40000000008 */
[----:B------:R0:W-:Y:S04]  /*622d0*/  @P2 STG.E.U16 desc[UR36][R4.64], R35 ;  /* 0x0000002304002986 */ /* 0x0001e8000c101524 */
[----:B------:R1:W-:Y:S04]  /*622e0*/  @P0 STG.E.U16 desc[UR36][R6.64], R8 ;  /* 0x0000000806000986 */ /* 0x0003e8000c101524 */
[----:B------:R-:W2:Y:S01]  /*622f0*/  LDL.LU R31, [R1+0x2e0] ;  /* 0x0002e000011f7983 */ /* 0x000ea20000300800 */
[----:B0-----:R-:W-:Y:S01]  /*62300*/  IMAD.WIDE R4, R10, 0x2, R50 ;  /* 0x000000020a047825 */ /* 0x001fe200078e0232 */
[----:B------:R-:W-:-:S02]  /*62310*/  ISETP.LT.AND P4, PT, R61, UR63, !P3 ;  /* 0x0000003f3d007c0c */ /* 0x000fc4000df81270 */
[----:B------:R-:W2:Y:S01]  /*62320*/  LDL R35, [R1+0x2410] ;  /* 0x0024100001237983 */ /* 0x000ea20000100800 */
[----:B-1----:R-:W-:Y:S01]  /*62330*/  IMAD.WIDE R6, R10, 0x2, R52 ;  /* 0x000000020a067825 */ /* 0x002fe200078e0234 */
[----:B------:R-:W-:Y:S02]  /*62340*/  PRMT R10, R39, 0x7632, R10 ;  /* 0x00007632270a7816 */ /* 0x000fe4000000000a */
[----:B------:R0:W-:Y:S01]  /*62350*/  @P6 STG.E.U16 desc[UR36][R4.64], R39 ;  /* 0x0000002704006986 */ /* 0x0001e2000c101524 */
[----:B------:R-:W-:Y:S01]  /*62360*/  IMAD.WIDE R8, R11, 0x2, R2 ;  /* 0x000000020b087825 */ /* 0x000fe200078e0202 */
[----:B---3--:R-:W-:Y:S02]  /*62370*/  PRMT R28, R55, 0x7632, R28 ;  /* 0x00007632371c7816 */ /* 0x008fe4000000001c */
[----:B0-----:R-:W3:Y:S01]  /*62380*/  LDL R39, [R1+0x1b94] ;  /* 0x001b940001277983 */ /* 0x001ee20000100800 */
[----:B------:R-:W-:Y:S01]  /*62390*/  IMAD.WIDE R4, R11, 0x2, R12 ;  /* 0x000000020b047825 */ /* 0x000fe200078e020c */
[----:B------:R-:W-:Y:S01]  /*623a0*/  ISETP.LT.AND P2, PT, R54, UR62, !P3 ;  /* 0x0000003e36007c0c */ /* 0x000fe2000df41270 */
[----:B------:R-:W0:Y:S01]  /*623b0*/  LDCU UR62, c[0x0][0x398] ;  /* 0x00007300ff3e77ac */ /* 0x000e220008000800 */
[----:B------:R1:W-:Y:S01]  /*623c0*/  @P1 STG.E.U16 desc[UR36][R6.64], R10 ;  /* 0x0000000a06001986 */ /* 0x0003e2000c101524 */
[----:B------:R-:W-:-:S02]  /*623d0*/  ISETP.LT.AND P0, PT, R57, UR67, !P3 ;  /* 0x0000004339007c0c */ /* 0x000fc4000df01270 */
[----:B------:R-:W-:Y:S01]  /*623e0*/  ISETP.LT.AND P6, PT, R36, UR42, !P3 ;  /* 0x0000002a24007c0c */ /* 0x000fe2000dfc1270 */
[----:B------:R0:W-:Y:S01]  /*623f0*/  @P4 STG.E.U16 desc[UR36][R8.64], R29 ;  /* 0x0000001d08004986 */ /* 0x0001e2000c101524 */
[----:B------:R-:W0:Y:S01]  /*62400*/  LDCU UR63, c[0x0][0x398] ;  /* 0x00007300ff3f77ac */ /* 0x000e220008000800 */
[----:B-1----:R-:W-:Y:S02]  /*62410*/  PRMT R10, R29, 0x7632, R10 ;  /* 0x000076321d0a7816 */ /* 0x002fe4000000000a */
[----:B---3--:R-:W-:Y:S01]  /*62420*/  ISETP.LT.AND P5, PT, R39, UR69, !P3 ;  /* 0x0000004527007c0c */ /* 0x008fe2000dfa1270 */
[----:B0-----:R-:W3:Y:S01]  /*62430*/  LDL.LU R29, [R1+0x300] ;  /* 0x00030000011d7983 */ /* 0x001ee20000300800 */
[----:B------:R-:W-:Y:S01]  /*62440*/  ISETP.LT.AND P4, PT, R32, UR68, !P3 ;  /* 0x0000004420007c0c */ /* 0x000fe2000df81270 */
[----:B------:R-:W-:Y:S01]  /*62450*/  IMAD.WIDE R6, R11, 0x2, R14 ;  /* 0x000000020b067825 */ /* 0x000fe200078e020e */
[----:B--2---:R-:W-:Y:S01]  /*62460*/  ISETP.LT.AND P1, PT, R35, UR66, !P3 ;  /* 0x0000004223007c0c */ /* 0x004fe2000df21270 */
[----:B------:R-:W2:Y:S01]  /*62470*/  LDL.LU R55, [R1+0x2af0] ;  /* 0x002af00001377983 */ /* 0x000ea20000300800 */
[----:B------:R-:W0:Y:S01]  /*62480*/  LDCU UR66, c[0x0][0x398] ;  /* 0x00007300ff4277ac */ /* 0x000e220008000800 */
[----:B------:R-:W-:Y:S01]  /*62490*/  IMAD.WIDE R8, R11, 0x2, R16 ;  /* 0x000000020b087825 */ /* 0x000fe200078e0210 */
[----:B------:R-:W1:Y:S05]  /*624a0*/  LDCU UR67, c[0x0][0x398] ;  /* 0x00007300ff4377ac */ /* 0x000e6a0008000800 */
[----:B------:R0:W-:Y:S01]  /*624b0*/  @P5 STG.E.U16 desc[UR36][R4.64], R10 ;  /* 0x0000000a04005986 */ /* 0x0001e2000c101524 */
[----:B------:R-:W1:Y:S01]  /*624c0*/  LDCU UR68, c[0x0][0x398] ;  /* 0x00007300ff4477ac */ /* 0x000e620008000800 */
[----:B------:R-:W1:Y:S02]  /*624d0*/  LDCU UR69, c[0x0][0x398] ;  /* 0x00007300ff4577ac */ /* 0x000e640008000800 */
[----:B0-----:R-:W2:Y:S01]  /*624e0*/  LDL.LU R5, [R1+0x210] ;  /* 0x0002100001057983 */ /* 0x001ea20000300800 */
[----:B------:R-:W-:-:S02]  /*624f0*/  ISETP.LT.AND P5, PT, R33, UR45, !P3 ;  /* 0x0000002d21007c0c */ /* 0x000fc4000dfa1270 */
[----:B------:R-:W-:Y:S01]  /*62500*/  PRMT R10, R31, 0x7632, R10 ;  /* 0x000076321f0a7816 */ /* 0x000fe2000000000a */
[----:B--2---:R0:W-:Y:S04]  /*62510*/  @P2 STG.E.U16 desc[UR36][R6.64], R5 ;  /* 0x0000000506002986 */ /* 0x0041e8000c101524 */
[----:B------:R2:W-:Y:S01]  /*62520*/  @P4 STG.E.U16 desc[UR36][R8.64], R28 ;  /* 0x0000001c08004986 */ /* 0x0005e2000c101524 */
[----:B0-----:R-:W-:Y:S01]  /*62530*/  IMAD.WIDE R4, R11, 0x2, R18 ;  /* 0x000000020b047825 */ /* 0x001fe200078e0212 */
[----:B--2---:R-:W-:-:S04]  /*62540*/  PRMT R8, R30, 0x7632, R8 ;  /* 0x000076321e087816 */ /* 0x004fc80000000008 */
[----:B------:R0:W-:Y:S04]  /*62550*/  @P0 STG.E.U16 desc[UR36][R4.64], R30 ;  /* 0x0000001e04000986 */ /* 0x0001e8000c101524 */
[----:B0-----:R-:W2:Y:S01]  /*62560*/  LDL.LU R30, [R1+0x2f0] ;  /* 0x0002f000011e7983 */ /* 0x001ea20000300800 */
[----:B------:R-:W-:Y:S01]  /*62570*/  ISETP.LT.AND P4, PT, R60, UR44, !P3 ;  /* 0x0000002c3c007c0c */ /* 0x000fe2000df81270 */
[C---:B------:R-:W-:Y:S01]  /*62580*/  IMAD.WIDE R6, R11.reuse, 0x2, R20 ;  /* 0x000000020b067825 */ /* 0x040fe200078e0214 */
[----:B------:R-:W-:Y:S01]  /*62590*/  ISETP.LT.AND P2, PT, R34, UR43, !P3 ;  /* 0x0000002b22007c0c */ /* 0x000fe2000df41270 */
[----:B------:R-:W0:Y:S02]  /*625a0*/  LDCU.64 UR44, c[0x0][0x398] ;  /* 0x00007300ff2c77ac */ /* 0x000e240008000a00 */
[----:B------:R-:W-:Y:S01]  /*625b0*/  IMAD.WIDE R4, R11, 0x2, R22 ;  /* 0x000000020b047825 */ /* 0x000fe200078e0216 */
[----:B------:R1:W-:Y:S01]  /*625c0*/  @P1 STG.E.U16 desc[UR36][R6.64], R8 ;  /* 0x0000000806001986 */ /* 0x0003e2000c101524 */
[----:B------:R-:W-:Y:S01]  /*625d0*/  ISETP.LT.AND P0, PT, R55, UR40, !P3 ;  /* 0x0000002837007c0c */ /* 0x000fe2000df01270 */
[----:B------:R-:W0:Y:S02]  /*625e0*/  LDCU.64 UR42, c[0x0][0x398] ;  /* 0x00007300ff2a77ac */ /* 0x000e240008000a00 */
[----:B------:R3:W-:Y:S01]  /*625f0*/  @P5 STG.E.U16 desc[UR36][R4.64], R31 ;  /* 0x0000001f04005986 */ /* 0x0007e2000c101524 */
[----:B------:R-:W-:Y:S01]  /*62600*/  ISETP.LT.AND P5, PT, R58, UR73, !P3 ;  /* 0x000000493a007c0c */ /* 0x000fe2000dfa1270 */
[----:B------:R-:W0:Y:S01]  /*62610*/  LDCU.64 UR40, c[0x0][0x398] ;  /* 0x00007300ff2877ac */ /* 0x000e220008000a00 */
[----:B-1----:R-:W-:-:S04]  /*62620*/  IMAD.WIDE R6, R11, 0x2, R24 ;  /* 0x000000020b067825 */ /* 0x002fc800078e0218 */
[----:B------:R-:W-:Y:S01]  /*62630*/  IMAD.WIDE R8, R11, 0x2, R26 ;  /* 0x000000020b087825 */ /* 0x000fe200078e021a */
[----:B---3--:R-:W3:Y:S01]  /*62640*/  LDL.LU R31, [R1+0x320] ;  /* 0x00032000011f7983 */ /* 0x008ee20000300800 */
[----:B------:R-:W-:Y:S01]  /*62650*/  ISETP.LT.AND P1, PT, R37, UR64, !P3 ;  /* 0x0000004025007c0c */ /* 0x000fe2000df21270 */
[----:B------:R-:W1:Y:S02]  /*62660*/  LDCU UR64, c[0x0][0x398] ;  /* 0x00007300ff4077ac */ /* 0x000e640008000800 */
[----:B------:R0:W-:Y:S01]  /*62670*/  @P4 STG.E.U16 desc[UR36][R6.64], R10 ;  /* 0x0000000a06004986 */ /* 0x0001e2000c101524 */
[----:B------:R-:W-:Y:S01]  /*62680*/  ISETP.LT.AND P4, PT, R59, UR75, !P3 ;  /* 0x0000004b3b007c0c */ /* 0x000fe2000df81270 */
[----:B------:R-:W-:Y:S01]  /*62690*/  IMAD.WIDE R4, R11, 0x2, R40 ;  /* 0x000000020b047825 */ /* 0x000fe200078e0228 */
[----:B------:R-:W1:Y:S01]  /*626a0*/  LDCU UR73, c[0x0][0x398] ;  /* 0x00007300ff4977ac */ /* 0x000e620008000800 */
[----:B------:R4:W-:Y:S01]  /*626b0*/  @P2 STG.E.U16 desc[UR36][R8.64], R29 ;  /* 0x0000001d08002986 */ /* 0x0009e2000c101524 */
[----:B------:R-:W-:-:S02]  /*626c0*/  ISETP.LT.AND P2, PT, R56, UR77, !P3 ;  /* 0x0000004d38007c0c */ /* 0x000fc4000df41270 */
[----:B------:R-:W-:Y:S01]  /*626d0*/  ISETP.LT.AND P3, PT, R38, UR65, !P3 ;  /* 0x0000004126007c0c */ /* 0x000fe2000df61270 */
[----:B------:R-:W1:Y:S01]  /*626e0*/  LDCU UR65, c[0x0][0x398] ;  /* 0x00007300ff4177ac */ /* 0x000e620008000800 */
[----:B0-----:R-:W-:Y:S01]  /*626f0*/  PRMT R6, R29, 0x7632, R6 ;  /* 0x000076321d067816 */ /* 0x001fe20000000006 */
[----:B------:R-:W-:Y:S01]  /*62700*/  VIADD R7, R0, 0x1b ;  /* 0x0000001b00077836 */ /* 0x000fe20000000000 */
[----:B------:R-:W0:Y:S01]  /*62710*/  LDCU UR75, c[0x0][0x398] ;  /* 0x00007300ff4b77ac */ /* 0x000e220008000800 */
[----:B----4-:R-:W4:Y:S04]  /*62720*/  LDL.LU R29, [R1+0x310] ;  /* 0x00031000011d7983 */ /* 0x010f280000300800 */
[----:B------:R1:W-:Y:S02]  /*62730*/  @P6 STG.E.U16 desc[UR36][R4.64], R6 ;  /* 0x0000000604006986 */ /* 0x0003e4000c101524 */
[----:B-1----:R-:W-:Y:S01]  /*62740*/  IMAD.WIDE R4, R11, 0x2, R42 ;  /* 0x000000020b047825 */ /* 0x002fe200078e022a */
[----:B--2---:R-:W-:-:S04]  /*62750*/  PRMT R9, R30, 0x7632, R9 ;  /* 0x000076321e097816 */ /* 0x004fc80000000009 */
[----:B------:R1:W-:Y:S04]  /*62760*/  @P3 STG.E.U16 desc[UR36][R4.64], R30 ;  /* 0x0000001e04003986 */ /* 0x0003e8000c101524 */
[----:B-1----:R-:W2:Y:S01]  /*62770*/  LDL.LU R30, [R1+0x340] ;  /* 0x00034000011e7983 */ /* 0x002ea20000300800 */
[----:B------:R-:W-:Y:S01]  /*62780*/  VIADD R8, R0, 0x1a ;  /* 0x0000001a00087836 */ /* 0x000fe20000000000 */
[----:B------:R-:W-:Y:S01]  /*62790*/  ISETP.GE.AND P6, PT, R7, UR45, PT ;  /* 0x0000002d07007c0c */ /* 0x000fe2000bfc6270 */
[----:B------:R-:W1:Y:S01]  /*627a0*/  LDCU UR45, c[0x0][0x398] ;  /* 0x00007300ff2d77ac */ /* 0x000e620008000800 */
[C---:B------:R-:W-:Y:S01]  /*627b0*/  IMAD.WIDE R6, R11.reuse, 0x2, R44 ;  /* 0x000000020b067825 */ /* 0x040fe200078e022c */
[----:B------:R-:W2:Y:S01]  /*627c0*/  LDL.LU R10, [R1+0x330] ;  /* 0x00033000010a7983 */ /* 0x000ea20000300800 */
[----:B------:R-:W-:Y:S01]  /*627d0*/  ISETP.GE.AND P3, PT, R8, UR43, PT ;  /* 0x0000002b08007c0c */ /* 0x000fe2000bf66270 */
[----:B------:R-:W0:Y:S01]  /*627e0*/  LDCU UR43, c[0x0][0x3b8] ;  /* 0x00007700ff2b77ac */ /* 0x000e220008000800 */
[----:B------:R-:W-:Y:S01]  /*627f0*/  VIADD R4, R0, 0x19 ;  /* 0x0000001900047836 */ /* 0x000fe20000000000 */
[----:B------:R1:W-:Y:S04]  /*62800*/  @P1 STG.E.U16 desc[UR36][R6.64], R9 ;  /* 0x0000000906001986 */ /* 0x0003e8000c101524 */
[----:B------:R-:W-:Y:S01]  /*62810*/  ISETP.GE.AND P1, PT, R4, UR41, PT ;  /* 0x0000002904007c0c */ /* 0x000fe2000bf26270 */
[----:B------:R-:W-:Y:S01]  /*62820*/  IMAD.WIDE R4, R11, 0x2, R46 ;  /* 0x000000020b047825 */ /* 0x000fe200078e022e */
[----:B---3--:R-:W-:Y:S01]  /*62830*/  PRMT R8, R31, 0x7632, R8 ;  /* 0x000076321f087816 */ /* 0x008fe20000000008 */
[----:B------:R-:W3:Y:S03]  /*62840*/  LDCU UR41, c[0x0][0x398] ;  /* 0x00007300ff2977ac */ /* 0x000ee60008000800 */
[----:B------:R0:W-:Y:S01]  /*62850*/  @P0 STG.E.U16 desc[UR36][R4.64], R31 ;  /* 0x0000001f04000986 */ /* 0x0001e2000c101524 */
[----:B-1----:R-:W-:-:S05]  /*62860*/  IMAD.WIDE R6, R11, 0x2, R48 ;  /* 0x000000020b067825 */ /* 0x002fca00078e0230 */
[----:B------:R1:W-:Y:S04]  /*62870*/  @P2 STG.E.U16 desc[UR36][R6.64], R8 ;  /* 0x0000000806002986 */ /* 0x0003e8000c101524 */
[----:B0-----:R-:W3:Y:S01]  /*62880*/  LDL.LU R31, [R1+0x370] ;  /* 0x00037000011f7983 */ /* 0x001ee20000300800 */
[----:B------:R-:W-:Y:S01]  /*62890*/  IMAD.WIDE R4, R11, 0x2, R50 ;  /* 0x000000020b047825 */ /* 0x000fe200078e0232 */
[----:B------:R-:W-:Y:S01]  /*628a0*/  ISETP.LT.AND P2, PT, R61, UR45, !P1 ;  /* 0x0000002d3d007c0c */ /* 0x000fe2000cf41270 */
[----:B------:R-:W0:Y:S03]  /*628b0*/  LDCU UR45, c[0x0][0x398] ;  /* 0x00007300ff2d77ac */ /* 0x000e260008000800 */
[----:B----4-:R4:W-:Y:S01]  /*628c0*/  @P5 STG.E.U16 desc[UR36][R4.64], R29 ;  /* 0x0000001d04005986 */ /* 0x0109e2000c101524 */
[----:B-1----:R-:W-:Y:S01]  /*628d0*/  IMAD.WIDE R6, R11, 0x2, R52 ;  /* 0x000000020b067825 */ /* 0x002fe200078e0234 */
[----:B------:R-:W-:-:S05]  /*628e0*/  PRMT R8, R29, 0x7632, R8 ;  /* 0x000076321d087816 */ /* 0x000fca0000000008 */
[----:B------:R1:W-:Y:S01]  /*628f0*/  @P4 STG.E.U16 desc[UR36][R6.64], R8 ;  /* 0x0000000806004986 */ /* 0x0003e2000c101524 */
[----:B----4-:R-:W-:-:S03]  /*62900*/  VIADD R4, R11, UR43 ;  /* 0x0000002b0b047c36 */ /* 0x010fc60008000000 */
[----:B------:R-:W4:Y:S01]  /*62910*/  LDL.LU R29, [R1+0x360] ;  /* 0x00036000011d7983 */ /* 0x000f220000300800 */
[----:B--2---:R-:W-:Y:S01]  /*62920*/  PRMT R5, R30, 0x7632, R5 ;  /* 0x000076321e057816 */ /* 0x004fe20000000005 */
[----:B-1----:R-:W-:Y:S01]  /*62930*/  IMAD.WIDE R6, R4, 0x2, R2 ;  /* 0x0000000204067825 */ /* 0x002fe200078e0202 */
[----:B------:R-:W-:Y:S01]  /*62940*/  ISETP.LT.AND P0, PT, R39, UR64, !P1 ;  /* 0x0000004027007c0c */ /* 0x000fe2000cf01270 */
[----:B------:R-:W1:Y:S03]  /*62950*/  LDCU UR64, c[0x0][0x398] ;  /* 0x00007300ff4077ac */ /* 0x000e660008000800 */
[----:B------:R2:W-:Y:S01]  /*62960*/  @P2 STG.E.U16 desc[UR36][R6.64], R30 ;  /* 0x0000001e06002986 */ /* 0x0005e2000c101524 */
[----:B---3--:R-:W-:Y:S01]  /*62970*/  ISETP.LT.AND P4, PT, R54, UR41, !P1 ;  /* 0x0000002936007c0c */ /* 0x008fe2000cf81270 */
[----:B------:R-:W-:Y:S01]  /*62980*/  IMAD.WIDE R8, R4, 0x2, R12 ;  /* 0x0000000204087825 */ /* 0x000fe200078e020c */
[----:B------:R-:W3:Y:S01]  /*62990*/  LDCU UR41, c[0x0][0x398] ;  /* 0x00007300ff2977ac */ /* 0x000ee20008000800 */
[----:B------:R-:W-:Y:S01]  /*629a0*/  ISETP.LT.AND P5, PT, R32, UR39, !P1 ;  /* 0x0000002720007c0c */ /* 0x000fe2000cfa1270 */
[----:B------:R-:W3:Y:S01]  /*629b0*/  LDCU UR39, c[0x0][0x398] ;  /* 0x00007300ff2777ac */ /* 0x000ee20008000800 */
[----:B------:R-:W3:Y:S01]  /*629c0*/  LDCU UR43, c[0x0][0x398] ;  /* 0x00007300ff2b77ac */ /* 0x000ee20008000800 */
[----:B--2---:R-:W2:Y:S01]  /*629d0*/  LDL.LU R30, [R1+0x350] ;  /* 0x00035000011e7983 */ /* 0x004ea20000300800 */
[----:B------:R-:W-:-:S03]  /*629e0*/  IMAD.WIDE R6, R4, 0x2, R14 ;  /* 0x0000000204067825 */ /* 0x000fc600078e020e */
[----:B------:R3:W-:Y:S01]  /*629f0*/  @P0 STG.E.U16 desc[UR36][R8.64], R5 ;  /* 0x0000000508000986 */ /* 0x0007e2000c101524 */
[----:B0-----:R-:W-:Y:S01]  /*62a00*/  ISETP.LT.AND P0, PT, R57, UR45, !P1 ;  /* 0x0000002d39007c0c */ /* 0x001fe2000cf01270 */
[----:B------:R-:W0:Y:S02]  /*62a10*/  LDCU UR45, c[0x0][0x398] ;  /* 0x00007300ff2d77ac */ /* 0x000e240008000800 */
[----:B------:R3:W-:Y:S01]  /*62a20*/  @P4 STG.E.U16 desc[UR36][R6.64], R10 ;  /* 0x0000000a06004986 */ /* 0x0007e2000c101524 */
[----:B-1----:R-:W-:Y:S01]  /*62a30*/  ISETP.LT.AND P2, PT, R35, UR64, !P1 ;  /* 0x0000004023007c0c */ /* 0x002fe2000cf41270 */
[----:B------:R-:W1:Y:S01]  /*62a40*/  LDCU UR64, c[0x0][0x398] ;  /* 0x00007300ff4077ac */ /* 0x000e620008000800 */
[----:B---3--:R-:W-:Y:S01]  /*62a50*/  PRMT R5, R10, 0x7632, R5 ;  /* 0x000076320a057816 */ /* 0x008fe20000000005 */
[C---:B------:R-:W-:Y:S01]  /*62a60*/  IMAD.WIDE R8, R4.reuse, 0x2, R16 ;  /* 0x0000000204087825 */ /* 0x040fe200078e0210 */
[----:B------:R-:W3:Y:S03]  /*62a70*/  LDL.LU R10, [R1+0x380] ;  /* 0x00038000010a7983 */ /* 0x000ee60000300800 */
[----:B------:R-:W-:Y:S01]  /*62a80*/  IMAD.WIDE R6, R4, 0x2, R18 ;  /* 0x0000000204067825 */ /* 0x000fe200078e0212 */
[----:B------:R0:W-:Y:S01]  /*62a90*/  @P5 STG.E.U16 desc[UR36][R8.64], R5 ;  /* 0x0000000508005986 */ /* 0x0001e2000c101524 */
[----:B------:R-:W-:Y:S01]  /*62aa0*/  ISETP.LT.AND P5, PT, R33, UR41, !P1 ;  /* 0x0000002921007c0c */ /* 0x000fe2000cfa1270 */
[----:B------:R-:W1:Y:S02]  /*62ab0*/  LDCU UR41, c[0x0][0x398] ;  /* 0x00007300ff2977ac */ /* 0x000e640008000800 */
[----:B------:R4:W-:Y:S01]  /*62ac0*/  @P0 STG.E.U16 desc[UR36][R6.64], R31 ;  /* 0x0000001f06000986 */ /* 0x0009e2000c101524 */
[----:B------:R-:W-:Y:S01]  /*62ad0*/  ISETP.LT.AND P4, PT, R60, UR39, !P1 ;  /* 0x000000273c007c0c */ /* 0x000fe2000cf81270 */
[----:B------:R-:W1:Y:S01]  /*62ae0*/  LDCU UR39, c[0x0][0x398] ;  /* 0x00007300ff2777ac */ /* 0x000e620008000800 */
[----:B0-----:R-:W-:Y:S01]  /*62af0*/  IMAD.WIDE R8, R4, 0x2, R20 ;  /* 0x0000000204087825 */ /* 0x001fe200078e0214 */
[----:B------:R-:W-:-:S02]  /*62b00*/  PRMT R5, R31, 0x7632, R5 ;  /* 0x000076321f057816 */ /* 0x000fc40000000005 */
[----:B----4-:R-:W4:Y:S01]  /*62b10*/  LDL.LU R31, [R1+0x390] ;  /* 0x00039000011f7983 */ /* 0x010f220000300800 */
[----:B------:R-:W-:-:S03]  /*62b20*/  IMAD.WIDE R6, R4, 0x2, R22 ;  /* 0x0000000204067825 */ /* 0x000fc600078e0216 */
[----:B------:R0:W-:Y:S01]  /*62b30*/  @P2 STG.E.U16 desc[UR36][R8.64], R5 ;  /* 0x0000000508002986 */ /* 0x0001e2000c101524 */
[----:B------:R-:W-:Y:S01]  /*62b40*/  ISETP.LT.AND P2, PT, R34, UR45, !P1 ;  /* 0x0000002d22007c0c */ /* 0x000fe2000cf41270 */
[----:B------:R-:W1:Y:S02]  /*62b50*/  LDCU UR45, c[0x0][0x398] ;  /* 0x00007300ff2d77ac */ /* 0x000e640008000800 */
[----:B------:R0:W-:Y:S02]  /*62b60*/  @P5 STG.E.U16 desc[UR36][R6.64], R29 ;  /* 0x0000001d06005986 */ /* 0x0001e4000c101524 */
[C---:B0-----:R-:W-:Y:S01]  /*62b70*/  IMAD.WIDE R8, R4.reuse, 0x2, R24 ;  /* 0x0000000204087825 */ /* 0x041fe200078e0218 */
[----:B------:R-:W-:Y:S02]  /*62b80*/  PRMT R5, R29, 0x7632, R5 ;  /* 0x000076321d057816 */ /* 0x000fe40000000005 */
[----:B------:R-:W4:Y:S01]  /*62b90*/  LDL.LU R29, [R1+0x3a0] ;  /* 0x0003a000011d7983 */ /* 0x000f220000300800 */
[----:B------:R-:W-:-:S03]  /*62ba0*/  IMAD.WIDE R6, R4, 0x2, R26 ;  /* 0x0000000204067825 */ /* 0x000fc600078e021a */
[----:B------:R2:W-:Y:S02]  /*62bb0*/  @P4 STG.E.U16 desc[UR36][R8.64], R5 ;  /* 0x0000000508004986 */ /* 0x0005e4000c101524 */
[----:B--2---:R-:W-:Y:S02]  /*62bc0*/  PRMT R5, R30, 0x7632, R5 ;  /* 0x000076321e057816 */ /* 0x004fe40000000005 */
[----:B------:R0:W-:Y:S04]  /*62bd0*/  @P2 STG.E.U16 desc[UR36][R6.64], R30 ;  /* 0x0000001e06002986 */ /* 0x0001e8000c101524 */
[----:B0-----:R-:W2:Y:S01]  /*62be0*/  LDL.LU R30, [R1+0x2c4] ;  /* 0x0002c400011e7983 */ /* 0x001ea20000300800 */
[----:B-1----:R-:W-:Y:S01]  /*62bf0*/  ISETP.LT.AND P5, PT, R37, UR39, !P1 ;  /* 0x0000002725007c0c */ /* 0x002fe2000cfa1270 */
[----:B------:R-:W0:Y:S01]  /*62c00*/  LDCU UR39, c[0x0][0x398] ;  /* 0x00007300ff2777ac */ /* 0x000e220008000800 */
[----:B------:R-:W-:-:S02]  /*62c10*/  ISETP.LT.AND P0, PT, R36, UR43, !P1 ;  /* 0x0000002b24007c0c */ /* 0x000fc4000cf01270 */
[----:B------:R-:W-:Y:S01]  /*62c20*/  ISETP.LT.AND P4, PT, R38, UR41, !P1 ;  /* 0x0000002926007c0c */ /* 0x000fe2000cf81270 */
[C---:B------:R-:W-:Y:S01]  /*62c30*/  IMAD.WIDE R8, R4.reuse, 0x2, R40 ;  /* 0x0000000204087825 */ /* 0x040fe200078e0228 */
[----:B------:R-:W1:Y:S01]  /*62c40*/  LDCU UR41, c[0x0][0x398] ;  /* 0x00007300ff2977ac */ /* 0x000e620008000800 */
[----:B------:R-:W-:Y:S02]  /*62c50*/  ISETP.LT.AND P2, PT, R55, UR38, !P1 ;  /* 0x0000002637007c0c */ /* 0x000fe4000cf41270 */
[----:B------:R-:W-:Y:S01]  /*62c60*/  IMAD.WIDE R6, R4, 0x2, R42 ;  /* 0x0000000204067825 */ /* 0x000fe200078e022a */
[----:B------:R-:W1:Y:S01]  /*62c70*/  LDCU UR38, c[0x0][0x398] ;  /* 0x00007300ff2677ac */ /* 0x000e620008000800 */
[----:B------:R-:W1:Y:S04]  /*62c80*/  LDCU UR43, c[0x0][0x398] ;  /* 0x00007300ff2b77ac */ /* 0x000e680008000800 */
[----:B------:R1:W-:Y:S01]  /*62c90*/  @P0 STG.E.U16 desc[UR36][R8.64], R5 ;  /* 0x0000000508000986 */ /* 0x0003e2000c101524 */
[----:B------:R-:W-:Y:S01]  /*62ca0*/  ISETP.LT.AND P0, PT, R56, UR45, !P1 ;  /* 0x0000002d38007c0c */ /* 0x000fe2000cf01270 */
[----:B------:R-:W4:Y:S02]  /*62cb0*/  LDCU UR45, c[0x0][0x398] ;  /* 0x00007300ff2d77ac */ /* 0x000f240008000800 */
[----:B---3--:R3:W-:Y:S01]  /*62cc0*/  @P4 STG.E.U16 desc[UR36][R6.64], R10 ;  /* 0x0000000a06004986 */ /* 0x0087e2000c101524 */
[----:B0-----:R-:W-:Y:S01]  /*62cd0*/  ISETP.LT.AND P4, PT, R39, UR39, !P3 ;  /* 0x0000002727007c0c */ /* 0x001fe2000df81270 */
[----:B------:R-:W0:Y:S01]  /*62ce0*/  LDCU UR39, c[0x0][0x3b8] ;  /* 0x00007700ff2777ac */ /* 0x000e220008000800 */
[----:B-1----:R-:W-:Y:S01]  /*62cf0*/  IMAD.WIDE R8, R4, 0x2, R44 ;  /* 0x0000000204087825 */ /* 0x002fe200078e022c */
[----:B------:R-:W-:-:S03]  /*62d00*/  PRMT R5, R10, 0x7632, R5 ;  /* 0x000076320a057816 */ /* 0x000fc60000000005 */
[----:B---3--:R-:W-:Y:S02]  /*62d10*/  IMAD.WIDE R6, R4, 0x2, R46 ;  /* 0x0000000204067825 */ /* 0x008fe400078e022e */
[----:B------:R1:W-:Y:S01]  /*62d20*/  @P5 STG.E.U16 desc[UR36][R8.64], R5 ;  /* 0x0000000508005986 */ /* 0x0003e2000c101524 */
[----:B------:R-:W-:Y:S01]  /*62d30*/  ISETP.LT.AND P5, PT, R58, UR41, !P1 ;  /* 0x000000293a007c0c */ /* 0x000fe2000cfa1270 */
[----:B------:R-:W3:Y:S01]  /*62d40*/  LDCU UR41, c[0x0][0x398] ;  /* 0x00007300ff2977ac */ /* 0x000ee20008000800 */
[----:B------:R-:W-:Y:S01]  /*62d50*/  ISETP.LT.AND P1, PT, R59, UR38, !P1 ;  /* 0x000000263b007c0c */ /* 0x000fe2000cf21270 */
[----:B----4-:R4:W-:Y:S01]  /*62d60*/  @P2 STG.E.U16 desc[UR36][R6.64], R31 ;  /* 0x0000001f06002986 */ /* 0x0109e2000c101524 */
[----:B------:R-:W0:Y:S01]  /*62d70*/  LDCU UR38, c[0x0][0x398] ;  /* 0x00007300ff2677ac */ /* 0x000e220008000800 */
[----:B-1----:R-:W-:Y:S01]  /*62d80*/  IMAD.WIDE R8, R4, 0x2, R48 ;  /* 0x0000000204087825 */ /* 0x002fe200078e0230 */
[----:B------:R-:W-:-:S03]  /*62d90*/  PRMT R5, R31, 0x7632, R5 ;  /* 0x000076321f057816 */ /* 0x000fc60000000005 */
[C---:B----4-:R-:W-:Y:S01]  /*62da0*/  IMAD.WIDE R6, R4.reuse, 0x2, R50 ;  /* 0x0000000204067825 */ /* 0x050fe200078e0232 */
[----:B------:R-:W4:Y:S04]  /*62db0*/  LDL.LU R31, [R1+0x2d4] ;  /* 0x0002d400011f7983 */ /* 0x000f280000300800 */
[----:B------:R1:W-:Y:S01]  /*62dc0*/  @P0 STG.E.U16 desc[UR36][R8.64], R5 ;  /* 0x0000000508000986 */ /* 0x0003e2000c101524 */
[----:B------:R-:W-:Y:S01]  /*62dd0*/  ISETP.LT.AND P0, PT, R61, UR45, !P3 ;  /* 0x0000002d3d007c0c */ /* 0x000fe2000df01270 */
[----:B------:R-:W2:Y:S02]  /*62de0*/  LDCU UR45, c[0x0][0x398] ;  /* 0x00007300ff2d77ac */ /* 0x000ea40008000800 */
[----:B------:R0:W-:Y:S01]  /*62df0*/  @P5 STG.E.U16 desc[UR36][R6.64], R29 ;  /* 0x0000001d06005986 */ /* 0x0001e2000c101524 */
[----:B-1----:R-:W-:Y:S01]  /*62e00*/  IMAD.WIDE R8, R4, 0x2, R52 ;  /* 0x0000000204087825 */ /* 0x002fe200078e0234 */
[----:B------:R-:W-:-:S03]  /*62e10*/  PRMT R5, R29, 0x7632, R5 ;  /* 0x000076321d057816 */ /* 0x000fc60000000005 */
[----:B0-----:R-:W-:Y:S01]  /*62e20*/  VIADD R4, R4, UR39 ;  /* 0x0000002704047c36 */ /* 0x001fe20008000000 */
[----:B------:R-:W4:Y:S01]  /*62e30*/  LDL.LU R29, [R1+0x2e4] ;  /* 0x0002e400011d7983 */ /* 0x000f220000300800 */
[----:B------:R-:W-:Y:S01]  /*62e40*/  ISETP.LT.AND P2, PT, R54, UR43, !P3 ;  /* 0x0000002b36007c0c */ /* 0x000fe2000df41270 */
[----:B------:R-:W0:Y:S01]  /*62e50*/  LDCU UR39, c[0x0][0x398] ;  /* 0x00007300ff2777ac */ /* 0x000e220008000800 */
[----:B------:R-:W-:Y:S01]  /*62e60*/  IMAD.WIDE R6, R4, 0x2, R2 ;  /* 0x0000000204067825 */ /* 0x000fe200078e0202 */
[----:B------:R2:W-:Y:S01]  /*62e70*/  @P1 STG.E.U16 desc[UR36][R8.64], R5 ;  /* 0x0000000508001986 */ /* 0x0005e2000c101524 */
[----:B------:R-:W-:Y:S01]  /*62e80*/  ISETP.LT.AND P5, PT, R57, UR64, !P3 ;  /* 0x0000004039007c0c */ /* 0x000fe2000dfa1270 */
[----:B------:R-:W1:Y:S01]  /*62e90*/  LDCU UR43, c[0x0][0x398] ;  /* 0x00007300ff2b77ac */ /* 0x000e620008000800 */
[----:B--2---:R-:W-:Y:S01]  /*62ea0*/  PRMT R5, R30, 0x7632, R5 ;  /* 0x000076321e057816 */ /* 0x004fe20000000005 */
[----:B------:R2:W-:Y:S01]  /*62eb0*/  @P0 STG.E.U16 desc[UR36][R6.64], R30 ;  /* 0x0000001e06000986 */ /* 0x0005e2000c101524 */
[----:B------:R-:W-:Y:S01]  /*62ec0*/  IMAD.WIDE R8, R4, 0x2, R12 ;  /* 0x0000000204087825 */ /* 0x000fe200078e020c */
[----:B---3--:R-:W-:Y:S01]  /*62ed0*/  ISETP.LT.AND P1, PT, R32, UR41, !P3 ;  /* 0x0000002920007c0c */ /* 0x008fe2000df21270 */
[----:B------:R-:W3:Y:S02]  /*62ee0*/  LDCU UR41, c[0x0][0x398] ;  /* 0x00007300ff2977ac */ /* 0x000ee40008000800 */
[C---:B------:R-:W-:Y:S01]  /*62ef0*/  IMAD.WIDE R10, R4.reuse, 0x2, R14 ;  /* 0x00000002040a7825 */ /* 0x040fe200078e020e */
[----:B------:R-:W0:Y:S01]  /*62f00*/  LDCU UR64, c[0x0][0x3b8] ;  /* 0x00007700ff4077ac */ /* 0x000e220008000800 */
[----:B--2---:R-:W2:Y:S04]  /*62f10*/  LDL.LU R30, [R1+0x2aec] ;  /* 0x002aec00011e7983 */ /* 0x004ea80000300800 */
[----:B------:R-:W2:Y:S04]  /*62f20*/  LDL.LU R7, [R1+0x214] ;  /* 0x0002140001077983 */ /* 0x000ea80000300800 */
[----:B------:R0:W-:Y:S01]  /*62f30*/  @P4 STG.E.U16 desc[UR36][R8.64], R5 ;  /* 0x0000000508004986 */ /* 0x0001e2000c101524 */
[----:B------:R-:W-:Y:S01]  /*62f40*/  ISETP.LT.AND P4, PT, R35, UR38, !P3 ;  /* 0x0000002623007c0c */ /* 0x000fe2000df81270 */
[----:B------:R-:W1:Y:S01]  /*62f50*/  LDCU UR38, c[0x0][0x398] ;  /* 0x00007300ff2677ac */ /* 0x000e620008000800 */
[----:B0-----:R-:W-:Y:S01]  /*62f60*/  IMAD.WIDE R8, R4, 0x2, R18 ;  /* 0x0000000204087825 */ /* 0x001fe200078e0212 */
[----:B----4-:R-:W-:-:S02]  /*62f70*/  PRMT R28, R31, 0x7632, R28 ;  /* 0x000076321f1c7816 */ /* 0x010fc4000000001c */
[----:B------:R-:W-:Y:S01]  /*62f80*/  ISETP.LT.AND P0, PT, R33, UR45, !P3 ;  /* 0x0000002d21007c0c */ /* 0x000fe2000df01270 */
[----:B------:R-:W0:Y:S01]  /*62f90*/  LDCU UR45, c[0x0][0x398] ;  /* 0x00007300ff2d77ac */ /* 0x000e220008000800 */
[----:B--2---:R2:W-:Y:S01]  /*62fa0*/  @P2 STG.E.U16 desc[UR36][R10.64], R7 ;  /* 0x000000070a002986 */ /* 0x0045e2000c101524 */
[----:B------:R-:W-:Y:S01]  /*62fb0*/  PRMT R5, R7, 0x7632, R5 ;  /* 0x0000763207057816 */ /* 0x000fe20000000005 */
[----:B--2---:R-:W-:-:S04]  /*62fc0*/  IMAD.WIDE R6, R4, 0x2, R16 ;  /* 0x0000000204067825 */ /* 0x004fc800078e0210 */
[C---:B------:R-:W-:Y:S01]  /*62fd0*/  IMAD.WIDE R10, R4.reuse, 0x2, R20 ;  /* 0x00000002040a7825 */ /* 0x040fe200078e0214 */
[----:B------:R-:W-:Y:S04]  /*62fe0*/  @P1 STG.E.U16 desc[UR36][R6.64], R5 ;  /* 0x0000000506001986 */ /* 0x000fe8000c101524 */
[----:B------:R2:W-:Y:S04]  /*62ff0*/  @P5 STG.E.U16 desc[UR36][R8.64], R31 ;  /* 0x0000001f08005986 */ /* 0x0005e8000c101524 */
[----:B------:R4:W-:Y:S04]  /*63000*/  @P4 STG.E.U16 desc[UR36][R10.64], R28 ;  /* 0x0000001c0a004986 */ /* 0x0009e8000c101524 */
[----:B--2---:R-:W2:Y:S04]  /*63010*/  LDL.LU R31, [R1+0x324] ;  /* 0x00032400011f7983 */ /* 0x004ea80000300800 */
[----:B----4-:R-:W4:Y:S04]  /*63020*/  LDL.LU R10, [R1+0x304] ;  /* 0x00030400010a7983 */ /* 0x010f280000300800 */
[----:B------:R-:W2:Y:S01]  /*63030*/  LDL.LU R11, [R1+0x2f4] ;  /* 0x0002f400010b7983 */ /* 0x000ea20000300800 */
[----:B------:R-:W-:Y:S01]  /*63040*/  IMAD.WIDE R6, R4, 0x2, R22 ;  /* 0x0000000204067825 */ /* 0x000fe200078e0216 */
[----:B------:R-:W-:-:S04]  /*63050*/  PRMT R5, R29, 0x7632, R5 ;  /* 0x000076321d057816 */ /* 0x000fc80000000005 */
[----:B------:R0:W-:Y:S01]  /*63060*/  @P0 STG.E.U16 desc[UR36][R6.64], R29 ;  /* 0x0000001d06000986 */ /* 0x0001e2000c101524 */
[----:B-1----:R-:W-:Y:S02]  /*63070*/  ISETP.LT.AND P0, PT, R38, UR38, !P3 ;  /* 0x0000002626007c0c */ /* 0x002fe4000df01270 */
[----:B---3--:R-:W-:Y:S02]  /*63080*/  ISETP.LT.AND P2, PT, R60, UR41, !P3 ;  /* 0x000000293c007c0c */ /* 0x008fe4000df41270 */
[----:B------:R-:W-:Y:S01]  /*63090*/  ISETP.LT.AND P1, PT, R36, UR43, !P3 ;  /* 0x0000002b24007c0c */ /* 0x000fe2000df21270 */
[----:B------:R-:W-:Y:S01]  /*630a0*/  IMAD.WIDE R8, R4, 0x2, R24 ;  /* 0x0000000204087825 */ /* 0x000fe200078e0218 */
[----:B------:R-:W-:Y:S01]  /*630b0*/  ISETP.LT.AND P4, PT, R34, UR39, !P3 ;  /* 0x0000002722007c0c */ /* 0x000fe2000df81270 */
[----:B------:R-:W1:Y:S01]  /*630c0*/  LDCU UR39, c[0x0][0x398] ;  /* 0x00007300ff2777ac */ /* 0x000e620008000800 */
[----:B0-----:R-:W3:Y:S01]  /*630d0*/  LDL.LU R29, [R1+0x2ae8] ;  /* 0x002ae800011d7983 */ /* 0x001ee20000300800 */
[----:B------:R-:W-:Y:S01]  /*630e0*/  IMAD.WIDE R6, R4, 0x2, R26 ;  /* 0x0000000204067825 */ /* 0x000fe200078e021a */
[----:B------:R-:W0:Y:S02]  /*630f0*/  LDCU UR43, c[0x0][0x398] ;  /* 0x00007300ff2b77ac */ /* 0x000e240008000800 */
[----:B------:R1:W-:Y:S01]  /*63100*/  STL [R1+0x2ae4], R38 ;  /* 0x002ae42601007387 */ /* 0x0003e20000100800 */
[----:B------:R-:W0:Y:S01]  /*63110*/  LDCU UR38, c[0x0][0x398] ;  /* 0x00007300ff2677ac */ /* 0x000e220008000800 */
[----:B------:R-:W0:Y:S02]  /*63120*/  LDCU UR41, c[0x0][0x398] ;  /* 0x00007300ff2977ac */ /* 0x000e240008000800 */
[----:B-1----:R-:W3:Y:S04]  /*63130*/  LDL.LU R38, [R1+0x314] ;  /* 0x0003140001267983 */ /* 0x002ee80000300800 */
[----:B------:R1:W-:Y:S01]  /*63140*/  @P2 STG.E.U16 desc[UR36][R8.64], R5 ;  /* 0x0000000508002986 */ /* 0x0003e2000c101524 */
[----:B------:R-:W-:Y:S01]  /*63150*/  ISETP.LT.AND P2, PT, R56, UR39, !P3 ;  /* 0x0000002738007c0c */ /* 0x000fe2000df41270 */
[----:B-1----:R-:W-:-:S02]  /*63160*/  IMAD.WIDE R8, R4, 0x2, R40 ;  /* 0x0000000204087825 */ /* 0x002fc400078e0228 */
[----:B------:R-:W-:Y:S01]  /*63170*/  STL [R1+0x2ae0], R58 ;  /* 0x002ae03a01007387 */ /* 0x000fe20000100800 */
[----:B----4-:R-:W-:-:S03]  /*63180*/  PRMT R5, R10, 0x7632, R5 ;  /* 0x000076320a057816 */ /* 0x010fc60000000005 */
[----:B------:R1:W-:Y:S01]  /*63190*/  @P4 STG.E.U16 desc[UR36][R6.64], R10 ;  /* 0x0000000a06004986 */ /* 0x0003e2000c101524 */
[----:B------:R-:W-:Y:S01]  /*631a0*/  ISETP.LT.AND P4, PT, R37, UR45, !P3 ;  /* 0x0000002d25007c0c */ /* 0x000fe2000df81270 */
[----:B------:R-:W4:Y:S02]  /*631b0*/  LDCU UR45, c[0x0][0x398] ;  /* 0x00007300ff2d77ac */ /* 0x000f240008000800 */
[----:B------:R0:W-:Y:S01]  /*631c0*/  @P1 STG.E.U16 desc[UR36][R8.64], R5 ;  /* 0x0000000508001986 */ /* 0x0001e2000c101524 */
[----:B------:R-:W-:Y:S01]  /*631d0*/  ISETP.LT.AND P1, PT, R55, UR40, !P3 ;  /* 0x0000002837007c0c */ /* 0x000fe2000df21270 */
[----:B------:R-:W3:Y:S01]  /*631e0*/  LDCU UR40, c[0x0][0x398] ;  /* 0x00007300ff2877ac */ /* 0x000ee20008000800 */
[----:B-1----:R-:W-:Y:S01]  /*631f0*/  IMAD.WIDE R6, R4, 0x2, R42 ;  /* 0x0000000204067825 */ /* 0x002fe200078e022a */
[----:B--2---:R-:W-:Y:S02]  /*63200*/  PRMT R28, R31, 0x7632, R28 ;  /* 0x000076321f1c7816 */ /* 0x004fe4000000001c */
[----:B0-----:R-:W-:-:S02]  /*63210*/  PRMT R5, R11, 0x7632, R5 ;  /* 0x000076320b057816 */ /* 0x001fc40000000005 */
[----:B------:R0:W-:Y:S01]  /*63220*/  @P0 STG.E.U16 desc[UR36][R6.64], R11 ;  /* 0x0000000b06000986 */ /* 0x0001e2000c101524 */
[----:B------:R-:W-:Y:S01]  /*63230*/  IMAD.WIDE R8, R4, 0x2, R46 ;  /* 0x0000000204087825 */ /* 0x000fe200078e022e */
[----:B------:R-:W-:Y:S01]  /*63240*/  ISETP.LT.AND P0, PT, R58, UR43, !P3 ;  /* 0x0000002b3a007c0c */ /* 0x000fe2000df01270 */
[----:B------:R-:W1:Y:S01]  /*63250*/  LDCU UR43, c[0x0][0x398] ;  /* 0x00007300ff2b77ac */ /* 0x000e620008000800 */
[----:B------:R-:W2:Y:S01]  /*63260*/  LDL.LU R58, [R1+0x334] ;  /* 0x00033400013a7983 */ /* 0x000ea20000300800 */
[----:B0-----:R-:W-:-:S04]  /*63270*/  IMAD.WIDE R6, R4, 0x2, R44 ;  /* 0x0000000204067825 */ /* 0x001fc800078e022c */
[C---:B------:R-:W-:Y:S01]  /*63280*/  IMAD.WIDE R10, R4.reuse, 0x2, R48 ;  /* 0x00000002040a7825 */ /* 0x040fe200078e0230 */
[----:B------:R-:W-:Y:S04]  /*63290*/  @P4 STG.E.U16 desc[UR36][R6.64], R5 ;  /* 0x0000000506004986 */ /* 0x000fe8000c101524 */
[----:B------:R0:W-:Y:S04]  /*632a0*/  @P1 STG.E.U16 desc[UR36][R8.64], R31 ;  /* 0x0000001f08001986 */ /* 0x0001e8000c101524 */
[----:B------:R1:W-:Y:S04]  /*632b0*/  @P2 STG.E.U16 desc[UR36][R10.64], R28 ;  /* 0x0000001c0a002986 */ /* 0x0003e8000c101524 */
[----:B0-----:R-:W2:Y:S04]  /*632c0*/  LDL.LU R31, [R1+0x374] ;  /* 0x00037400011f7983 */ /* 0x001ea80000300800 */
[----:B-1----:R-:W2:Y:S01]  /*632d0*/  LDL.LU R11, [R1+0x344] ;  /* 0x00034400010b7983 */ /* 0x002ea20000300800 */
[----:B------:R-:W-:Y:S01]  /*632e0*/  IMAD.WIDE R8, R4, 0x2, R50 ;  /* 0x0000000204087825 */ /* 0x000fe200078e0232 */
[----:B---3--:R-:W-:-:S04]  /*632f0*/  PRMT R5, R38, 0x7632, R5 ;  /* 0x0000763226057816 */ /* 0x008fc80000000005 */
[----:B------:R0:W-:Y:S04]  /*63300*/  @P0 STG.E.U16 desc[UR36][R8.64], R38 ;  /* 0x0000002608000986 */ /* 0x0001e8000c101524 */
[----:B0-----:R-:W3:Y:S01]  /*63310*/  LDL.LU R38, [R1+0x364] ;  /* 0x0003640001267983 */ /* 0x001ee20000300800 */
[----:B------:R-:W-:Y:S01]  /*63320*/  ISETP.LT.AND P3, PT, R59, UR38, !P3 ;  /* 0x000000263b007c0c */ /* 0x000fe2000df61270 */
[----:B------:R-:W0:Y:S01]  /*63330*/  LDCU.64 UR38, c[0x0][0x398] ;  /* 0x00007300ff2677ac */ /* 0x000e220008000a00 */
[----:B------:R-:W-:Y:S01]  /*63340*/  ISETP.LT.AND P1, PT, R61, UR40, !P6 ;  /* 0x000000283d007c0c */ /* 0x000fe2000f721270 */
[----:B------:R-:W1:Y:S01]  /*63350*/  LDCU UR40, c[0x0][0x398] ;  /* 0x00007300ff2877ac */ /* 0x000e620008000800 */
[----:B----4-:R-:W-:Y:S01]  /*63360*/  ISETP.LT.AND P2, PT, R39, UR45, !P6 ;  /* 0x0000002d27007c0c */ /* 0x010fe2000f741270 */
[C---:B------:R-:W-:Y:S01]  /*63370*/  IMAD.WIDE R6, R4.reuse, 0x2, R52 ;  /* 0x0000000204067825 */ /* 0x040fe200078e0234 */
[----:B------:R-:W4:Y:S03]  /*63380*/  LDCU UR45, c[0x0][0x398] ;  /* 0x00007300ff2d77ac */ /* 0x000f260008000800 */
[----:B------:R-:W-:Y:S01]  /*63390*/  VIADD R28, R4, UR64 ;  /* 0x00000040041c7c36 */ /* 0x000fe20008000000 */
[----:B------:R-:W-:-:S03]  /*633a0*/  ISETP.LT.AND P5, PT, R54, UR41, !P6 ;  /* 0x0000002936007c0c */ /* 0x000fc6000f7a1270 */
[----:B------:R0:W-:Y:S01]  /*633b0*/  @P3 STG.E.U16 desc[UR36][R6.64], R5 ;  /* 0x0000000506003986 */ /* 0x0001e2000c101524 */
[----:B------:R-:W-:Y:S01]  /*633c0*/  ISETP.LT.AND P4, PT, R32, UR72, !P6 ;  /* 0x0000004820007c0c */ /* 0x000fe2000f781270 */
[----:B------:R-:W-:Y:S01]  /*633d0*/  VIADD R8, R0, 0x25 ;  /* 0x0000002500087836 */ /* 0x000fe20000000000 */
[----:B------:R-:W-:Y:S01]  /*633e0*/  ISETP.LT.AND P3, PT, R57, UR71, !P6 ;  /* 0x0000004739007c0c */ /* 0x000fe2000f761270 */
[----:B------:R1:W-:Y:S01]  /*633f0*/  STL [R1+0x2adc], R32 ;  /* 0x002adc2001007387 */ /* 0x0003e20000100800 */
[----:B------:R-:W2:Y:S01]  /*63400*/  LDCU UR64, c[0x0][0x398] ;  /* 0x00007300ff4077ac */ /* 0x000ea20008000800 */
[----:B0-----:R-:W-:-:S04]  /*63410*/  IMAD.WIDE R4, R28, 0x2, R2 ;  /* 0x000000021c047825 */ /* 0x001fc800078e0202 */
[----:B------:R-:W-:Y:S01]  /*63420*/  IMAD.WIDE R6, R28, 0x2, R12 ;  /* 0x000000021c067825 */ /* 0x000fe200078e020c */
[----:B------:R-:W-:Y:S01]  /*63430*/  ISETP.GE.AND P0, PT, R8, UR39, PT ;  /* 0x0000002708007c0c */ /* 0x000fe2000bf06270 */
[----:B-1----:R-:W3:Y:S01]  /*63440*/  LDL.LU R32, [R1+0x354] ;  /* 0x0003540001207983 */ /* 0x002ee20000300800 */
[----:B------:R-:W0:Y:S01]  /*63450*/  LDCU UR39, c[0x0][0x398] ;  /* 0x00007300ff2777ac */ /* 0x000e220008000800 */
[----:B--2---:R-:W-:Y:S02]  /*63460*/  PRMT R10, R58, 0x7632, R10 ;  /* 0x000076323a0a7816 */ /* 0x004fe4000000000a */
[----:B------:R-:W-:Y:S01]  /*63470*/  PRMT R9, R11, 0x7632, R9 ;  /* 0x000076320b097816 */ /* 0x000fe20000000009 */
[----:B------:R1:W-:Y:S01]  /*63480*/  @P1 STG.E.U16 desc[UR36][R4.64], R11 ;  /* 0x0000000b04001986 */ /* 0x0003e2000c101524 */
[----:B------:R-:W-:Y:S01]  /*63490*/  ISETP.LT.AND P1, PT, R35, UR40, !P6 ;  /* 0x0000002823007c0c */ /* 0x000fe2000f721270 */
[----:B------:R-:W2:Y:S02]  /*634a0*/  LDCU.64 UR40, c[0x0][0x398] ;  /* 0x00007300ff2877ac */ /* 0x000ea40008000a00 */
[----:B------:R0:W-:Y:S01]  /*634b0*/  @P2 STG.E.U16 desc[UR36][R6.64], R9 ;  /* 0x0000000906002986 */ /* 0x0001e2000c101524 */
[----:B-1----:R-:W-:-:S04]  /*634c0*/  IMAD.WIDE R4, R28, 0x2, R14 ;  /* 0x000000021c047825 */ /* 0x002fc800078e020e */
[C---:B0-----:R-:W-:Y:S01]  /*634d0*/  IMAD.WIDE R6, R28.reuse, 0x2, R16 ;  /* 0x000000021c067825 */ /* 0x041fe200078e0210 */
[----:B------:R0:W-:Y:S01]  /*634e0*/  @P5 STG.E.U16 desc[UR36][R4.64], R58 ;  /* 0x0000003a04005986 */ /* 0x0001e2000c101524 */
[----:B----4-:R-:W-:Y:S01]  /*634f0*/  ISETP.LT.AND P5, PT, R33, UR45, !P6 ;  /* 0x0000002d21007c0c */ /* 0x010fe2000f7a1270 */
[----:B------:R-:W1:Y:S01]  /*63500*/  LDCU UR45, c[0x0][0x398] ;  /* 0x00007300ff2d77ac */ /* 0x000e620008000800 */
[C---:B------:R-:W-:Y:S01]  /*63510*/  IMAD.WIDE R8, R28.reuse, 0x2, R18 ;  /* 0x000000021c087825 */ /* 0x040fe200078e0212 */
[----:B------:R4:W-:Y:S04]  /*63520*/  @P4 STG.E.U16 desc[UR36][R6.64], R10 ;  /* 0x0000000a06004986 */ /* 0x0009e8000c101524 */
[----:B------:R3:W-:Y:S01]  /*63530*/  @P3 STG.E.U16 desc[UR36][R8.64], R31 ;  /* 0x0000001f08003986 */ /* 0x0007e2000c101524 */
[----:B0-----:R-:W-:-:S03]  /*63540*/  IMAD.WIDE R4, R28, 0x2, R20 ;  /* 0x000000021c047825 */ /* 0x001fc600078e0214 */
[----:B------:R-:W2:Y:S01]  /*63550*/  LDL.LU R58, [R1+0x384] ;  /* 0x00038400013a7983 */ /* 0x000ea20000300800 */
[----:B----4-:R-:W-:Y:S02]  /*63560*/  PRMT R6, R31, 0x7632, R6 ;  /* 0x000076321f067816 */ /* 0x010fe40000000006 */
[----:B---3--:R-:W-:Y:S01]  /*63570*/  PRMT R29, R38, 0x7632, R29 ;  /* 0x00007632261d7816 */ /* 0x008fe2000000001d */
[----:B------:R-:W3:Y:S04]  /*63580*/  LDL.LU R31, [R1+0x394] ;  /* 0x00039400011f7983 */ /* 0x000ee80000300800 */
[----:B------:R0:W-:Y:S02]  /*63590*/  @P1 STG.E.U16 desc[UR36][R4.64], R6 ;  /* 0x0000000604001986 */ /* 0x0001e4000c101524 */
[----:B0-----:R-:W-:-:S05]  /*635a0*/  IMAD.WIDE R4, R28, 0x2, R22 ;  /* 0x000000021c047825 */ /* 0x001fca00078e0216 */
[----:B------:R0:W-:Y:S04]  /*635b0*/  @P5 STG.E.U16 desc[UR36][R4.64], R38 ;  /* 0x0000002604005986 */ /* 0x0001e8000c101524 */
[----:B0-----:R-:W1:Y:S01]  /*635c0*/  LDL.LU R38, [R1+0x2ae4] ;  /* 0x002ae40001267983 */ /* 0x001e620000300800 */
[----:B------:R-:W-:Y:S02]  /*635d0*/  ISETP.LT.AND P4, PT, R60, UR43, !P6 ;  /* 0x0000002b3c007c0c */ /* 0x000fe4000f781270 */
[----:B------:R-:W-:Y:S02]  /*635e0*/  ISETP.LT.AND P3, PT, R34, UR70, !P6 ;  /* 0x0000004622007c0c */ /* 0x000fe4000f761270 */
[----:B------:R-:W-:Y:S01]  /*635f0*/  ISETP.LT.AND P2, PT, R36, UR66, !P6 ;  /* 0x0000004224007c0c */ /* 0x000fe2000f741270 */
[----:B------:R-:W-:Y:S01]  /*63600*/  IMAD.WIDE R6, R28, 0x2, R24 ;  /* 0x000000021c067825 */ /* 0x000fe200078e0218 */
[----:B------:R-:W-:Y:S01]  /*63610*/  PRMT R30, R32, 0x7632, R30 ;  /* 0x00007632201e7816 */ /* 0x000fe2000000001e */
[----:B------:R-:W0:Y:S02]  /*63620*/  LDCU UR66, c[0x0][0x398] ;  /* 0x00007300ff4277ac */ /* 0x000e240008000800 */
[C---:B------:R-:W-:Y:S01]  /*63630*/  IMAD.WIDE R8, R28.reuse, 0x2, R26 ;  /* 0x000000021c087825 */ /* 0x040fe200078e021a */
[----:B------:R-:W4:Y:S03]  /*63640*/  LDCU UR43, c[0x0][0x398] ;  /* 0x00007300ff2b77ac */ /* 0x000f260008000800 */
[----:B------:R-:W-:Y:S01]  /*63650*/  IMAD.WIDE R10, R28, 0x2, R40 ;  /* 0x000000021c0a7825 */ /* 0x000fe200078e0228 */
[----:B------:R-:W-:Y:S03]  /*63660*/  @P4 STG.E.U16 desc[UR36][R6.64], R29 ;  /* 0x0000001d06004986 */ /* 0x000fe6000c101524 */
[----:B------:R-:W-:Y:S01]  /*63670*/  VIADD R4, R0, 0x1c ;  /* 0x0000001c00047836 */ /* 0x000fe20000000000 */
[----:B------:R0:W-:Y:S04]  /*63680*/  @P3 STG.E.U16 desc[UR36][R8.64], R32 ;  /* 0x0000002008003986 */ /* 0x0001e8000c101524 */
[----:B------:R-:W-:Y:S01]  /*63690*/  @P2 STG.E.U16 desc[UR36][R10.64], R30 ;  /* 0x0000001e0a002986 */ /* 0x000fe2000c101524 */
[----:B--2---:R-:W-:Y:S01]  /*636a0*/  ISETP.GE.AND P2, PT, R4, UR41, PT ;  /* 0x0000002904007c0c */ /* 0x004fe2000bf46270 */
[----:B------:R-:W-:Y:S01]  /*636b0*/  IMAD.WIDE R4, R28, 0x2, R42 ;  /* 0x000000021c047825 */ /* 0x000fe200078e022a */
[----:B------:R-:W-:Y:S01]  /*636c0*/  ISETP.LT.AND P4, PT, R37, UR65, !P6 ;  /* 0x0000004125007c0c */ /* 0x000fe2000f781270 */
[----:B------:R-:W2:Y:S01]  /*636d0*/  LDCU UR41, c[0x0][0x3b8] ;  /* 0x00007700ff2977ac */ /* 0x000ea20008000800 */
[----:B0-----:R-:W2:Y:S04]  /*636e0*/  LDL.LU R32, [R1+0x3a4] ;  /* 0x0003a40001207983 */ /* 0x001ea80000300800 */
[----:B------:R0:W-:Y:S04]  /*636f0*/  STL [R1+0x2ad8], R37 ;  /* 0x002ad82501007387 */ /* 0x0001e80000100800 */
[----:B0-----:R-:W4:Y:S01]  /*63700*/  LDL.LU R37, [R1+0x2c8] ;  /* 0x0002c80001257983 */ /* 0x001f220000300800 */
[----:B------:R-:W-:-:S02]  /*63710*/  PRMT R29, R58, 0x7632, R29 ;  /* 0x000076323a1d7816 */ /* 0x000fc4000000001d */
[----:B-1----:R-:W-:Y:S02]  /*63720*/  ISETP.LT.AND P5, PT, R38, UR45, !P6 ;  /* 0x0000002d26007c0c */ /* 0x002fe4000f7a1270 */
[----:B------:R-:W-:Y:S01]  /*63730*/  ISETP.LT.AND P3, PT, R55, UR42, !P6 ;  /* 0x0000002a37007c0c */ /* 0x000fe2000f761270 */
[----:B------:R-:W-:-:S04]  /*63740*/  IMAD.WIDE R6, R28, 0x2, R44 ;  /* 0x000000021c067825 */ /* 0x000fc800078e022c */
[----:B------:R-:W-:Y:S01]  /*63750*/  IMAD.WIDE R8, R28, 0x2, R46 ;  /* 0x000000021c087825 */ /* 0x000fe200078e022e */
[----:B------:R-:W-:Y:S01]  /*63760*/  ISETP.LT.AND P1, PT, R56, UR64, !P6 ;  /* 0x0000004038007c0c */ /* 0x000fe2000f721270 */
[----:B------:R-:W0:Y:S04]  /*63770*/  LDCU UR45, c[0x0][0x398] ;  /* 0x00007300ff2d77ac */ /* 0x000e280008000800 */
[----:B------:R1:W-:Y:S01]  /*63780*/  @P5 STG.E.U16 desc[UR36][R4.64], R58 ;  /* 0x0000003a04005986 */ /* 0x0003e2000c101524 */
[C---:B------:R-:W-:Y:S01]  /*63790*/  IMAD.WIDE R10, R28.reuse, 0x2, R48 ;  /* 0x000000021c0a7825 */ /* 0x040fe200078e0230 */
[----:B---3--:R-:W-:Y:S01]  /*637a0*/  PRMT R30, R31, 0x7632, R30 ;  /* 0x000076321f1e7816 */ /* 0x008fe2000000001e */
[----:B------:R-:W3:Y:S01]  /*637b0*/  LDCU UR42, c[0x0][0x398] ;  /* 0x00007300ff2a77ac */ /* 0x000ee20008000800 */
[----:B------:R-:W0:Y:S01]  /*637c0*/  LDCU UR64, c[0x0][0x398] ;  /* 0x00007300ff4077ac */ /* 0x000e220008000800 */
[----:B-1----:R-:W3:Y:S04]  /*637d0*/  LDL.LU R58, [R1+0x2ae0] ;  /* 0x002ae000013a7983 */ /* 0x002ee80000300800 */
[----:B------:R2:W-:Y:S04]  /*637e0*/  @P4 STG.E.U16 desc[UR36][R6.64], R29 ;  /* 0x0000001d06004986 */ /* 0x0005e8000c101524 */
[----:B------:R1:W-:Y:S01]  /*637f0*/  @P3 STG.E.U16 desc[UR36][R8.64], R31 ;  /* 0x0000001f08003986 */ /* 0x0003e2000c101524 */
[----:B------:R-:W-:-:S03]  /*63800*/  IMAD.WIDE R4, R28, 0x2, R50 ;  /* 0x000000021c047825 */ /* 0x000fc600078e0232 */
[----:B------:R-:W-:Y:S01]  /*63810*/  @P1 STG.E.U16 desc[UR36][R10.64], R30 ;  /* 0x0000001e0a001986 */ /* 0x000fe2000c101524 */
[C---:B--2---:R-:W-:Y:S02]  /*63820*/  VIADD R29, R28.reuse, UR41 ;  /* 0x000000291c1d7c36 */ /* 0x044fe40008000000 */
[----:B------:R-:W-:Y:S01]  /*63830*/  IMAD.WIDE R6, R28, 0x2, R52 ;  /* 0x000000021c067825 */ /* 0x000fe200078e0234 */
[----:B------:R-:W-:Y:S01]  /*63840*/  PRMT R28, R32, 0x7632, R28 ;  /* 0x00007632201c7816 */ /* 0x000fe2000000001c */
[----:B-1----:R-:W2:Y:S01]  /*63850*/  LDL.LU R31, [R1+0x2d8] ;  /* 0x0002d800011f7983 */ /* 0x002ea20000300800 */
[----:B---3--:R-:W-:Y:S01]  /*63860*/  ISETP.LT.AND P3, PT, R58, UR66, !P6 ;  /* 0x000000423a007c0c */ /* 0x008fe2000f761270 */
[----:B------:R-:W1:Y:S01]  /*63870*/  LDCU UR41, c[0x0][0x398] ;  /* 0x00007300ff2977ac */ /* 0x000e620008000800 */
[----:B----4-:R-:W-:-:S11]  /*63880*/  ISETP.LT.AND P6, PT, R59, UR43, !P6 ;  /* 0x0000002b3b007c0c */ /* 0x010fd6000f7c1270 */
[----:B------:R3:W-:Y:S04]  /*63890*/  @P3 STG.E.U16 desc[UR36][R4.64], R32 ;  /* 0x0000002004003986 */ /* 0x0007e8000c101524 */
[----:B------:R4:W-:Y:S04]  /*638a0*/  @P6 STG.E.U16 desc[UR36][R6.64], R28 ;  /* 0x0000001c06006986 */ /* 0x0009e8000c101524 */
[----:B---3--:R-:W0:Y:S04]  /*638b0*/  LDL.LU R32, [R1+0x2adc] ;  /* 0x002adc0001207983 */ /* 0x008e280000300800 */
[----:B----4-:R-:W3:Y:S01]  /*638c0*/  LDL.LU R7, [R1+0x218] ;  /* 0x0002180001077983 */ /* 0x010ee20000300800 */
[----:B------:R-:W-:-:S02]  /*638d0*/  ISETP.LT.AND P5, PT, R61, UR39, !P2 ;  /* 0x000000273d007c0c */ /* 0x000fc4000d7a1270 */
[----:B------:R-:W-:Y:S02]  /*638e0*/  ISETP.LT.AND P4, PT, R39, UR67, !P2 ;  /* 0x0000004327007c0c */ /* 0x000fe4000d781270 */
[----:B------:R-:W-:Y:S01]  /*638f0*/  ISETP.LT.AND P1, PT, R54, UR68, !P2 ;  /* 0x0000004436007c0c */ /* 0x000fe2000d721270 */
[----:B------:R-:W-:Y:S01]  /*63900*/  IMAD.WIDE R8, R29, 0x2, R2 ;  /* 0x000000021d087825 */ /* 0x000fe200078e0202 */
[----:B------:R-:W-:Y:S01]  /*63910*/  PRMT R30, R37, 0x7632, R30 ;  /* 0x00007632251e7816 */ /* 0x000fe2000000001e */
[----:B------:R-:W4:Y:S02]  /*63920*/  LDCU UR39, c[0x0][0x398] ;  /* 0x00007300ff2777ac */ /* 0x000f240008000800 */
[----:B------:R-:W-:-:S04]  /*63930*/  IMAD.WIDE R10, R29, 0x2, R12 ;  /* 0x000000021d0a7825 */ /* 0x000fc800078e020c */
[----:B------:R-:W-:Y:S01]  /*63940*/  IMAD.WIDE R4, R29, 0x2, R14 ;  /* 0x000000021d047825 */ /* 0x000fe200078e020e */
[----:B------:R1:W-:Y:S04]  /*63950*/  @P5 STG.E.U16 desc[UR36][R8.64], R37 ;  /* 0x0000002508005986 */ /* 0x0003e8000c101524 */
[----:B------:R-:W-:Y:S04]  /*63960*/  @P4 STG.E.U16 desc[UR36][R10.64], R30 ;  /* 0x0000001e0a004986 */ /* 0x000fe8000c101524 */
[----:B-1----:R-:W2:Y:S01]  /*63970*/  LDL R37, [R1+0x308] ;  /* 0x0003080001257983 */ /* 0x002ea20000100800 */
[----:B0-----:R-:W-:Y:S01]  /*63980*/  ISETP.LT.AND P6, PT, R32, UR45, !P2 ;  /* 0x0000002d20007c0c */ /* 0x001fe2000d7c1270 */
[----:B------:R-:W0:Y:S02]  /*63990*/  LDCU UR45, c[0x0][0x398] ;  /* 0x00007300ff2d77ac */ /* 0x000e240008000800 */
[----:B---3--:R1:W-:Y:S01]  /*639a0*/  @P1 STG.E.U16 desc[UR36][R4.64], R7 ;  /* 0x0000000704001986 */ /* 0x0083e2000c101524 */
[----:B------:R-:W-:Y:S01]  /*639b0*/  PRMT R28, R7, 0x7632, R28 ;  /* 0x00007632071c7816 */ /* 0x000fe2000000001c */
[----:B-1----:R-:W-:-:S08]  /*639c0*/  IMAD.WIDE R4, R29, 0x2, R16 ;  /* 0x000000021d047825 */ /* 0x002fd000078e0210 */
[----:B------:R1:W-:Y:S04]  /*639d0*/  @P6 STG.E.U16 desc[UR36][R4.64], R28 ;  /* 0x0000001c04006986 */ /* 0x0003e8000c101524 */
[----:B-1----:R-:W3:Y:S01]  /*639e0*/  LDL.LU R5, [R1+0x2e8] ;  /* 0x0002e80001057983 */ /* 0x002ee20000300800 */
[----:B----4-:R-:W-:Y:S02]  /*639f0*/  ISETP.LT.AND P5, PT, R57, UR39, !P2 ;  /* 0x0000002739007c0c */ /* 0x010fe4000d7a1270 */
[----:B------:R-:W-:Y:S02]  /*63a00*/  ISETP.LT.AND P4, PT, R35, UR42, !P2 ;  /* 0x0000002a23007c0c */ /* 0x000fe4000d781270 */
[----:B------:R-:W-:Y:S01]  /*63a10*/  ISETP.LT.AND P3, PT, R33, UR69, !P2 ;  /* 0x0000004521007c0c */ /* 0x000fe2000d761270 */
[----:B------:R-:W-:Y:S01]  /*63a20*/  IMAD.WIDE R6, R29, 0x2, R18 ;  /* 0x000000021d067825 */ /* 0x000fe200078e0212 */
[----:B--2---:R-:W-:Y:S01]  /*63a30*/  PRMT R30, R31, 0x7632, R30 ;  /* 0x000076321f1e7816 */ /* 0x004fe2000000001e */
[----:B------:R-:W1:Y:S01]  /*63a40*/  LDCU UR39, c[0x0][0x398] ;  /* 0x00007300ff2777ac */ /* 0x000e620008000800 */
[----:B0-----:R-:W-:Y:S01]  /*63a50*/  ISETP.LT.AND P6, PT, R60, UR45, !P2 ;  /* 0x0000002d3c007c0c */ /* 0x001fe2000d7c1270 */
[----:B------:R-:W-:-:S04]  /*63a60*/  IMAD.WIDE R8, R29, 0x2, R20 ;  /* 0x000000021d087825 */ /* 0x000fc800078e0214 */
[----:B------:R-:W-:Y:S01]  /*63a70*/  IMAD.WIDE R10, R29, 0x2, R22 ;  /* 0x000000021d0a7825 */ /* 0x000fe200078e0216 */
[----:B------:R0:W-:Y:S01]  /*63a80*/  @P5 STG.E.U16 desc[UR36][R6.64], R31 ;  /* 0x0000001f06005986 */ /* 0x0001e2000c101524 */
[----:B------:R-:W-:Y:S01]  /*63a90*/  PRMT R28, R37, 0x7632, R28 ;  /* 0x00007632251c7816 */ /* 0x000fe2000000001c */
[----:B------:R-:W2:Y:S02]  /*63aa0*/  LDCU.64 UR42, c[0x0][0x398] ;  /* 0x00007300ff2a77ac */ /* 0x000ea40008000a00 */
[----:B------:R-:W-:Y:S01]  /*63ab0*/  @P4 STG.E.U16 desc[UR36][R8.64], R30 ;  /* 0x0000001e08004986 */ /* 0x000fe2000c101524 */
[----:B------:R-:W4:Y:S03]  /*63ac0*/  LDCU UR45, c[0x0][0x398] ;  /* 0x00007300ff2d77ac */ /* 0x000f260008000800 */
[----:B0-----:R-:W2:Y:S04]  /*63ad0*/  LDL.LU R31, [R1+0x328] ;  /* 0x00032800011f7983 */ /* 0x001ea80000300800 */
[----:B------:R0:W-:Y:S04]  /*63ae0*/  STL [R1+0x2ad0], R30 ;  /* 0x002ad01e01007387 */ /* 0x0001e80000100800 */
[----:B0-----:R-:W2:Y:S04]  /*63af0*/  LDL.LU R30, [R1+0x2f8] ;  /* 0x0002f800011e7983 */ /* 0x001ea80000300800 */
[----:B------:R0:W-:Y:S04]  /*63b00*/  STL [R1+0x2ad4], R38 ;  /* 0x002ad42601007387 */ /* 0x0001e80000100800 */
[----:B---3--:R3:W-:Y:S01]  /*63b10*/  @P3 STG.E.U16 desc[UR36][R10.64], R5 ;  /* 0x000000050a003986 */ /* 0x0087e2000c101524 */
[----:B------:R-:W-:-:S03]  /*63b20*/  ISETP.LT.AND P3, PT, R38, UR62, !P2 ;  /* 0x0000003e26007c0c */ /* 0x000fc6000d761270 */
[----:B0-----:R-:W4:Y:S04]  /*63b30*/  LDL.LU R38, [R1+0x318] ;  /* 0x0003180001267983 */ /* 0x001f280000300800 */
[----:B------:R-:W1:Y:S01]  /*63b40*/  LDL.LU R37, [R1+0x2ad8] ;  /* 0x002ad80001257983 */ /* 0x000e620000300800 */
[----:B---3--:R-:W-:Y:S01]  /*63b50*/  PRMT R10, R5, 0x7632, R10 ;  /* 0x00007632050a7816 */ /* 0x008fe2000000000a */
[----:B------:R-:W-:-:S05]  /*63b60*/  IMAD.WIDE R4, R29, 0x2, R24 ;  /* 0x000000021d047825 */ /* 0x000fca00078e0218 */
[----:B------:R0:W-:Y:S04]  /*63b70*/  @P6 STG.E.U16 desc[UR36][R4.64], R10 ;  /* 0x0000000a04006986 */ /* 0x0001e8000c101524 */
[----:B0-----:R-:W3:Y:S01]  /*63b80*/  LDL.LU R5, [R1+0x308] ;  /* 0x0003080001057983 */ /* 0x001ee20000300800 */
[----:B------:R-:W-:Y:S02]  /*63b90*/  ISETP.LT.AND P5, PT, R34, UR41, !P2 ;  /* 0x0000002922007c0c */ /* 0x000fe4000d7a1270 */
[----:B------:R-:W-:Y:S01]  /*63ba0*/  ISETP.LT.AND P4, PT, R36, UR63, !P2 ;  /* 0x0000003f24007c0c */ /* 0x000fe2000d781270 */
[C---:B------:R-:W-:Y:S01]  /*63bb0*/  IMAD.WIDE R6, R29.reuse, 0x2, R26 ;  /* 0x000000021d067825 */ /* 0x040fe200078e021a */
[----:B------:R-:W0:Y:S03]  /*63bc0*/  LDCU UR63, c[0x0][0x398] ;  /* 0x00007300ff3f77ac */ /* 0x000e260008000800 */
[----:B------:R-:W-:Y:S01]  /*63bd0*/  IMAD.WIDE R8, R29, 0x2, R40 ;  /* 0x000000021d087825 */ /* 0x000fe200078e0228 */
[----:B------:R-:W0:Y:S01]  /*63be0*/  LDCU UR41, c[0x0][0x398] ;  /* 0x00007300ff2977ac */ /* 0x000e220008000800 */
[----:B--2---:R-:W-:-:S02]  /*63bf0*/  PRMT R10, R30, 0x7632, R10 ;  /* 0x000076321e0a7816 */ /* 0x004fc4000000000a */
[----:B------:R-:W-:-:S05]  /*63c00*/  VIADD R11, R0, 0x1d ;  /* 0x0000001d000b7836 */ /* 0x000fca0000000000 */
[----:B------:R-:W-:Y:S01]  /*63c10*/  ISETP.GE.AND P1, PT, R11, UR43, PT ;  /* 0x0000002b0b007c0c */ /* 0x000fe2000bf26270 */
[----:B------:R-:W2:Y:S01]  /*63c20*/  LDCU UR43, c[0x0][0x398] ;  /* 0x00007300ff2b77ac */ /* 0x000ea20008000800 */
[----:B------:R-:W-:Y:S02]  /*63c30*/  PRMT R11, R31, 0x7632, R11 ;  /* 0x000076321f0b7816 */ /* 0x000fe4000000000b */
[----:B-1----:R-:W-:Y:S01]  /*63c40*/  ISETP.LT.AND P6, PT, R37, UR39, !P2 ;  /* 0x0000002725007c0c */ /* 0x002fe2000d7c1270 */
[----:B------:R-:W1:Y:S01]  /*63c50*/  LDCU UR39, c[0x0][0x3b8] ;  /* 0x00007700ff2777ac */ /* 0x000e620008000800 */
[----:B---3--:R3:W-:Y:S04]  /*63c60*/  @P5 STG.E.U16 desc[UR36][R6.64], R5 ;  /* 0x0000000506005986 */ /* 0x0087e8000c101524 */
[----:B------:R-:W-:Y:S01]  /*63c70*/  @P4 STG.E.U16 desc[UR36][R8.64], R28 ;  /* 0x0000001c08004986 */ /* 0x000fe2000c101524 */
[----:B---3--:R-:W-:-:S05]  /*63c80*/  IMAD.WIDE R4, R29, 0x2, R42 ;  /* 0x000000021d047825 */ /* 0x008fca00078e022a */
[----:B------:R3:W-:Y:S01]  /*63c90*/  @P3 STG.E.U16 desc[UR36][R4.64], R30 ;  /* 0x0000001e04003986 */ /* 0x0007e2000c101524 */
[----:B------:R-:W-:Y:S01]  /*63ca0*/  ISETP.LT.AND P5, PT, R55, UR44, !P2 ;  /* 0x0000002c37007c0c */ /* 0x000fe2000d7a1270 */
[----:B------:R-:W-:-:S04]  /*63cb0*/  IMAD.WIDE R6, R29, 0x2, R46 ;  /* 0x000000021d067825 */ /* 0x000fc800078e022e */
[----:B---3--:R-:W-:Y:S01]  /*63cc0*/  IMAD.WIDE R4, R29, 0x2, R44 ;  /* 0x000000021d047825 */ /* 0x008fe200078e022c */
[----:B------:R-:W3:Y:S01]  /*63cd0*/  LDL.LU R30, [R1+0x338] ;  /* 0x00033800011e7983 */ /* 0x000ee20000300800 */
[----:B------:R-:W-:Y:S01]  /*63ce0*/  ISETP.LT.AND P4, PT, R56, UR64, !P2 ;  /* 0x0000004038007c0c */ /* 0x000fe2000d781270 */
[----:B------:R-:W1:Y:S02]  /*63cf0*/  LDCU UR44, c[0x0][0x398] ;  /* 0x00007300ff2c77ac */ /* 0x000e640008000800 */
[----:B------:R0:W-:Y:S04]  /*63d00*/  @P6 STG.E.U16 desc[UR36][R4.64], R10 ;  /* 0x0000000a04006986 */ /* 0x0001e8000c101524 */
[----:B0-----:R-:W3:Y:S01]  /*63d10*/  LDL.LU R10, [R1+0x348] ;  /* 0x00034800010a7983 */ /* 0x001ee20000300800 */
[----:B------:R-:W-:-:S03]  /*63d20*/  ISETP.LT.AND P3, PT, R58, UR63, !P2 ;  /* 0x0000003f3a007c0c */ /* 0x000fc6000d761270 */
[----:B------:R0:W-:Y:S01]  /*63d30*/  @P5 STG.E.U16 desc[UR36][R6.64], R31 ;  /* 0x0000001f06005986 */ /* 0x0001e2000c101524 */
[C---:B------:R-:W-:Y:S01]  /*63d40*/  IMAD.WIDE R8, R29.reuse, 0x2, R48 ;  /* 0x000000021d087825 */ /* 0x040fe200078e0230 */
[----:B----4-:R-:W-:Y:S02]  /*63d50*/  PRMT R5, R38, 0x7632, R5 ;  /* 0x0000763226057816 */ /* 0x010fe40000000005 */
[----:B0-----:R-:W4:Y:S01]  /*63d60*/  LDL.LU R31, [R1+0x378] ;  /* 0x00037800011f7983 */ /* 0x001f220000300800 */
[----:B------:R-:W-:-:S03]  /*63d70*/  IMAD.WIDE R6, R29, 0x2, R50 ;  /* 0x000000021d067825 */ /* 0x000fc600078e0232 */
[----:B------:R-:W-:Y:S04]  /*63d80*/  @P4 STG.E.U16 desc[UR36][R8.64], R11 ;  /* 0x0000000b08004986 */ /* 0x000fe8000c101524 */
[----:B------:R0:W-:Y:S04]  /*63d90*/  @P3 STG.E.U16 desc[UR36][R6.64], R38 ;  /* 0x0000002606003986 */ /* 0x0001e8000c101524 */
[----:B0-----:R-:W4:Y:S01]  /*63da0*/  LDL.LU R38, [R1+0x368] ;  /* 0x0003680001267983 */ /* 0x001f220000300800 */
[----:B------:R-:W-:Y:S01]  /*63db0*/  ISETP.LT.AND P2, PT, R59, UR41, !P2 ;  /* 0x000000293b007c0c */ /* 0x000fe2000d741270 */
[----:B------:R-:W0:Y:S01]  /*63dc0*/  LDCU UR41, c[0x0][0x398] ;  /* 0x00007300ff2977ac */ /* 0x000e220008000800 */
[----:B------:R-:W-:Y:S01]  /*63dd0*/  ISETP.LT.AND P5, PT, R61, UR45, !P1 ;  /* 0x0000002d3d007c0c */ /* 0x000fe2000cfa1270 */
[----:B-1----:R-:W-:Y:S01]  /*63de0*/  VIADD R4, R29, UR39 ;  /* 0x000000271d047c36 */ /* 0x002fe20008000000 */
[----:B------:R-:W-:Y:S01]  /*63df0*/  ISETP.LT.AND P4, PT, R39, UR61, !P1 ;  /* 0x0000003d27007c0c */ /* 0x000fe2000cf81270 */
[----:B------:R-:W-:Y:S01]  /*63e00*/  IMAD.WIDE R8, R29, 0x2, R52 ;  /* 0x000000021d087825 */ /* 0x000fe200078e0234 */
[----:B------:R-:W-:Y:S01]  /*63e10*/  ISETP.LT.AND P3, PT, R54, UR44, !P1 ;  /* 0x0000002c36007c0c */ /* 0x000fe2000cf61270 */
[----:B------:R-:W1:Y:S02]  /*63e20*/  LDCU UR39, c[0x0][0x398] ;  /* 0x00007300ff2777ac */ /* 0x000e640008000800 */
[----:B------:R-:W-:Y:S01]  /*63e30*/  IMAD.WIDE R6, R4, 0x2, R2 ;  /* 0x0000000204067825 */ /* 0x000fe200078e0202 */
[----:B------:R-:W-:Y:S01]  /*63e40*/  ISETP.LT.AND P6, PT, R57, UR60, !P1 ;  /* 0x0000003c39007c0c */ /* 0x000fe2000cfc1270 */
[----:B------:R-:W0:Y:S02]  /*63e50*/  LDCU.64 UR44, c[0x0][0x398] ;  /* 0x00007300ff2c77ac */ /* 0x000e240008000a00 */
[----:B------:R1:W-:Y:S01]  /*63e60*/  @P2 STG.E.U16 desc[UR36][R8.64], R5 ;  /* 0x0000000508002986 */ /* 0x0003e2000c101524 */
[----:B--2---:R-:W-:Y:S01]  /*63e70*/  ISETP.LT.AND P2, PT, R32, UR43, !P1 ;  /* 0x0000002b20007c0c */ /* 0x004fe2000cf41270 */
[----:B------:R-:W2:Y:S01]  /*63e80*/  LDCU UR61, c[0x0][0x398] ;  /* 0x00007300ff3d77ac */ /* 0x000ea20008000800 */
[----:B------:R-:W0:Y:S01]  /*63e90*/  LDCU UR43, c[0x0][0x398] ;  /* 0x00007300ff2b77ac */ /* 0x000e220008000800 */
[----:B------:R-:W0:Y:S01]  /*63ea0*/  LDCU UR60, c[0x0][0x398] ;  /* 0x00007300ff3c77ac */ /* 0x000e220008000800 */
[----:B-1----:R-:W-:Y:S01]  /*63eb0*/  IMAD.WIDE R8, R4, 0x2, R12 ;  /* 0x0000000204087825 */ /* 0x002fe200078e020c */
[----:B---3--:R-:W-:Y:S01]  /*63ec0*/  PRMT R5, R10, 0x7632, R5 ;  /* 0x000076320a057816 */ /* 0x008fe20000000005 */
[----:B------:R1:W-:Y:S04]  /*63ed0*/  @P5 STG.E.U16 desc[UR36][R6.64], R10 ;  /* 0x0000000a06005986 */ /* 0x0003e8000c101524 */
[----:B------:R3:W-:Y:S01]  /*63ee0*/  @P4 STG.E.U16 desc[UR36][R8.64], R5 ;  /* 0x0000000508004986 */ /* 0x0007e2000c101524 */
[----:B-1----:R-:W-:-:S05]  /*63ef0*/  IMAD.WIDE R6, R4, 0x2, R14 ;  /* 0x0000000204067825 */ /* 0x002fca00078e020e */
[----:B------:R1:W-:Y:S01]  /*63f00*/  @P3 STG.E.U16 desc[UR36][R6.64], R30 ;  /* 0x0000001e06003986 */ /* 0x0003e2000c101524 */
[----:B0-----:R-:W-:Y:S01]  /*63f10*/  ISETP.LT.AND P3, PT, R35, UR41, !P1 ;  /* 0x0000002923007c0c */ /* 0x001fe2000cf61270 */
[----:B---3--:R-:W-:Y:S01]  /*63f20*/  IMAD.WIDE R8, R4, 0x2, R16 ;  /* 0x0000000204087825 */ /* 0x008fe200078e0210 */
[----:B------:R-:W-:Y:S01]  /*63f30*/  PRMT R5, R30, 0x7632, R5 ;  /* 0x000076321e057816 */ /* 0x000fe20000000005 */
[----:B------:R-:W0:Y:S01]  /*63f40*/  LDCU UR41, c[0x0][0x398] ;  /* 0x00007300ff2977ac */ /* 0x000e220008000800 */
[----:B------:R-:W-:Y:S01]  /*63f50*/  ISETP.LT.AND P4, PT, R33, UR39, !P1 ;  /* 0x0000002721007c0c */ /* 0x000fe2000cf81270 */
[----:B------:R-:W-:Y:S02]  /*63f60*/  IMAD.WIDE R10, R4, 0x2, R18 ;  /* 0x00000002040a7825 */ /* 0x000fe400078e0212 */
[----:B------:R3:W-:Y:S01]  /*63f70*/  @P2 STG.E.U16 desc[UR36][R8.64], R5 ;  /* 0x0000000508002986 */ /* 0x0007e2000c101524 */
[----:B------:R-:W-:Y:S01]  /*63f80*/  ISETP.LT.AND P5, PT, R60, UR59, !P1 ;  /* 0x0000003b3c007c0c */ /* 0x000fe2000cfa1270 */
[----:B------:R-:W0:Y:S01]  /*63f90*/  LDCU UR39, c[0x0][0x398] ;  /* 0x00007300ff2777ac */ /* 0x000e220008000800 */
[----:B-1----:R-:W-:Y:S01]  /*63fa0*/  IMAD.WIDE R6, R4, 0x2, R20 ;  /* 0x0000000204067825 */ /* 0x002fe200078e0214 */
[----:B----4-:R1:W-:Y:S01]  /*63fb0*/  @P6 STG.E.U16 desc[UR36][R10.64], R31 ;  /* 0x0000001f0a006986 */ /* 0x0103e2000c101524 */
[----:B---3--:R-:W-:-:S05]  /*63fc0*/  PRMT R5, R31, 0x7632, R5 ;  /* 0x000076321f057816 */ /* 0x008fca0000000005 */
[----:B------:R3:W-:Y:S04]  /*63fd0*/  @P3 STG.E.U16 desc[UR36][R6.64], R5 ;  /* 0x0000000506003986 */ /* 0x0007e8000c101524 */
[----:B-1----:R-:W4:Y:S04]  /*63fe0*/  LDL.LU R31, [R1+0x388] ;  /* 0x00038800011f7983 */ /* 0x002f280000300800 */
[----:B------:R-:W4:Y:S01]  /*63ff0*/  LDL.LU R30, [R1+0x398] ;  /* 0x00039800011e7983 */ /* 0x000f220000300800 */
[----:B---3--:R-:W-:Y:S01]  /*64000*/  IMAD.WIDE R6, R4, 0x2, R22 ;  /* 0x0000000204067825 */ /* 0x008fe200078e0216 */
[----:B------:R-:W-:-:S04]  /*64010*/  PRMT R5, R38, 0x7632, R5 ;  /* 0x0000763226057816 */ /* 0x000fc80000000005 */
[----:B------:R1:W-:Y:S04]  /*64020*/  @P4 STG.E.U16 desc[UR36][R6.64], R38 ;  /* 0x0000002606004986 */ /* 0x0003e8000c101524 */
[----:B-1----:R-:W3:Y:S04]  /*64030*/  LDL.LU R38, [R1+0x2ad4] ;  /* 0x002ad40001267983 */ /* 0x002ee80000300800 */
[----:B------:R-:W3:Y:S01]  /*64040*/  LDL.LU R7, [R1+0x358] ;  /* 0x0003580001077983 */ /* 0x000ee20000300800 */
[----:B------:R-:W-:Y:S01]  /*64050*/  ISETP.LT.AND P6, PT, R34, UR58, !P1 ;  /* 0x0000003a22007c0c */ /* 0x000fe2000cfc1270 */
[----:B------:R-:W-:Y:S01]  /*64060*/  VIADD R8, R0, 0x1e ;  /* 0x0000001e00087836 */ /* 0x000fe20000000000 */
[----:B--2---:R-:W-:Y:S01]  /*64070*/  ISETP.LT.AND P3, PT, R36, UR61, !P1 ;  /* 0x0000003d24007c0c */ /* 0x004fe2000cf61270 */
[----:B------:R-:W-:Y:S01]  /*64080*/  IMAD.WIDE R10, R4, 0x2, R26 ;  /* 0x00000002040a7825 */ /* 0x000fe200078e021a */
[----:B------:R-:W1:Y:S02]  /*64090*/  LDCU UR58, c[0x0][0x398] ;  /* 0x00007300ff3a77ac */ /* 0x000e640008000800 */
[----:B------:R-:W-:Y:S01]  /*640a0*/  ISETP.GE.AND P2, PT, R8, UR45, PT ;  /* 0x0000002d08007c0c */ /* 0x000fe2000bf46270 */
[C---:B------:R-:W-:Y:S01]  /*640b0*/  IMAD.WIDE R8, R4.reuse, 0x2, R24 ;  /* 0x0000000204087825 */ /* 0x040fe200078e0218 */
[----:B------:R-:W2:Y:S04]  /*640c0*/  LDCU UR45, c[0x0][0x398] ;  /* 0x00007300ff2d77ac */ /* 0x000ea80008000800 */
[----:B------:R1:W-:Y:S01]  /*640d0*/  @P5 STG.E.U16 desc[UR36][R8.64], R5 ;  /* 0x0000000508005986 */ /* 0x0003e2000c101524 */
[----:B0-----:R-:W-:Y:S01]  /*640e0*/  ISETP.LT.AND P5, PT, R37, UR39, !P1 ;  /* 0x0000002725007c0c */ /* 0x001fe2000cfa1270 */
[----:B------:R-:W0:Y:S01]  /*640f0*/  LDCU UR39, c[0x0][0x3b8] ;  /* 0x00007700ff2777ac */ /* 0x000e220008000800 */
[----:B-1----:R-:W-:Y:S01]  /*64100*/  IMAD.WIDE R8, R4, 0x2, R42 ;  /* 0x0000000204087825 */ /* 0x002fe200078e022a */
[----:B----4-:R-:W-:-:S02]  /*64110*/  PRMT R28, R30, 0x7632, R28 ;  /* 0x000076321e1c7816 */ /* 0x010fc4000000001c */
[----:B---3--:R-:W-:Y:S01]  /*64120*/  ISETP.LT.AND P4, PT, R38, UR43, !P1 ;  /* 0x0000002b26007c0c */ /* 0x008fe2000cf81270 */
[----:B------:R-:W1:Y:S01]  /*64130*/  LDCU UR43, c[0x0][0x398] ;  /* 0x00007300ff2b77ac */ /* 0x000e620008000800 */
[----:B------:R3:W-:Y:S01]  /*64140*/  @P6 STG.E.U16 desc[UR36][R10.64], R7 ;  /* 0x000000070a006986 */ /* 0x0007e2000c101524 */
[----:B------:R-:W-:Y:S02]  /*64150*/  PRMT R5, R7, 0x7632, R5 ;  /* 0x0000763207057816 */ /* 0x000fe40000000005 */
[----:B------:R-:W-:Y:S01]  /*64160*/  ISETP.LT.AND P6, PT, R55, UR40, !P1 ;  /* 0x0000002837007c0c */ /* 0x000fe2000cfc1270 */
[----:B------:R-:W4:Y:S01]  /*64170*/  LDCU UR40, c[0x0][0x398] ;  /* 0x00007300ff2877ac */ /* 0x000f220008000800 */
[----:B---3--:R-:W-:-:S05]  /*64180*/  IMAD.WIDE R6, R4, 0x2, R40 ;  /* 0x0000000204067825 */ /* 0x008fca00078e0228 */
[----:B------:R3:W-:Y:S01]  /*64190*/  @P3 STG.E.U16 desc[UR36][R6.64], R5 ;  /* 0x0000000506003986 */ /* 0x0007e2000c101524 */
[----:B------:R-:W-:Y:S01]  /*641a0*/  ISETP.LT.AND P3, PT, R56, UR41, !P1 ;  /* 0x0000002938007c0c */ /* 0x000fe2000cf61270 */
[C---:B------:R-:W-:Y:S01]  /*641b0*/  IMAD.WIDE R10, R4.reuse, 0x2, R48 ;  /* 0x00000002040a7825 */ /* 0x040fe200078e0230 */
[----:B------:R-:W0:Y:S01]  /*641c0*/  LDCU UR41, c[0x0][0x398] ;  /* 0x00007300ff2977ac */ /* 0x000e220008000800 */
[----:B------:R1:W-:Y:S01]  /*641d0*/  @P4 STG.E.U16 desc[UR36][R8.64], R31 ;  /* 0x0000001f08004986 */ /* 0x0003e2000c101524 */
[----:B---3--:R-:W-:Y:S01]  /*641e0*/  PRMT R5, R31, 0x7632, R5 ;  /* 0x000076321f057816 */ /* 0x008fe20000000005 */
[C---:B------:R-:W-:Y:S02]  /*641f0*/  IMAD.WIDE R6, R4.reuse, 0x2, R44 ;  /* 0x0000000204067825 */ /* 0x040fe400078e022c */
[----:B-1----:R-:W3:Y:S02]  /*64200*/  LDL.LU R31, [R1+0x21c] ;  /* 0x00021c00011f7983 */ /* 0x002ee40000300800 */
[----:B------:R-:W-:-:S02]  /*64210*/  IMAD.WIDE R8, R4, 0x2, R46 ;  /* 0x0000000204087825 */ /* 0x000fc400078e022e */
[----:B------:R-:W-:Y:S04]  /*64220*/  @P5 STG.E.U16 desc[UR36][R6.64], R5 ;  /* 0x0000000506005986 */ /* 0x000fe8000c101524 */
[----:B------:R1:W-:Y:S04]  /*64230*/  @P6 STG.E.U16 desc[UR36][R8.64], R30 ;  /* 0x0000001e08006986 */ /* 0x0003e8000c101524 */
[----:B------:R0:W-:Y:S04]  /*64240*/  @P3 STG.E.U16 desc[UR36][R10.64], R28 ;  /* 0x0000001c0a003986 */ /* 0x0001e8000c101524 */
[----:B-1----:R-:W3:Y:S04]  /*64250*/  LDL R30, [R1+0x2dc] ;  /* 0x0002dc00011e7983 */ /* 0x002ee80000100800 */
[----:B0-----:R-:W3:Y:S04]  /*64260*/  LDL.LU R10, [R1+0x3a8] ;  /* 0x0003a800010a7983 */ /* 0x001ee80000300800 */
[----:B------:R-:W4:Y:S01]  /*64270*/  LDL.LU R11, [R1+0x2cc] ;  /* 0x0002cc00010b7983 */ /* 0x000f220000300800 */
[----:B------:R-:W-:-:S02]  /*64280*/  ISETP.LT.AND P4, PT, R58, UR60, !P1 ;  /* 0x0000003c3a007c0c */ /* 0x000fc4000cf81270 */
[----:B--2---:R-:W-:Y:S01]  /*64290*/  ISETP.LT.AND P1, PT, R59, UR45, !P1 ;  /* 0x0000002d3b007c0c */ /* 0x004fe2000cf21270 */
[C---:B------:R-:W-:Y:S01]  /*642a0*/  IMAD.WIDE R6, R4.reuse, 0x2, R50 ;  /* 0x0000000204067825 */ /* 0x040fe200078e0232 */
[----:B------:R-:W-:Y:S01]  /*642b0*/  ISETP.LT.AND P3, PT, R61, UR43, !P2 ;  /* 0x0000002b3d007c0c */ /* 0x000fe2000d761270 */
[----:B------:R-:W0:Y:S02]  /*642c0*/  LDCU UR45, c[0x0][0x398] ;  /* 0x00007300ff2d77ac */ /* 0x000e240008000800 */
[C---:B------:R-:W-:Y:S02]  /*642d0*/  VIADD R8, R4.reuse, UR39 ;  /* 0x0000002704087c36 */ /* 0x040fe40008000000 */
[----:B------:R-:W-:Y:S01]  /*642e0*/  IMAD.WIDE R4, R4, 0x2, R52 ;  /* 0x0000000204047825 */ /* 0x000fe200078e0234 */
[----:B------:R-:W-:Y:S01]  /*642f0*/  ISETP.LT.AND P5, PT, R39, UR41, !P2 ;  /* 0x0000002927007c0c */ /* 0x000fe2000d7a1270 */
[----:B------:R-:W1:Y:S01]  /*64300*/  LDCU UR39, c[0x0][0x398] ;  /* 0x00007300ff2777ac */ /* 0x000e620008000800 */
[----:B------:R-:W2:Y:S01]  /*64310*/  LDCU UR43, c[0x0][0x398] ;  /* 0x00007300ff2b77ac */ /* 0x000ea20008000800 */
[----:B------:R-:W0:Y:S01]  /*64320*/  LDCU UR41, c[0x0][0x398] ;  /* 0x00007300ff2977ac */ /* 0x000e220008000800 */
[----:B---3--:R-:W-:Y:S01]  /*64330*/  PRMT R9, R10, 0x7632, R9 ;  /* 0x000076320a097816 */ /* 0x008fe20000000009 */
[----:B------:R3:W-:Y:S01]  /*64340*/  @P4 STG.E.U16 desc[UR36][R6.64], R10 ;  /* 0x0000000a06004986 */ /* 0x0007e2000c101524 */
[----:B------:R-:W-:-:S03]  /*64350*/  ISETP.LT.AND P4, PT, R32, UR58, !P2 ;  /* 0x0000003a20007c0c */ /* 0x000fc6000d781270 */
[----:B------:R4:W-:Y:S01]  /*64360*/  @P1 STG.E.U16 desc[UR36][R4.64], R9 ;  /* 0x0000000904001986 */ /* 0x0009e2000c101524 */
[----:B------:R-:W-:Y:S01]  /*64370*/  ISETP.LT.AND P1, PT, R54, UR57, !P2 ;  /* 0x0000003936007c0c */ /* 0x000fe2000d721270 */
[----:B---3--:R-:W-:Y:S01]  /*64380*/  IMAD.WIDE R6, R8, 0x2, R2 ;  /* 0x0000000208067825 */ /* 0x008fe200078e0202 */
[----:B----4-:R-:W-:-:S03]  /*64390*/  PRMT R9, R11, 0x7632, R9 ;  /* 0x000076320b097816 */ /* 0x010fc60000000009 */
[----:B------:R-:W-:Y:S01]  /*643a0*/  IMAD.WIDE R4, R8, 0x2, R12 ;  /* 0x0000000208047825 */ /* 0x000fe200078e020c */
[----:B------:R3:W-:Y:S04]  /*643b0*/  @P3 STG.E.U16 desc[UR36][R6.64], R11 ;  /* 0x0000000b06003986 */ /* 0x0007e8000c101524 */
[----:B------:R4:W-:Y:S01]  /*643c0*/  @P5 STG.E.U16 desc[UR36][R4.64], R9 ;  /* 0x0000000904005986 */ /* 0x0009e2000c101524 */
[----:B------:R-:W-:Y:S01]  /*643d0*/  PRMT R28, R30, 0x7632, R28 ;  /* 0x000076321e1c7816 */ /* 0x000fe2000000001c */
[----:B---3--:R-:W-:Y:S01]  /*643e0*/  IMAD.WIDE R6, R8, 0x2, R14 ;  /* 0x0000000208067825 */ /* 0x008fe200078e020e */
[----:B----4-:R-:W-:-:S03]  /*643f0*/  PRMT R9, R31, 0x7632, R9 ;  /* 0x000076321f097816 */ /* 0x010fc60000000009 */
[----:B------:R-:W-:Y:S01]  /*64400*/  IMAD.WIDE R4, R8, 0x2, R16 ;  /* 0x0000000208047825 */ /* 0x000fe200078e0210 */
[----:B------:R3:W-:Y:S04]  /*64410*/  @P1 STG.E.U16 desc[UR36][R6.64], R31 ;  /* 0x0000001f06001986 */ /* 0x0007e8000c101524 */
[----:B------:R4:W-:Y:S04]  /*64420*/  @P4 STG.E.U16 desc[UR36][R4.64], R9 ;  /* 0x0000000904004986 */ /* 0x0009e8000c101524 */
[----:B---3--:R-:W3:Y:S04]  /*64430*/  LDL.LU R31, [R1+0x2fc] ;  /* 0x0002fc00011f7983 */ /* 0x008ee80000300800 */
[----:B------:R-:W2:Y:S04]  /*64440*/  LDL.LU R30, [R1+0x2ad0] ;  /* 0x002ad000011e7983 */ /* 0x000ea80000300800 */
[----:B----4-:R-:W4:Y:S01]  /*64450*/  LDL.LU R5, [R1+0x2dc] ;  /* 0x0002dc0001057983 */ /* 0x010f220000300800 */
[----:B------:R-:W-:-:S02]  /*64460*/  ISETP.LT.AND P3, PT, R57, UR56, !P2 ;  /* 0x0000003839007c0c */ /* 0x000fc4000d761270 */
[----:B------:R-:W-:Y:S01]  /*64470*/  ISETP.LT.AND P5, PT, R35, UR40, !P2 ;  /* 0x0000002823007c0c */ /* 0x000fe2000d7a1270 */
[----:B------:R-:W-:-:S04]  /*64480*/  IMAD.WIDE R6, R8, 0x2, R18 ;  /* 0x0000000208067825 */ /* 0x000fc800078e0212 */
[----:B------:R-:W-:Y:S01]  /*64490*/  IMAD.WIDE R10, R8, 0x2, R20 ;  /* 0x00000002080a7825 */ /* 0x000fe200078e0214 */
[----:B-1----:R-:W-:Y:S01]  /*644a0*/  ISETP.LT.AND P4, PT, R36, UR39, !P2 ;  /* 0x0000002724007c0c */ /* 0x002fe2000d781270 */
[----:B------:R-:W1:Y:S01]  /*644b0*/  LDCU UR40, c[0x0][0x398] ;  /* 0x00007300ff2877ac */ /* 0x000e620008000800 */
[----:B0-----:R-:W-:Y:S01]  /*644c0*/  ISETP.LT.AND P1, PT, R33, UR45, !P2 ;  /* 0x0000002d21007c0c */ /* 0x001fe2000d721270 */
[----:B------:R-:W0:Y:S01]  /*644d0*/  LDCU UR56, c[0x0][0x398] ;  /* 0x00007300ff3877ac */ /* 0x000e220008000800 */
[----:B------:R-:W0:Y:S01]  /*644e0*/  LDCU UR39, c[0x0][0x398] ;  /* 0x00007300ff2777ac */ /* 0x000e220008000800 */
[----:B------:R-:W0:Y:S01]  /*644f0*/  LDCU UR45, c[0x0][0x398] ;  /* 0x00007300ff2d77ac */ /* 0x000e220008000800 */
[----:B----4-:R-:W-:Y:S04]  /*64500*/  @P3 STG.E.U16 desc[UR36][R6.64], R5 ;  /* 0x0000000506003986 */ /* 0x010fe8000c101524 */
[----:B------:R4:W-:Y:S04]  /*64510*/  @P5 STG.E.U16 desc[UR36][R10.64], R28 ;  /* 0x0000001c0a005986 */ /* 0x0009e8000c101524 */
[----:B----4-:R-:W4:Y:S04]  /*64520*/  LDL.LU R10, [R1+0x2ec] ;  /* 0x0002ec00010a7983 */ /* 0x010f280000300800 */
[----:B------:R-:W3:Y:S04]  /*64530*/  LDL.LU R11, [R1+0x30c] ;  /* 0x00030c00010b7983 */ /* 0x000ee80000300800 */
[----:B------:R0:W-:Y:S04]  /*64540*/  STL [R1+0x2acc], R36 ;  /* 0x002acc2401007387 */ /* 0x0001e80000100800 */
[----:B0-----:R-:W3:Y:S01]  /*64550*/  LDL.LU R36, [R1+0x32c] ;  /* 0x00032c0001247983 */ /* 0x001ee20000300800 */
[----:B--2---:R-:W-:Y:S01]  /*64560*/  ISETP.LT.AND P3, PT, R60, UR43, !P2 ;  /* 0x0000002b3c007c0c */ /* 0x004fe2000d761270 */
[----:B------:R-:W-:Y:S01]  /*64570*/  IMAD.WIDE R4, R8, 0x2, R22 ;  /* 0x0000000208047825 */ /* 0x000fe200078e0216 */
[----:B------:R-:W-:Y:S01]  /*64580*/  ISETP.LT.AND P5, PT, R34, UR41, !P2 ;  /* 0x0000002922007c0c */ /* 0x000fe2000d7a1270 */
[----:B------:R-:W2:Y:S01]  /*64590*/  LDL.LU R28, [R1+0x31c] ;  /* 0x00031c00011c7983 */ /* 0x000ea20000300800 */
[----:B------:R-:W-:Y:S01]  /*645a0*/  ISETP.LT.AND P6, PT, R37, UR56, !P2 ;  /* 0x0000003825007c0c */ /* 0x000fe2000d7c1270 */
[----:B------:R-:W-:Y:S01]  /*645b0*/  IMAD.WIDE R6, R8, 0x2, R24 ;  /* 0x0000000208067825 */ /* 0x000fe200078e0218 */
[----:B------:R-:W0:Y:S01]  /*645c0*/  LDCU UR43, c[0x0][0x398] ;  /* 0x00007300ff2b77ac */ /* 0x000e220008000800 */
[----:B------:R-:W0:Y:S01]  /*645d0*/  LDCU UR56, c[0x0][0x398] ;  /* 0x00007300ff3877ac */ /* 0x000e220008000800 */
[----:B----4-:R4:W-:Y:S01]  /*645e0*/  @P1 STG.E.U16 desc[UR36][R4.64], R10 ;  /* 0x0000000a04001986 */ /* 0x0109e2000c101524 */
[----:B-1----:R-:W-:Y:S01]  /*645f0*/  ISETP.LT.AND P1, PT, R38, UR40, !P2 ;  /* 0x0000002826007c0c */ /* 0x002fe2000d721270 */
[----:B------:R-:W1:Y:S01]  /*64600*/  LDCU.64 UR40, c[0x0][0x398] ;  /* 0x00007300ff2877ac */ /* 0x000e620008000a00 */
[----:B------:R-:W-:-:S05]  /*64610*/  PRMT R9, R10, 0x7632, R9 ;  /* 0x000076320a097816 */ /* 0x000fca0000000009 */
[----:B------:R0:W-:Y:S01]  /*64620*/  @P3 STG.E.U16 desc[UR36][R6.64], R9 ;  /* 0x0000000906003986 */ /* 0x0001e2000c101524 */
[----:B----4-:R-:W-:-:S05]  /*64630*/  IMAD.WIDE R4, R8, 0x2, R26 ;  /* 0x0000000208047825 */ /* 0x010fca00078e021a */
[----:B---3--:R3:W-:Y:S01]  /*64640*/  @P5 STG.E.U16 desc[UR36][R4.64], R11 ;  /* 0x0000000b04005986 */ /* 0x0087e2000c101524 */
[----:B0-----:R-:W-:Y:S01]  /*64650*/  IMAD.WIDE R6, R8, 0x2, R40 ;  /* 0x0000000208067825 */ /* 0x001fe200078e0228 */
[----:B------:R-:W-:-:S03]  /*64660*/  PRMT R9, R11, 0x7632, R9 ;  /* 0x000076320b097816 */ /* 0x000fc60000000009 */
[----:B---3--:R-:W-:Y:S02]  /*64670*/  IMAD.WIDE R4, R8, 0x2, R42 ;  /* 0x0000000208047825 */ /* 0x008fe400078e022a */
[----:B------:R0:W-:Y:S01]  /*64680*/  @P4 STG.E.U16 desc[UR36][R6.64], R9 ;  /* 0x0000000906004986 */ /* 0x0001e2000c101524 */
[----:B------:R-:W-:Y:S01]  /*64690*/  ISETP.LT.AND P4, PT, R56, UR39, !P2 ;  /* 0x0000002738007c0c */ /* 0x000fe2000d781270 */
[----:B------:R-:W3:Y:S02]  /*646a0*/  LDCU UR39, c[0x0][0x3b8] ;  /* 0x00007700ff2777ac */ /* 0x000ee40008000800 */
[----:B------:R4:W-:Y:S01]  /*646b0*/  @P1 STG.E.U16 desc[UR36][R4.64], R31 ;  /* 0x0000001f04001986 */ /* 0x0009e2000c101524 */
[----:B------:R-:W-:Y:S01]  /*646c0*/  ISETP.LT.AND P3, PT, R55, UR42, !P2 ;  /* 0x0000002a37007c0c */ /* 0x000fe2000d761270 */
[----:B------:R-:W1:Y:S01]  /*646d0*/  LDCU UR42, c[0x0][0x398] ;  /* 0x00007300ff2a77ac */ /* 0x000e620008000800 */
[----:B0-----:R-:W-:Y:S02]  /*646e0*/  PRMT R6, R31, 0x7632, R6 ;  /* 0x000076321f067816 */ /* 0x001fe40000000006 */
[----:B----4-:R-:W4:Y:S01]  /*646f0*/  LDL.LU R31, [R1+0x33c] ;  /* 0x00033c00011f7983 */ /* 0x010f220000300800 */
[----:B------:R-:W-:-:S03]  /*64700*/  IMAD.WIDE R4, R8, 0x2, R44 ;  /* 0x0000000208047825 */ /* 0x000fc600078e022c */
[----:B------:R0:W-:Y:S04]  /*64710*/  STL [R1+0x2ac8], R56 ;  /* 0x002ac83801007387 */ /* 0x0001e80000100800 */
[----:B0-----:R-:W4:Y:S04]  /*64720*/  LDL.LU R56, [R1+0x34c] ;  /* 0x00034c0001387983 */ /* 0x001f280000300800 */
[----:B------:R0:W-:Y:S01]  /*64730*/  @P6 STG.E.U16 desc[UR36][R4.64], R6 ;  /* 0x0000000604006986 */ /* 0x0001e2000c101524 */
[----:B------:R-:W-:Y:S01]  /*64740*/  PRMT R9, R36, 0x7632, R9 ;  /* 0x0000763224097816 */ /* 0x000fe20000000009 */
[----:B0-----:R-:W-:-:S05]  /*64750*/  IMAD.WIDE R4, R8, 0x2, R46 ;  /* 0x0000000208047825 */ /* 0x001fca00078e022e */
[----:B------:R0:W-:Y:S04]  /*64760*/  @P3 STG.E.U16 desc[UR36][R4.64], R36 ;  /* 0x0000002404003986 */ /* 0x0001e8000c101524 */
[----:B0-----:R-:W4:Y:S01]  /*64770*/  LDL.LU R36, [R1+0x37c] ;  /* 0x00037c0001247983 */ /* 0x001f220000300800 */
[----:B------:R-:W-:Y:S01]  /*64780*/  VIADD R7, R0, 0x1f ;  /* 0x0000001f00077836 */ /* 0x000fe20000000000 */
[----:B------:R-:W-:Y:S01]  /*64790*/  ISETP.LT.AND P5, PT, R58, UR45, !P2 ;  /* 0x0000002d3a007c0c */ /* 0x000fe2000d7a1270 */
[----:B------:R-:W0:Y:S01]  /*647a0*/  LDCU UR45, c[0x0][0x398] ;  /* 0x00007300ff2d77ac */ /* 0x000e220008000800 */
[----:B------:R-:W-:Y:S02]  /*647b0*/  ISETP.LT.AND P2, PT, R59, UR43, !P2 ;  /* 0x0000002b3b007c0c */ /* 0x000fe4000d741270 */
[----:B-1----:R-:W-:Y:S01]  /*647c0*/  ISETP.GE.AND P1, PT, R7, UR41, PT ;  /* 0x0000002907007c0c */ /* 0x002fe2000bf26270 */
[C---:B------:R-:W-:Y:S01]  /*647d0*/  IMAD.WIDE R6, R8.reuse, 0x2, R48 ;  /* 0x0000000208067825 */ /* 0x040fe200078e0230 */
[----:B------:R-:W1:Y:S03]  /*647e0*/  LDCU UR43, c[0x0][0x398] ;  /* 0x00007300ff2b77ac */ /* 0x000e660008000800 */
[C---:B------:R-:W-:Y:S01]  /*647f0*/  IMAD.WIDE R10, R8.reuse, 0x2, R50 ;  /* 0x00000002080a7825 */ /* 0x040fe200078e0232 */
[----:B------:R-:W-:Y:S01]  /*64800*/  ISETP.LT.AND P6, PT, R61, UR42, !P1 ;  /* 0x0000002a3d007c0c */ /* 0x000fe2000cfc1270 */
[----:B------:R0:W-:Y:S02]  /*64810*/  @P4 STG.E.U16 desc[UR36][R6.64], R9 ;  /* 0x0000000906004986 */ /* 0x0001e4000c101524 */
[----:B------:R-:W-:Y:S01]  /*64820*/  IMAD.WIDE R4, R8, 0x2, R52 ;  /* 0x0000000208047825 */ /* 0x000fe200078e0234 */
[----:B------:R-:W-:Y:S01]  /*64830*/  ISETP.LT.AND P3, PT, R32, UR54, !P1 ;  /* 0x0000003620007c0c */ /* 0x000fe2000cf61270 */
[----:B--2---:R3:W-:Y:S01]  /*64840*/  @P5 STG.E.U16 desc[UR36][R10.64], R28 ;  /* 0x0000001c0a005986 */ /* 0x0047e2000c101524 */
[----:B------:R-:W-:Y:S01]  /*64850*/  ISETP.LT.AND P5, PT, R39, UR56, !P1 ;  /* 0x0000003827007c0c */ /* 0x000fe2000cfa1270 */
[----:B------:R-:W2:Y:S02]  /*64860*/  LDCU UR41, c[0x0][0x398] ;  /* 0x00007300ff2977ac */ /* 0x000ea40008000800 */
[----:B------:R1:W-:Y:S01]  /*64870*/  STL [R1+0x2ac4], R39 ;  /* 0x002ac42701007387 */ /* 0x0003e20000100800 */
[----:B------:R-:W2:Y:S01]  /*64880*/  LDCU UR42, c[0x0][0x398] ;  /* 0x00007300ff2a77ac */ /* 0x000ea20008000800 */
[----:B0-----:R-:W-:-:S02]  /*64890*/  PRMT R6, R28, 0x7632, R6 ;  /* 0x000076321c067816 */ /* 0x001fc40000000006 */
[----:B------:R-:W-:Y:S01]  /*648a0*/  ISETP.LT.AND P4, PT, R54, UR55, !P1 ;  /* 0x0000003736007c0c */ /* 0x000fe2000cf81270 */
[----:B------:R-:W0:Y:S01]  /*648b0*/  LDCU UR54, c[0x0][0x398] ;  /* 0x00007300ff3677ac */ /* 0x000e220008000800 */
[----:B---3--:R-:W-:Y:S01]  /*648c0*/  VIADD R28, R8, UR39 ;  /* 0x00000027081c7c36 */ /* 0x008fe20008000000 */
[----:B------:R3:W-:Y:S01]  /*648d0*/  @P2 STG.E.U16 desc[UR36][R4.64], R6 ;  /* 0x0000000604002986 */ /* 0x0007e2000c101524 */
[----:B------:R-:W0:Y:S03]  /*648e0*/  LDCU UR39, c[0x0][0x398] ;  /* 0x00007300ff2777ac */ /* 0x000e260008000800 */
[----:B-1----:R-:W2:Y:S01]  /*648f0*/  LDL.LU R39, [R1+0x36c] ;  /* 0x00036c0001277983 */ /* 0x002ea20000300800 */
[----:B---3--:R-:W-:-:S04]  /*64900*/  IMAD.WIDE R4, R28, 0x2, R2 ;  /* 0x000000021c047825 */ /* 0x008fc800078e0202 */
[----:B------:R-:W-:-:S04]  /*64910*/  IMAD.WIDE R6, R28, 0x2, R12 ;  /* 0x000000021c067825 */ /* 0x000fc800078e020c */
[----:B------:R-:W-:-:S04]  /*64920*/  IMAD.WIDE R8, R28, 0x2, R14 ;  /* 0x000000021c087825 */ /* 0x000fc800078e020e */
[----:B------:R-:W-:Y:S01]  /*64930*/  IMAD.WIDE R10, R28, 0x2, R16 ;  /* 0x000000021c0a7825 */ /* 0x000fe200078e0210 */
[----:B----4-:R-:W-:Y:S01]  /*64940*/  PRMT R30, R31, 0x7632, R30 ;  /* 0x000076321f1e7816 */ /* 0x010fe2000000001e */
[----:B------:R1:W-:Y:S01]  /*64950*/  @P6 STG.E.U16 desc[UR36][R4.64], R56 ;  /* 0x0000003804006986 */ /* 0x0003e2000c101524 */
[----:B------:R-:W-:Y:S01]  /*64960*/  ISETP.LT.AND P6, PT, R57, UR45, !P1 ;  /* 0x0000002d39007c0c */ /* 0x000fe2000cfc1270 */
[----:B------:R-:W3:Y:S01]  /*64970*/  LDCU UR45, c[0x0][0x398] ;  /* 0x00007300ff2d77ac */ /* 0x000ee20008000800 */
[----:B------:R-:W-:-:S05]  /*64980*/  PRMT R29, R56, 0x7632, R29 ;  /* 0x00007632381d7816 */ /* 0x000fca000000001d */
[----:B------:R4:W-:Y:S01]  /*64990*/  @P5 STG.E.U16 desc[UR36][R6.64], R29 ;  /* 0x0000001d06005986 */ /* 0x0009e2000c101524 */
[----:B------:R-:W-:Y:S01]  /*649a0*/  ISETP.LT.AND P5, PT, R35, UR43, !P1 ;  /* 0x0000002b23007c0c */ /* 0x000fe2000cfa1270 */
[C---:B-1----:R-:W-:Y:S02]  /*649b0*/  IMAD.WIDE R4, R28.reuse, 0x2, R18 ;  /* 0x000000021c047825 */ /* 0x042fe400078e0212 */
[----:B------:R1:W-:Y:S04]  /*649c0*/  @P4 STG.E.U16 desc[UR36][R8.64], R31 ;  /* 0x0000001f08004986 */ /* 0x0003e8000c101524 */
[----:B------:R-:W3:Y:S04]  /*649d0*/  LDL R56, [R1+0x38c] ;  /* 0x00038c0001387983 */ /* 0x000ee80000100800 */
[----:B------:R-:W-:Y:S01]  /*649e0*/  @P3 STG.E.U16 desc[UR36][R10.64], R30 ;  /* 0x0000001e0a003986 */ /* 0x000fe2000c101524 */
[----:B----4-:R-:W-:-:S03]  /*649f0*/  IMAD.WIDE R6, R28, 0x2, R20 ;  /* 0x000000021c067825 */ /* 0x010fc600078e0214 */
[----:B-1----:R-:W4:Y:S01]  /*64a00*/  LDL.LU R31, [R1+0x39c] ;  /* 0x00039c00011f7983 */ /* 0x002f220000300800 */
[----:B------:R-:W-:-:S03]  /*64a10*/  PRMT R29, R36, 0x7632, R29 ;  /* 0x00007632241d7816 */ /* 0x000fc6000000001d */
[----:B------:R1:W-:Y:S04]  /*64a20*/  @P6 STG.E.U16 desc[UR36][R4.64], R36 ;  /* 0x0000002404006986 */ /* 0x0003e8000c101524 */
[----:B------:R0:W-:Y:S04]  /*64a30*/  @P5 STG.E.U16 desc[UR36][R6.64], R29 ;  /* 0x0000001d06005986 */ /* 0x0001e8000c101524 */
[----:B-1----:R-:W4:Y:S04]  /*64a40*/  LDL.LU R36, [R1+0x2acc] ;  /* 0x002acc0001247983 */ /* 0x002f280000300800 */
[----:B0-----:R-:W4:Y:S01]  /*64a50*/  LDL.LU R7, [R1+0x35c] ;  /* 0x00035c0001077983 */ /* 0x001f220000300800 */
[----:B--2---:R-:W-:Y:S01]  /*64a60*/  ISETP.LT.AND P4, PT, R33, UR41, !P1 ;  /* 0x0000002921007c0c */ /* 0x004fe2000cf81270 */
[----:B------:R-:W-:Y:S01]  /*64a70*/  IMAD.WIDE R8, R28, 0x2, R22 ;  /* 0x000000021c087825 */ /* 0x000fe200078e0216 */
[----:B------:R-:W-:Y:S01]  /*64a80*/  ISETP.LT.AND P3, PT, R60, UR53, !P1 ;  /* 0x000000353c007c0c */ /* 0x000fe2000cf61270 */
[----:B------:R-:W0:Y:S01]  /*64a90*/  LDCU UR41, c[0x0][0x398] ;  /* 0x00007300ff2977ac */ /* 0x000e220008000800 */
[----:B------:R-:W-:Y:S01]  /*64aa0*/  ISETP.LT.AND P2, PT, R34, UR42, !P1 ;  /* 0x0000002a22007c0c */ /* 0x000fe2000cf41270 */
[----:B------:R-:W-:-:S04]  /*64ab0*/  IMAD.WIDE R10, R28, 0x2, R24 ;  /* 0x000000021c0a7825 */ /* 0x000fc800078e0218 */
[----:B------:R-:W-:Y:S01]  /*64ac0*/  IMAD.WIDE R4, R28, 0x2, R26 ;  /* 0x000000021c047825 */ /* 0x000fe200078e021a */
[----:B------:R-:W1:Y:S03]  /*64ad0*/  LDCU.64 UR42, c[0x0][0x398] ;  /* 0x00007300ff2a77ac */ /* 0x000e660008000a00 */
[----:B------:R2:W-:Y:S01]  /*64ae0*/  @P4 STG.E.U16 desc[UR36][R8.64], R39 ;  /* 0x0000002708004986 */ /* 0x0005e2000c101524 */
[----:B------:R-:W-:-:S05]  /*64af0*/  PRMT R30, R39, 0x7632, R30 ;  /* 0x00007632271e7816 */ /* 0x000fca000000001e */
[----:B------:R0:W-:Y:S04]  /*64b00*/  @P3 STG.E.U16 desc[UR36][R10.64], R30 ;  /* 0x0000001e0a003986 */ /* 0x0001e8000c101524 */
[----:B--2---:R-:W2:Y:S01]  /*64b10*/  LDL R39, [R1+0x3ac] ;  /* 0x0003ac0001277983 */ /* 0x004ea20000100800 */
[----:B---3--:R-:W-:-:S03]  /*64b20*/  PRMT R29, R56, 0x7632, R29 ;  /* 0x00007632381d7816 */ /* 0x008fc6000000001d */
[----:B------:R-:W3:Y:S01]  /*64b30*/  LDL.LU R56, [R1+0x2ac8] ;  /* 0x002ac80001387983 */ /* 0x000ee20000300800 */
[----:B----4-:R-:W-:-:S03]  /*64b40*/  ISETP.LT.AND P4, PT, R36, UR54, !P1 ;  /* 0x0000003624007c0c */ /* 0x010fc6000cf81270 */
[----:B------:R4:W-:Y:S01]  /*64b50*/  @P2 STG.E.U16 desc[UR36][R4.64], R7 ;  /* 0x0000000704002986 */ /* 0x0009e2000c101524 */
[----:B0-----:R-:W-:Y:S01]  /*64b60*/  PRMT R10, R7, 0x7632, R10 ;  /* 0x00007632070a7816 */ /* 0x001fe2000000000a */
[----:B----4-:R-:W-:-:S08]  /*64b70*/  IMAD.WIDE R4, R28, 0x2, R40 ;  /* 0x000000021c047825 */ /* 0x010fd000078e0228 */
[----:B------:R0:W-:Y:S04]  /*64b80*/  @P4 STG.E.U16 desc[UR36][R4.64], R10 ;  /* 0x0000000a04004986 */ /* 0x0001e8000c101524 */
[----:B0-----:R-:W4:Y:S01]  /*64b90*/  LDL.LU R5, [R1+0x38c] ;  /* 0x00038c0001057983 */ /* 0x001f220000300800 */
[----:B------:R-:W-:Y:S02]  /*64ba0*/  ISETP.LT.AND P5, PT, R38, UR39, !P1 ;  /* 0x0000002726007c0c */ /* 0x000fe4000cfa1270 */
[----:B------:R-:W-:Y:S02]  /*64bb0*/  ISETP.LT.AND P6, PT, R37, UR52, !P1 ;  /* 0x0000003425007c0c */ /* 0x000fe4000cfc1270 */
[----:B------:R-:W-:Y:S01]  /*64bc0*/  ISETP.LT.AND P3, PT, R55, UR44, !P1 ;  /* 0x0000002c37007c0c */ /* 0x000fe2000cf61270 */
[----:B------:R-:W-:-:S04]  /*64bd0*/  IMAD.WIDE R6, R28, 0x2, R42 ;  /* 0x000000021c067825 */ /* 0x000fc800078e022a */
[----:B------:R-:W-:Y:S02]  /*64be0*/  VIADD R11, R0, 0x20 ;  /* 0x00000020000b7836 */ /* 0x000fe40000000000 */
[----:B------:R-:W-:Y:S01]  /*64bf0*/  IMAD.WIDE R8, R28, 0x2, R44 ;  /* 0x000000021c087825 */ /* 0x000fe200078e022c */
[----:B------:R-:W-:Y:S01]  /*64c00*/  PRMT R10, R31, 0x7632, R10 ;  /* 0x000076321f0a7816 */ /* 0x000fe2000000000a */
[----:B------:R-:W0:Y:S01]  /*64c10*/  LDCU UR39, c[0x0][0x3b8] ;  /* 0x00007700ff2777ac */ /* 0x000e220008000800 */
[----:B-1----:R-:W-:Y:S02]  /*64c20*/  ISETP.GE.AND P2, PT, R11, UR43, PT ;  /* 0x0000002b0b007c0c */ /* 0x002fe4000bf46270 */
[----:B--2---:R-:W-:Y:S01]  /*64c30*/  PRMT R11, R39, 0x7632, R11 ;  /* 0x00007632270b7816 */ /* 0x004fe2000000000b */
[----:B------:R-:W1:Y:S01]  /*64c40*/  LDCU UR44, c[0x0][0x398] ;  /* 0x00007300ff2c77ac */ /* 0x000e620008000800 */
[----:B------:R-:W2:Y:S01]  /*64c50*/  LDCU UR43, c[0x0][0x398] ;  /* 0x00007300ff2b77ac */ /* 0x000ea20008000800 */
[----:B---3--:R-:W-:Y:S01]  /*64c60*/  ISETP.LT.AND P4, PT, R56, UR45, !P1 ;  /* 0x0000002d38007c0c */ /* 0x008fe2000cf81270 */
[----:B------:R-:W3:Y:S01]  /*64c70*/  LDCU UR45, c[0x0][0x398] ;  /* 0x00007300ff2d77ac */ /* 0x000ee20008000800 */
[----:B----4-:R4:W-:Y:S04]  /*64c80*/  @P5 STG.E.U16 desc[UR36][R6.64], R5 ;  /* 0x0000000506005986 */ /* 0x0109e8000c101524 */
[----:B------:R0:W-:Y:S01]  /*64c90*/  @P6 STG.E.U16 desc[UR36][R8.64], R29 ;  /* 0x0000001d08006986 */ /* 0x0001e2000c101524 */
[----:B----4-:R-:W-:-:S04]  /*64ca0*/  IMAD.WIDE R4, R28, 0x2, R46 ;  /* 0x000000021c047825 */ /* 0x010fc800078e022e */
[----:B0-----:R-:W-:Y:S01]  /*64cb0*/  IMAD.WIDE R8, R28, 0x2, R48 ;  /* 0x000000021c087825 */ /* 0x001fe200078e0230 */
[----:B------:R0:W-:Y:S01]  /*64cc0*/  @P3 STG.E.U16 desc[UR36][R4.64], R31 ;  /* 0x0000001f04003986 */ /* 0x0001e2000c101524 */
[----:B------:R-:W-:-:S03]  /*64cd0*/  ISETP.LT.AND P3, PT, R61, UR50, !P2 ;  /* 0x000000323d007c0c */ /* 0x000fc6000d761270 */
[----:B------:R-:W-:Y:S04]  /*64ce0*/  @P4 STG.E.U16 desc[UR36][R8.64], R10 ;  /* 0x0000000a08004986 */ /* 0x000fe8000c101524 */
[----:B0-----:R-:W4:Y:S04]  /*64cf0*/  LDL.LU R31, [R1+0x3e0] ;  /* 0x0003e000011f7983 */ /* 0x001f280000300800 */
[----:B------:R0:W-:Y:S04]  /*64d00*/  STL [R1+0x2ac0], R61 ;  /* 0x002ac03d01007387 */ /* 0x0001e80000100800 */
[----:B0-----:R-:W2:Y:S04]  /*64d10*/  LDL.LU R61, [R1+0x3b0] ;  /* 0x0003b000013d7983 */ /* 0x001ea80000300800 */
[----:B------:R-:W3:Y:S04]  /*64d20*/  LDL.LU R39, [R1+0x2ac4] ;  /* 0x002ac40001277983 */ /* 0x000ee80000300800 */
[----:B------:R-:W2:Y:S04]  /*64d30*/  LDL.LU R8, [R1+0x3ac] ;  /* 0x0003ac0001087983 */ /* 0x000ea80000300800 */
[----:B------:R-:W3:Y:S01]  /*64d40*/  LDL.LU R9, [R1+0x3c0] ;  /* 0x0003c00001097983 */ /* 0x000ee20000300800 */
[----:B------:R-:W-:Y:S01]  /*64d50*/  ISETP.LT.AND P5, PT, R58, UR41, !P1 ;  /* 0x000000293a007c0c */ /* 0x000fe2000cfa1270 */
[----:B------:R-:W-:Y:S01]  /*64d60*/  IMAD.WIDE R6, R28, 0x2, R50 ;  /* 0x000000021c067825 */ /* 0x000fe200078e0232 */
[----:B------:R-:W-:-:S03]  /*64d70*/  ISETP.LT.AND P1, PT, R59, UR51, !P1 ;  /* 0x000000333b007c0c */ /* 0x000fc6000cf21270 */
[----:B------:R-:W-:Y:S01]  /*64d80*/  IMAD.WIDE R4, R28, 0x2, R52 ;  /* 0x000000021c047825 */ /* 0x000fe200078e0234 */
[----:B------:R-:W-:Y:S01]  /*64d90*/  ISETP.LT.AND P6, PT, R32, UR49, !P2 ;  /* 0x0000003120007c0c */ /* 0x000fe2000d7c1270 */
[----:B------:R0:W-:Y:S01]  /*64da0*/  STL [R1+0x2ab8], R35 ;  /* 0x002ab82301007387 */ /* 0x0001e20000100800 */
[----:B------:R-:W-:Y:S01]  /*64db0*/  ISETP.LT.AND P4, PT, R35, UR48, !P2 ;  /* 0x0000003023007c0c */ /* 0x000fe2000d781270 */
[----:B------:R-:W-:Y:S01]  /*64dc0*/  VIADD R28, R28, UR39 ;  /* 0x000000271c1c7c36 */ /* 0x000fe20008000000 */
[----:B------:R-:W1:Y:S01]  /*64dd0*/  LDCU UR39, c[0x0][0x398] ;  /* 0x00007300ff2777ac */ /* 0x000e620008000800 */
[----:B------:R-:W1:Y:S01]  /*64de0*/  LDCU UR41, c[0x0][0x398] ;  /* 0x00007300ff2977ac */ /* 0x000e620008000800 */
[----:B0-----:R-:W4:Y:S01]  /*64df0*/  LDL.LU R35, [R1+0x3f0] ;  /* 0x0003f00001237983 */ /* 0x001f220000300800 */
[----:B------:R-:W0:Y:S01]  /*64e00*/  LDCU UR49, c[0x0][0x398] ;  /* 0x00007300ff3177ac */ /* 0x000e220008000800 */
[----:B------:R-:W0:Y:S02]  /*64e10*/  LDCU UR48, c[0x0][0x398] ;  /* 0x00007300ff3077ac */ /* 0x000e240008000800 */
[----:B--2---:R-:W-:Y:S01]  /*64e20*/  @P5 STG.E.U16 desc[UR36][R6.64], R8 ;  /* 0x0000000806005986 */ /* 0x004fe2000c101524 */
[----:B-1----:R-:W-:-:S03]  /*64e30*/  ISETP.LT.AND P5, PT, R54, UR44, !P2 ;  /* 0x0000002c36007c0c */ /* 0x002fc6000d7a1270 */
[----:B------:R1:W-:Y:S01]  /*64e40*/  @P1 STG.E.U16 desc[UR36][R4.64], R11 ;  /* 0x0000000b04001986 */ /* 0x0003e2000c101524 */
[----:B---3--:R-:W-:Y:S01]  /*64e50*/  ISETP.LT.AND P1, PT, R39, UR45, !P2 ;  /* 0x0000002d27007c0c */ /* 0x008fe2000d721270 */
[----:B------:R-:W2:Y:S01]  /*64e60*/  LDCU.64 UR44, c[0x0][0x398] ;  /* 0x00007300ff2c77ac */ /* 0x000ea20008000a00 */
[----:B------:R-:W-:Y:S01]  /*64e70*/  PRMT R10, R9, 0x7632, R10 ;  /* 0x00007632090a7816 */ /* 0x000fe2000000000a */
[----:B-1----:R-:W-:Y:S01]  /*64e80*/  IMAD.WIDE R4, R28, 0x2, R2 ;  /* 0x000000021c047825 */ /* 0x002fe200078e0202 */
[----:B------:R-:W-:-:S04]  /*64e90*/  PRMT R11, R61, 0x7632, R11 ;  /* 0x000076323d0b7816 */ /* 0x000fc8000000000b */
[----:B------:R1:W-:Y:S01]  /*64ea0*/  @P3 STG.E.U16 desc[UR36][R4.64], R9 ;  /* 0x0000000904003986 */ /* 0x0003e2000c101524 */
[----:B------:R-:W-:-:S04]  /*64eb0*/  IMAD.WIDE R6, R28, 0x2, R14 ;  /* 0x000000021c067825 */ /* 0x000fc800078e020e */
[----:B-1----:R-:W-:-:S04]  /*64ec0*/  IMAD.WIDE R4, R28, 0x2, R12 ;  /* 0x000000021c047825 */ /* 0x002fc800078e020c */
[C---:B------:R-:W-:Y:S01]  /*64ed0*/  IMAD.WIDE R8, R28.reuse, 0x2, R16 ;  /* 0x000000021c087825 */ /* 0x040fe200078e0210 */
[----:B------:R1:W-:Y:S04]  /*64ee0*/  @P1 STG.E.U16 desc[UR36][R4.64], R10 ;  /* 0x0000000a04001986 */ /* 0x0003e8000c101524 */
[----:B------:R-:W-:Y:S04]  /*64ef0*/  @P5 STG.E.U16 desc[UR36][R6.64], R61 ;  /* 0x0000003d06005986 */ /* 0x000fe8000c101524 */
[----:B------:R3:W-:Y:S01]  /*64f00*/  @P6 STG.E.U16 desc[UR36][R8.64], R11 ;  /* 0x0000000b08006986 */ /* 0x0007e2000c101524 */
[----:B-1----:R-:W-:-:S03]  /*64f10*/  IMAD.WIDE R4, R28, 0x2, R18 ;  /* 0x000000021c047825 */ /* 0x002fc600078e0212 */
[----:B---3--:R-:W3:Y:S04]  /*64f20*/  LDL.LU R11, [R1+0x410] ;  /* 0x00041000010b7983 */ /* 0x008ee80000300800 */
[----:B------:R1:W-:Y:S04]  /*64f30*/  STL [R1+0x2abc], R19 ;  /* 0x002abc1301007387 */ /* 0x0003e80000100800 */
[----:B-1----:R-:W2:Y:S01]  /*64f40*/  LDL.LU R19, [R1+0x3d0] ;  /* 0x0003d00001137983 */ /* 0x002ea20000300800 */
[----:B------:R-:W-:Y:S01]  /*64f50*/  ISETP.LT.AND P3, PT, R57, UR43, !P2 ;  /* 0x0000002b39007c0c */ /* 0x000fe2000d761270 */
[----:B------:R-:W1:Y:S02]  /*64f60*/  LDCU UR43, c[0x0][0x398] ;  /* 0x00007300ff2b77ac */ /* 0x000e640008000800 */
[----:B------:R-:W2:Y:S01]  /*64f70*/  LDL R61, [R1+0x420] ;  /* 0x00042000013d7983 */ /* 0x000ea20000100800 */
[----:B----4-:R-:W-:-:S09]  /*64f80*/  PRMT R8, R31, 0x7632, R8 ;  /* 0x000076321f087816 */ /* 0x010fd20000000008 */
[----:B------:R4:W-:Y:S04]  /*64f90*/  @P3 STG.E.U16 desc[UR36][R4.64], R31 ;  /* 0x0000001f04003986 */ /* 0x0009e8000c101524 */
[----:B----4-:R-:W4:Y:S01]  /*64fa0*/  LDL.LU R31, [R1+0x400] ;  /* 0x00040000011f7983 */ /* 0x010f220000300800 */
[----:B------:R-:W-:Y:S01]  /*64fb0*/  ISETP.LT.AND P1, PT, R33, UR39, !P2 ;  /* 0x0000002721007c0c */ /* 0x000fe2000d721270 */
[----:B------:R-:W2:Y:S01]  /*64fc0*/  LDCU UR39, c[0x0][0x398] ;  /* 0x00007300ff2777ac */ /* 0x000ea20008000800 */
[----:B------:R-:W-:Y:S01]  /*64fd0*/  IMAD.WIDE R6, R28, 0x2, R20 ;  /* 0x000000021c067825 */ /* 0x000fe200078e0214 */
[----:B------:R-:W-:Y:S02]  /*64fe0*/  ISETP.LT.AND P6, PT, R60, UR41, !P2 ;  /* 0x000000293c007c0c */ /* 0x000fe4000d7c1270 */
[----:B0-----:R-:W-:Y:S01]  /*64ff0*/  ISETP.LT.AND P3, PT, R34, UR49, !P2 ;  /* 0x0000003122007c0c */ /* 0x001fe2000d761270 */
[----:B------:R-:W-:Y:S01]  /*65000*/  IMAD.WIDE R4, R28, 0x2, R22 ;  /* 0x000000021c047825 */ /* 0x000fe200078e0216 */
[----:B------:R0:W-:Y:S01]  /*65010*/  @P4 STG.E.U16 desc[UR36][R6.64], R8 ;  /* 0x0000000806004986 */ /* 0x0001e2000c101524 */
[----:B-1----:R-:W-:Y:S01]  /*65020*/  ISETP.LT.AND P4, PT, R36, UR43, !P2 ;  /* 0x0000002b24007c0c */ /* 0x002fe2000d781270 */
[----:B------:R-:W1:Y:S01]  /*65030*/  LDCU UR41, c[0x0][0x398] ;  /* 0x00007300ff2977ac */ /* 0x000e620008000800 */
[----:B------:R-:W-:Y:S01]  /*65040*/  ISETP.LT.AND P5, PT, R38, UR47, !P2 ;  /* 0x0000002f26007c0c */ /* 0x000fe2000d7a1270 */
[----:B------:R-:W1:Y:S01]  /*65050*/  LDCU UR47, c[0x0][0x398] ;  /* 0x00007300ff2f77ac */ /* 0x000e620008000800 */
[----:B------:R-:W1:Y:S01]  /*65060*/  LDCU UR43, c[0x0][0x398] ;  /* 0x00007300ff2b77ac */ /* 0x000e620008000800 */
[----:B0-----:R-:W-:-:S04]  /*65070*/  IMAD.WIDE R6, R28, 0x2, R24 ;  /* 0x000000021c067825 */ /* 0x001fc800078e0218 */
[----:B------:R-:W-:Y:S01]  /*65080*/  VIADD R8, R0, 0x21 ;  /* 0x0000002100087836 */ /* 0x000fe20000000000 */
[----:B---3--:R-:W-:Y:S02]  /*65090*/  PRMT R10, R11, 0x7632, R10 ;  /* 0x000076320b0a7816 */ /* 0x008fe4000000000a */
[----:B--2---:R-:W-:Y:S01]  /*650a0*/  PRMT R9, R19, 0x7632, R9 ;  /* 0x0000763213097816 */ /* 0x004fe20000000009 */
[----:B------:R0:W-:Y:S01]  /*650b0*/  @P1 STG.E.U16 desc[UR36][R4.64], R19 ;  /* 0x0000001304001986 */ /* 0x0001e2000c101524 */
[----:B------:R-:W-:Y:S01]  /*650c0*/  ISETP.GE.AND P1, PT, R8, UR45, PT ;  /* 0x0000002d08007c0c */ /* 0x000fe2000bf26270 */
[----:B------:R-:W2:Y:S02]  /*650d0*/  LDCU UR45, c[0x0][0x398] ;  /* 0x00007300ff2d77ac */ /* 0x000ea40008000800 */
[----:B------:R3:W-:Y:S01]  /*650e0*/  @P6 STG.E.U16 desc[UR36][R6.64], R9 ;  /* 0x0000000906006986 */ /* 0x0007e2000c101524 */
[----:B------:R-:W-:Y:S01]  /*650f0*/  ISETP.LT.AND P6, PT, R37, UR39, !P2 ;  /* 0x0000002725007c0c */ /* 0x000fe2000d7c1270 */
[----:B------:R-:W1:Y:S01]  /*65100*/  LDCU UR39, c[0x0][0x3b8] ;  /* 0x00007700ff2777ac */ /* 0x000e620008000800 */
[C---:B0-----:R-:W-:Y:S01]  /*65110*/  IMAD.WIDE R4, R28.reuse, 0x2, R26 ;  /* 0x000000021c047825 */ /* 0x041fe200078e021a */
[----:B------:R-:W2:Y:S03]  /*65120*/  LDL R19, [R1+0x430] ;  /* 0x0004300001137983 */ /* 0x000ea60000100800 */
[C---:B---3--:R-:W-:Y:S01]  /*65130*/  IMAD.WIDE R6, R28.reuse, 0x2, R40 ;  /* 0x000000021c067825 */ /* 0x048fe200078e0228 */
[----:B------:R0:W-:Y:S03]  /*65140*/  @P3 STG.E.U16 desc[UR36][R4.64], R11 ;  /* 0x0000000b04003986 */ /* 0x0001e6000c101524 */
[C---:B------:R-:W-:Y:S01]  /*65150*/  IMAD.WIDE R8, R28.reuse, 0x2, R42 ;  /* 0x000000021c087825 */ /* 0x040fe200078e022a */
[----:B------:R3:W-:Y:S04]  /*65160*/  @P4 STG.E.U16 desc[UR36][R6.64], R10 ;  /* 0x0000000a06004986 */ /* 0x0007e8000c101524 */
[----:B------:R1:W-:Y:S01]  /*65170*/  @P5 STG.E.U16 desc[UR36][R8.64], R35 ;  /* 0x0000002308005986 */ /* 0x0003e2000c101524 */
[----:B------:R-:W-:Y:S01]  /*65180*/  ISETP.LT.AND P5, PT, R55, UR40, !P2 ;  /* 0x0000002837007c0c */ /* 0x000fe2000d7a1270 */
[----:B------:R-:W2:Y:S01]  /*65190*/  LDCU UR40, c[0x0][0x398] ;  /* 0x00007300ff2877ac */ /* 0x000ea20008000800 */
[----:B0-----:R-:W-:Y:S01]  /*651a0*/  IMAD.WIDE R4, R28, 0x2, R44 ;  /* 0x000000021c047825 */ /* 0x001fe200078e022c */
[----:B---3--:R-:W-:-:S02]  /*651b0*/  PRMT R6, R35, 0x7632, R6 ;  /* 0x0000763223067816 */ /* 0x008fc40000000006 */
[----:B------:R-:W-:Y:S01]  /*651c0*/  PRMT R30, R61, 0x7632, R30 ;  /* 0x000076323d1e7816 */ /* 0x000fe2000000001e */
[----:B-1----:R-:W3:Y:S04]  /*651d0*/  LDL.LU R35, [R1+0x440] ;  /* 0x0004400001237983 */ /* 0x002ee80000300800 */
[----:B------:R0:W-:Y:S04]  /*651e0*/  @P6 STG.E.U16 desc[UR36][R4.64], R6 ;  /* 0x0000000604006986 */ /* 0x0001e8000c101524 */
[----:B------:R-:W2:Y:S01]  /*651f0*/  LDL.LU R61, [R1+0x2ac0] ;  /* 0x002ac000013d7983 */ /* 0x000ea20000300800 */
[----:B0-----:R-:W-:-:S05]  /*65200*/  IMAD.WIDE R4, R28, 0x2, R46 ;  /* 0x000000021c047825 */ /* 0x001fca00078e022e */
[----:B----4-:R0:W-:Y:S04]  /*65210*/  @P5 STG.E.U16 desc[UR36][R4.64], R31 ;  /* 0x0000001f04005986 */ /* 0x0101e8000c101524 */
[----:B0-----:R-:W4:Y:S01]  /*65220*/  LDL.LU R5, [R1+0x420] ;  /* 0x0004200001057983 */ /* 0x001f220000300800 */
[----:B------:R-:W-:Y:S02]  /*65230*/  ISETP.LT.AND P4, PT, R56, UR41, !P2 ;  /* 0x0000002938007c0c */ /* 0x000fe4000d781270 */
[----:B------:R-:W-:Y:S01]  /*65240*/  ISETP.LT.AND P3, PT, R58, UR34, !P2 ;  /* 0x000000223a007c0c */ /* 0x000fe2000d761270 */
[C---:B------:R-:W-:Y:S01]  /*65250*/  IMAD.WIDE R6, R28.reuse, 0x2, R48 ;  /* 0x000000021c067825 */ /* 0x040fe200078e0230 */
[----:B------:R-:W-:Y:S01]  /*65260*/  ISETP.LT.AND P2, PT, R59, UR46, !P2 ;  /* 0x0000002e3b007c0c */ /* 0x000fe2000d741270 */
[----:B------:R-:W0:Y:S01]  /*65270*/  LDCU UR41, c[0x0][0x398] ;  /* 0x00007300ff2977ac */ /* 0x000e220008000800 */
[----:B------:R-:W-:Y:S01]  /*65280*/  PRMT R29, R31, 0x7632, R29 ;  /* 0x000076321f1d7816 */ /* 0x000fe2000000001d */
[C---:B------:R-:W-:Y:S01]  /*65290*/  IMAD.WIDE R8, R28.reuse, 0x2, R50 ;  /* 0x000000021c087825 */ /* 0x040fe200078e0232 */
[----:B------:R-:W4:Y:S03]  /*652a0*/  LDL.LU R31, [R1+0x470] ;  /* 0x00047000011f7983 */ /* 0x000f260000300800 */
[C---:B------:R-:W-:Y:S01]  /*652b0*/  IMAD.WIDE R10, R28.reuse, 0x2, R52 ;  /* 0x000000021c0a7825 */ /* 0x040fe200078e0234 */
[----:B------:R-:W-:Y:S01]  /*652c0*/  ISETP.LT.AND P5, PT, R39, UR47, !P1 ;  /* 0x0000002f27007c0c */ /* 0x000fe2000cfa1270 */
[----:B------:R-:W-:Y:S01]  /*652d0*/  @P4 STG.E.U16 desc[UR36][R6.64], R29 ;  /* 0x0000001d06004986 */ /* 0x000fe2000c101524 */
[----:B------:R-:W1:Y:S01]  /*652e0*/  LDCU UR34, c[0x0][0x398] ;  /* 0x00007300ff2277ac */ /* 0x000e620008000800 */
[----:B------:R-:W-:-:S02]  /*652f0*/  VIADD R28, R28, UR39 ;  /* 0x000000271c1c7c36 */ /* 0x000fc40008000000 */
[----:B------:R0:W-:Y:S01]  /*65300*/  STL [R1+0x2ab4], R39 ;  /* 0x002ab42701007387 */ /* 0x0001e20000100800 */
[----:B--2---:R-:W-:-:S03]  /*65310*/  ISETP.LT.AND P6, PT, R61, UR48, !P1 ;  /* 0x000000303d007c0c */ /* 0x004fc6000cfc1270 */
[----:B0-----:R-:W2:Y:S01]  /*65320*/  LDL.LU R39, [R1+0x450] ;  /* 0x0004500001277983 */ /* 0x001ea20000300800 */
[----:B---3--:R-:W-:-:S03]  /*65330*/  PRMT R29, R35, 0x7632, R29 ;  /* 0x00007632231d7816 */ /* 0x008fc6000000001d */
[----:B----4-:R0:W-:Y:S01]  /*65340*/  @P3 STG.E.U16 desc[UR36][R8.64], R5 ;  /* 0x0000000508003986 */ /* 0x0101e2000c101524 */
[----:B------:R-:W-:Y:S01]  /*65350*/  ISETP.LT.AND P4, PT, R54, UR45, !P1 ;  /* 0x0000002d36007c0c */ /* 0x000fe2000cf81270 */
[----:B------:R-:W3:Y:S02]  /*65360*/  LDCU UR39, c[0x0][0x398] ;  /* 0x00007300ff2777ac */ /* 0x000ee40008000800 */
[----:B------:R4:W-:Y:S01]  /*65370*/  @P2 STG.E.U16 desc[UR36][R10.64], R30 ;  /* 0x0000001e0a002986 */ /* 0x0009e2000c101524 */
[----:B0-----:R-:W-:Y:S01]  /*65380*/  IMAD.WIDE R4, R28, 0x2, R2 ;  /* 0x000000021c047825 */ /* 0x001fe200078e0202 */
[----:B----4-:R-:W-:-:S04]  /*65390*/  PRMT R30, R19, 0x7632, R30 ;  /* 0x00007632131e7816 */ /* 0x010fc8000000001e */
[----:B------:R0:W-:Y:S04]  /*653a0*/  @P6 STG.E.U16 desc[UR36][R4.64], R35 ;  /* 0x0000002304006986 */ /* 0x0001e8000c101524 */
[----:B------:R-:W4:Y:S04]  /*653b0*/  LDL.LU R19, [R1+0x2abc] ;  /* 0x002abc0001137983 */ /* 0x000f280000300800 */
[----:B0-----:R-:W2:Y:S04]  /*653c0*/  LDL.LU R35, [R1+0x2ab8] ;  /* 0x002ab80001237983 */ /* 0x001ea80000300800 */
[----:B------:R-:W3:Y:S01]  /*653d0*/  LDL.LU R5, [R1+0x430] ;  /* 0x0004300001057983 */ /* 0x000ee20000300800 */
[----:B------:R-:W-:Y:S01]  /*653e0*/  ISETP.LT.AND P3, PT, R32, UR35, !P1 ;  /* 0x0000002320007c0c */ /* 0x000fe2000cf61270 */
[C---:B------:R-:W-:Y:S01]  /*653f0*/  IMAD.WIDE R6, R28.reuse, 0x2, R12 ;  /* 0x000000021c067825 */ /* 0x040fe200078e020c */
[----:B------:R-:W-:Y:S01]  /*65400*/  ISETP.LT.AND P2, PT, R57, UR41, !P1 ;  /* 0x0000002939007c0c */ /* 0x000fe2000cf41270 */
[----:B------:R-:W0:Y:S02]  /*65410*/  LDCU UR41, c[0x0][0x398] ;  /* 0x00007300ff2977ac */ /* 0x000e240008000800 */
[C---:B------:R-:W-:Y:S01]  /*65420*/  IMAD.WIDE R8, R28.reuse, 0x2, R14 ;  /* 0x000000021c087825 */ /* 0x040fe200078e020e */
[----:B------:R1:W-:Y:S03]  /*65430*/  @P5 STG.E.U16 desc[UR36][R6.64], R29 ;  /* 0x0000001d06005986 */ /* 0x0003e6000c101524 */
[----:B------:R-:W-:Y:S01]  /*65440*/  IMAD.WIDE R10, R28, 0x2, R16 ;  /* 0x000000021c0a7825 */ /* 0x000fe200078e0210 */
[----:B-1----:R-:W-:-:S03]  /*65450*/  PRMT R29, R31, 0x7632, R29 ;  /* 0x000076321f1d7816 */ /* 0x002fc6000000001d */
[C---:B------:R-:W-:Y:S01]  /*65460*/  IMAD.WIDE R6, R28.reuse, 0x2, R22 ;  /* 0x000000021c067825 */ /* 0x040fe200078e0216 */
[----:B--2---:R-:W-:Y:S01]  /*65470*/  ISETP.LT.AND P5, PT, R35, UR43, !P1 ;  /* 0x0000002b23007c0c */ /* 0x004fe2000cfa1270 */
[----:B---3--:R4:W-:Y:S04]  /*65480*/  @P4 STG.E.U16 desc[UR36][R8.64], R5 ;  /* 0x0000000508004986 */ /* 0x0089e8000c101524 */
[----:B------:R-:W-:Y:S01]  /*65490*/  @P3 STG.E.U16 desc[UR36][R10.64], R30 ;  /* 0x0000001e0a003986 */ /* 0x000fe2000c101524 */
[----:B----4-:R-:W-:-:S03]  /*654a0*/  IMAD.WIDE R4, R28, 0x2, R18 ;  /* 0x000000021c047825 */ /* 0x010fc600078e0212 */
[----:B------:R1:W-:Y:S04]  /*654b0*/  STL [R1+0x2ab0], R19 ;  /* 0x002ab01301007387 */ /* 0x0003e80000100800 */
[----:B------:R2:W-:Y:S04]  /*654c0*/  @P2 STG.E.U16 desc[UR36][R4.64], R31 ;  /* 0x0000001f04002986 */ /* 0x0005e8000c101524 */
[----:B-1----:R-:W3:Y:S01]  /*654d0*/  LDL.LU R19, [R1+0x490] ;  /* 0x0004900001137983 */ /* 0x002ee20000300800 */
[----:B--2---:R-:W-:-:S03]  /*654e0*/  IMAD.WIDE R4, R28, 0x2, R20 ;  /* 0x000000021c047825 */ /* 0x004fc600078e0214 */
[----:B------:R-:W2:Y:S04]  /*654f0*/  LDL.LU R31, [R1+0x480] ;  /* 0x00048000011f7983 */ /* 0x000ea80000300800 */
[----:B------:R1:W-:Y:S01]  /*65500*/  @P5 STG.E.U16 desc[UR36][R4.64], R29 ;  /* 0x0000001d04005986 */ /* 0x0003e2000c101524 */
[----:B------:R-:W-:Y:S01]  /*65510*/  ISETP.LT.AND P4, PT, R33, UR40, !P1 ;  /* 0x0000002821007c0c */ /* 0x000fe2000cf81270 */
[----:B------:R-:W4:Y:S02]  /*65520*/  LDCU UR40, c[0x0][0x398] ;  /* 0x00007300ff2877ac */ /* 0x000f240008000800 */
[----:B-1----:R-:W2:Y:S01]  /*65530*/  LDL.LU R5, [R1+0x460] ;  /* 0x0004600001057983 */ /* 0x002ea20000300800 */
[----:B------:R-:W-:-:S09]  /*65540*/  PRMT R30, R39, 0x7632, R30 ;  /* 0x00007632271e7816 */ /* 0x000fd2000000001e */
[----:B------:R1:W-:Y:S04]  /*65550*/  @P4 STG.E.U16 desc[UR36][R6.64], R39 ;  /* 0x0000002706004986 */ /* 0x0003e8000c101524 */
[----:B-1----:R-:W4:Y:S01]  /*65560*/  LDL R39, [R1+0x4a0] ;  /* 0x0004a00001277983 */ /* 0x002f220000100800 */
[----:B------:R-:W-:Y:S02]  /*65570*/  ISETP.LT.AND P3, PT, R60, UR33, !P1 ;  /* 0x000000213c007c0c */ /* 0x000fe4000cf61270 */
[----:B------:R-:W-:Y:S01]  /*65580*/  ISETP.LT.AND P2, PT, R34, UR34, !P1 ;  /* 0x0000002222007c0c */ /* 0x000fe2000cf41270 */
[----:B------:R-:W-:Y:S01]  /*65590*/  IMAD.WIDE R8, R28, 0x2, R24 ;  /* 0x000000021c087825 */ /* 0x000fe200078e0218 */
[----:B0-----:R-:W-:Y:S01]  /*655a0*/  ISETP.LT.AND P6, PT, R36, UR41, !P1 ;  /* 0x0000002924007c0c */ /* 0x001fe2000cfc1270 */
[----:B------:R-:W0:Y:S01]  /*655b0*/  LDCU.64 UR34, c[0x0][0x398] ;  /* 0x00007300ff2277ac */ /* 0x000e220008000a00 */
[----:B------:R-:W-:Y:S01]  /*655c0*/  ISETP.LT.AND P5, PT, R38, UR39, !P1 ;  /* 0x0000002726007c0c */ /* 0x000fe2000cfa1270 */
[C---:B------:R-:W-:Y:S01]  /*655d0*/  IMAD.WIDE R10, R28.reuse, 0x2, R26 ;  /* 0x000000021c0a7825 */ /* 0x040fe200078e021a */
[----:B------:R-:W-:Y:S01]  /*655e0*/  ISETP.LT.AND P4, PT, R37, UR8, !P1 ;  /* 0x0000000825007c0c */ /* 0x000fe2000cf81270 */
[----:B------:R-:W1:Y:S04]  /*655f0*/  LDCU UR41, c[0x0][0x398] ;  /* 0x00007300ff2977ac */ /* 0x000e680008000800 */
[----:B------:R0:W-:Y:S01]  /*65600*/  @P3 STG.E.U16 desc[UR36][R8.64], R30 ;  /* 0x0000001e08003986 */ /* 0x0001e2000c101524 */
[C---:B------:R-:W-:Y:S01]  /*65610*/  IMAD.WIDE R6, R28.reuse, 0x2, R42 ;  /* 0x000000021c067825 */ /* 0x040fe200078e022a */
[----:B------:R-:W-:Y:S01]  /*65620*/  ISETP.LT.AND P3, PT, R55, UR42, !P1 ;  /* 0x0000002a37007c0c */ /* 0x000fe2000cf61270 */
[----:B------:R-:W1:Y:S01]  /*65630*/  LDCU UR33, c[0x0][0x398] ;  /* 0x00007300ff2177ac */ /* 0x000e620008000800 */
[----:B------:R-:W1:Y:S01]  /*65640*/  LDCU UR8, c[0x0][0x3b8] ;  /* 0x00007700ff0877ac */ /* 0x000e620008000800 */
[----:B------:R-:W1:Y:S01]  /*65650*/  LDCU UR39, c[0x0][0x398] ;  /* 0x00007300ff2777ac */ /* 0x000e620008000800 */
[C---:B0-----:R-:W-:Y:S01]  /*65660*/  IMAD.WIDE R8, R28.reuse, 0x2, R44 ;  /* 0x000000021c087825 */ /* 0x041fe200078e022c */
[----:B---3--:R-:W-:Y:S01]  /*65670*/  PRMT R29, R19, 0x7632, R29 ;  /* 0x00007632131d7816 */ /* 0x008fe2000000001d */
[----:B--2---:R0:W-:Y:S02]  /*65680*/  @P2 STG.E.U16 desc[UR36][R10.64], R5 ;  /* 0x000000050a002986 */ /* 0x0041e4000c101524 */
[----:B0-----:R-:W-:Y:S01]  /*65690*/  PRMT R10, R5, 0x7632, R10 ;  /* 0x00007632050a7816 */ /* 0x001fe2000000000a */
[----:B------:R-:W-:-:S05]  /*656a0*/  IMAD.WIDE R4, R28, 0x2, R40 ;  /* 0x000000021c047825 */ /* 0x000fca00078e0228 */
[----:B------:R0:W-:Y:S04]  /*656b0*/  @P6 STG.E.U16 desc[UR36][R4.64], R10 ;  /* 0x0000000a04006986 */ /* 0x0001e8000c101524 */
[----:B------:R2:W-:Y:S04]  /*656c0*/  @P5 STG.E.U16 desc[UR36][R6.64], R19 ;  /* 0x0000001306005986 */ /* 0x0005e8000c101524 */
[----:B------:R3:W-:Y:S01]  /*656d0*/  @P4 STG.E.U16 desc[UR36][R8.64], R29 ;  /* 0x0000001d08004986 */ /* 0x0007e2000c101524 */
[----:B----4-:R-:W-:Y:S01]  /*656e0*/  ISETP.LT.AND P4, PT, R56, UR40, !P1 ;  /* 0x0000002838007c0c */ /* 0x010fe2000cf81270 */
[----:B------:R-:W-:-:S02]  /*656f0*/  VIADD R11, R0, 0x22 ;  /* 0x00000022000b7836 */ /* 0x000fc40000000000 */
[C---:B0-----:R-:W-:Y:S01]  /*65700*/  IMAD.WIDE R4, R28.reuse, 0x2, R46 ;  /* 0x000000021c047825 */ /* 0x041fe200078e022e */
[----:B------:R-:W-:Y:S01]  /*65710*/  PRMT R10, R31, 0x7632, R10 ;  /* 0x000076321f0a7816 */ /* 0x000fe2000000000a */
[----:B------:R-:W0:Y:S01]  /*65720*/  LDCU UR40, c[0x0][0x398] ;  /* 0x00007300ff2877ac */ /* 0x000e220008000800 */
[----:B------:R-:W-:Y:S01]  /*65730*/  ISETP.GE.AND P2, PT, R11, UR35, PT ;  /* 0x000000230b007c0c */ /* 0x000fe2000bf46270 */
[----:B--2---:R-:W2:Y:S01]  /*65740*/  LDL R19, [R1+0x3b4] ;  /* 0x0003b40001137983 */ /* 0x004ea20000100800 */
[----:B---3--:R-:W-:-:S03]  /*65750*/  IMAD.WIDE R8, R28, 0x2, R48 ;  /* 0x000000021c087825 */ /* 0x008fc600078e0230 */
[----:B------:R3:W-:Y:S01]  /*65760*/  @P3 STG.E.U16 desc[UR36][R4.64], R31 ;  /* 0x0000001f04003986 */ /* 0x0007e2000c101524 */
[----:B------:R-:W-:Y:S01]  /*65770*/  PRMT R11, R39, 0x7632, R11 ;  /* 0x00007632270b7816 */ /* 0x000fe2000000000b */
[----:B------:R-:W4:Y:S02]  /*65780*/  LDCU UR35, c[0x0][0x398] ;  /* 0x00007300ff2377ac */ /* 0x000f240008000800 */
[----:B------:R0:W-:Y:S04]  /*65790*/  @P4 STG.E.U16 desc[UR36][R8.64], R10 ;  /* 0x0000000a08004986 */ /* 0x0001e8000c101524 */
[----:B---3--:R-:W3:Y:S04]  /*657a0*/  LDL.LU R31, [R1+0x3e4] ;  /* 0x0003e400011f7983 */ /* 0x008ee80000300800 */
[----:B------:R-:W2:Y:S04]  /*657b0*/  LDL.LU R39, [R1+0x2ab4] ;  /* 0x002ab40001277983 */ /* 0x000ea80000300800 */
[----:B0-----:R-:W2:Y:S01]  /*657c0*/  LDL.LU R8, [R1+0x4a0] ;  /* 0x0004a00001087983 */ /* 0x001ea20000300800 */
[----:B-1----:R-:W-:-:S02]  /*657d0*/  ISETP.LT.AND P5, PT, R58, UR41, !P1 ;  /* 0x000000293a007c0c */ /* 0x002fc4000cfa1270 */
[----:B------:R-:W-:Y:S01]  /*657e0*/  ISETP.LT.AND P1, PT, R59, UR33, !P1 ;  /* 0x000000213b007c0c */ /* 0x000fe2000cf21270 */
[C---:B------:R-:W-:Y:S01]  /*657f0*/  IMAD.WIDE R6, R28.reuse, 0x2, R50 ;  /* 0x000000021c067825 */ /* 0x040fe200078e0232 */
[----:B------:R-:W3:Y:S03]  /*65800*/  LDL.LU R9, [R1+0x3c4] ;  /* 0x0003c40001097983 */ /* 0x000ee60000300800 */
[----:B------:R-:W-:Y:S01]  /*65810*/  IMAD.WIDE R4, R28, 0x2, R52 ;  /* 0x000000021c047825 */ /* 0x000fe200078e0234 */
[----:B------:R-:W-:Y:S01]  /*65820*/  ISETP.LT.AND P4, PT, R35, UR31, !P2 ;  /* 0x0000001f23007c0c */ /* 0x000fe2000d781270 */
[----:B------:R-:W0:Y:S01]  /*65830*/  LDCU UR33, c[0x0][0x398] ;  /* 0x00007300ff2177ac */ /* 0x000e220008000800 */
[----:B------:R-:W-:-:S03]  /*65840*/  ISETP.LT.AND P3, PT, R61, UR18, !P2 ;  /* 0x000000123d007c0c */ /* 0x000fc6000d761270 */
[----:B--2---:R-:W-:Y:S01]  /*65850*/  @P5 STG.E.U16 desc[UR36][R6.64], R8 ;  /* 0x0000000806005986 */ /* 0x004fe2000c101524 */
[----:B------:R-:W-:Y:S01]  /*65860*/  VIADD R28, R28, UR8 ;  /* 0x000000081c1c7c36 */ /* 0x000fe20008000000 */
[----:B------:R-:W-:Y:S01]  /*65870*/  ISETP.LT.AND P5, PT, R54, UR39, !P2 ;  /* 0x0000002736007c0c */ /* 0x000fe2000d7a1270 */
[----:B------:R-:W1:Y:S01]  /*65880*/  LDCU UR8, c[0x0][0x398] ;  /* 0x00007300ff0877ac */ /* 0x000e620008000800 */
[----:B------:R2:W-:Y:S01]  /*65890*/  @P1 STG.E.U16 desc[UR36][R4.64], R11 ;  /* 0x0000000b04001986 */ /* 0x0005e2000c101524 */
[----:B------:R-:W-:Y:S02]  /*658a0*/  ISETP.LT.AND P6, PT, R32, UR32, !P2 ;  /* 0x0000002020007c0c */ /* 0x000fe4000d7c1270 */
[----:B---3--:R-:W-:Y:S01]  /*658b0*/  PRMT R10, R9, 0x7632, R10 ;  /* 0x00007632090a7816 */ /* 0x008fe2000000000a */
[----:B------:R-:W3:Y:S01]  /*658c0*/  LDCU UR39, c[0x0][0x398] ;  /* 0x00007300ff2777ac */ /* 0x000ee20008000800 */
[----:B------:R-:W0:Y:S01]  /*658d0*/  LDCU UR18, c[0x0][0x398] ;  /* 0x00007300ff1277ac */ /* 0x000e220008000800 */
[----:B--2---:R-:W-:Y:S01]  /*658e0*/  PRMT R11, R19, 0x7632, R11 ;  /* 0x00007632130b7816 */ /* 0x004fe2000000000b */
[----:B------:R-:W2:Y:S01]  /*658f0*/  LDCU UR31, c[0x0][0x398] ;  /* 0x00007300ff1f77ac */ /* 0x000ea20008000800 */
[----:B------:R-:W2:Y:S04]  /*65900*/  LDL.LU R19, [R1+0x2ab0] ;  /* 0x002ab00001137983 */ /* 0x000ea80000300800 */
[----:B------:R0:W-:Y:S04]  /*65910*/  STL [R1+0x2aa8], R35 ;  /* 0x002aa82301007387 */ /* 0x0001e80000100800 */
[----:B0-----:R-:W3:Y:S01]  /*65920*/  LDL.LU R35, [R1+0x3b4] ;  /* 0x0003b40001237983 */ /* 0x001ee20000300800 */
[----:B------:R-:W-:Y:S01]  /*65930*/  ISETP.LT.AND P1, PT, R39, UR40, !P2 ;  /* 0x0000002827007c0c */ /* 0x000fe2000d721270 */
[----:B------:R-:W-:-:S05]  /*65940*/  IMAD.WIDE R4, R28, 0x2, R2 ;  /* 0x000000021c047825 */ /* 0x000fca00078e0202 */
[----:B------:R0:W-:Y:S01]  /*65950*/  @P3 STG.E.U16 desc[UR36][R4.64], R9 ;  /* 0x0000000904003986 */ /* 0x0001e2000c101524 */
[----:B------:R-:W-:-:S04]  /*65960*/  IMAD.WIDE R6, R28, 0x2, R14 ;  /* 0x000000021c067825 */ /* 0x000fc800078e020e */
[----:B0-----:R-:W-:-:S04]  /*65970*/  IMAD.WIDE R4, R28, 0x2, R12 ;  /* 0x000000021c047825 */ /* 0x001fc800078e020c */
[C---:B------:R-:W-:Y:S01]  /*65980*/  IMAD.WIDE R8, R28.reuse, 0x2, R16 ;  /* 0x000000021c087825 */ /* 0x040fe200078e0210 */
[----:B------:R2:W-:Y:S03]  /*65990*/  @P1 STG.E.U16 desc[UR36][R4.64], R10 ;  /* 0x0000000a04001986 */ /* 0x0005e6000c101524 */
[C---:B--2---:R-:W-:Y:S01]  /*659a0*/  IMAD.WIDE R4, R28.reuse, 0x2, R18 ;  /* 0x000000021c047825 */ /* 0x044fe200078e0212 */
[----:B---3--:R0:W-:Y:S04]  /*659b0*/  @P5 STG.E.U16 desc[UR36][R6.64], R35 ;  /* 0x0000002306005986 */ /* 0x0081e8000c101524 */
[----:B------:R2:W-:Y:S04]  /*659c0*/  @P6 STG.E.U16 desc[UR36][R8.64], R11 ;  /* 0x0000000b08006986 */ /* 0x0005e8000c101524 */
[----:B0-----:R-:W3:Y:S04]  /*659d0*/  LDL.LU R35, [R1+0x3f4] ;  /* 0x0003f40001237983 */ /* 0x001ee80000300800 */
[----:B--2---:R-:W2:Y:S04]  /*659e0*/  LDL.LU R11, [R1+0x414] ;  /* 0x00041400010b7983 */ /* 0x004ea80000300800 */
[----:B------:R0:W-:Y:S04]  /*659f0*/  STL [R1+0x2aac], R19 ;  /* 0x002aac1301007387 */ /* 0x0001e80000100800 */
[----:B0-----:R-:W3:Y:S01]  /*65a00*/  LDL.LU R19, [R1+0x3d4] ;  /* 0x0003d40001137983 */ /* 0x001ee20000300800 */
[----:B------:R-:W-:Y:S01]  /*65a10*/  ISETP.LT.AND P3, PT, R57, UR33, !P2 ;  /* 0x0000002139007c0c */ /* 0x000fe2000d761270 */
[----:B------:R-:W0:Y:S01]  /*65a20*/  LDCU.64 UR32, c[0x0][0x398] ;  /* 0x00007300ff2077ac */ /* 0x000e220008000a00 */
[----:B-1----:R-:W-:Y:S01]  /*65a30*/  ISETP.LT.AND P1, PT, R33, UR8, !P2 ;  /* 0x0000000821007c0c */ /* 0x002fe2000d721270 */
[----:B------:R-:W-:Y:S01]  /*65a40*/  IMAD.WIDE R6, R28, 0x2, R20 ;  /* 0x000000021c067825 */ /* 0x000fe200078e0214 */
[----:B------:R-:W-:Y:S01]  /*65a50*/  PRMT R8, R31, 0x7632, R8 ;  /* 0x000076321f087816 */ /* 0x000fe20000000008 */
[----:B------:R-:W1:Y:S01]  /*65a60*/  LDCU UR8, c[0x0][0x398] ;  /* 0x00007300ff0877ac */ /* 0x000e620008000800 */
[----:B----4-:R-:W-:-:S02]  /*65a70*/  ISETP.LT.AND P6, PT, R60, UR35, !P2 ;  /* 0x000000233c007c0c */ /* 0x010fc4000d7c1270 */
[----:B------:R-:W-:Y:S01]  /*65a80*/  ISETP.LT.AND P5, PT, R38, UR30, !P2 ;  /* 0x0000001e26007c0c */ /* 0x000fe2000d7a1270 */
[----:B------:R-:W4:Y:S04]  /*65a90*/  LDCU UR35, c[0x0][0x398] ;  /* 0x00007300ff2377ac */ /* 0x000f280008000800 */
[----:B------:R0:W-:Y:S01]  /*65aa0*/  @P3 STG.E.U16 desc[UR36][R4.64], R31 ;  /* 0x0000001f04003986 */ /* 0x0001e2000c101524 */
[----:B------:R-:W-:Y:S01]  /*65ab0*/  ISETP.LT.AND P3, PT, R34, UR39, !P2 ;  /* 0x0000002722007c0c */ /* 0x000fe2000d761270 */
[----:B------:R-:W1:Y:S02]  /*65ac0*/  LDCU UR30, c[0x0][0x398] ;  /* 0x00007300ff1e77ac */ /* 0x000e640008000800 */
[----:B------:R4:W-:Y:S01]  /*65ad0*/  @P4 STG.E.U16 desc[UR36][R6.64], R8 ;  /* 0x0000000806004986 */ /* 0x0009e2000c101524 */
[----:B------:R-:W-:Y:S01]  /*65ae0*/  ISETP.LT.AND P4, PT, R36, UR18, !P2 ;  /* 0x0000001224007c0c */ /* 0x000fe2000d781270 */
[----:B------:R-:W1:Y:S01]  /*65af0*/  LDCU UR18, c[0x0][0x398] ;  /* 0x00007300ff1277ac */ /* 0x000e620008000800 */
[C---:B0-----:R-:W-:Y:S01]  /*65b00*/  IMAD.WIDE R4, R28.reuse, 0x2, R22 ;  /* 0x000000021c047825 */ /* 0x041fe200078e0216 */
[----:B------:R-:W3:Y:S03]  /*65b10*/  LDL.LU R31, [R1+0x404] ;  /* 0x00040400011f7983 */ /* 0x000ee60000300800 */
[----:B----4-:R-:W-:-:S04]  /*65b20*/  IMAD.WIDE R6, R28, 0x2, R24 ;  /* 0x000000021c067825 */ /* 0x010fc800078e0218 */
[----:B------:R-:W-:Y:S01]  /*65b30*/  VIADD R8, R0, 0x23 ;  /* 0x0000002300087836 */ /* 0x000fe20000000000 */
[----:B------:R0:W-:Y:S04]  /*65b40*/  STL [R1+0x2aa4], R0 ;  /* 0x002aa40001007387 */ /* 0x0001e80000100800 */
[----:B0-----:R-:W4:Y:S01]  /*65b50*/  LDL.LU R0, [R1+0x424] ;  /* 0x0004240001007983 */ /* 0x001f220000300800 */
[----:B--2---:R-:W-:Y:S02]  /*65b60*/  PRMT R10, R11, 0x7632, R10 ;  /* 0x000076320b0a7816 */ /* 0x004fe4000000000a */
[----:B---3--:R-:W-:Y:S01]  /*65b70*/  PRMT R9, R19, 0x7632, R9 ;  /* 0x0000763213097816 */ /* 0x008fe20000000009 */
[----:B------:R0:W-:Y:S01]  /*65b80*/  @P1 STG.E.U16 desc[UR36][R4.64], R19 ;  /* 0x0000001304001986 */ /* 0x0001e2000c101524 */
[----:B------:R-:W-:Y:S01]  /*65b90*/  ISETP.GE.AND P1, PT, R8, UR33, PT ;  /* 0x0000002108007c0c */ /* 0x000fe2000bf26270 */
[----:B------:R-:W2:Y:S02]  /*65ba0*/  LDCU UR33, c[0x0][0x398] ;  /* 0x00007300ff2177ac */ /* 0x000ea40008000800 */
[----:B------:R3:W-:Y:S01]  /*65bb0*/  @P6 STG.E.U16 desc[UR36][R6.64], R9 ;  /* 0x0000000906006986 */ /* 0x0007e2000c101524 */
[----:B0-----:R-:W-:-:S03]  /*65bc0*/  IMAD.WIDE R4, R28, 0x2, R26 ;  /* 0x000000021c047825 */ /* 0x001fc600078e021a */
[----:B------:R-:W4:Y:S01]  /*65bd0*/  LDL R19, [R1+0x434] ;  /* 0x0004340001137983 */ /* 0x000f220000100800 */
[----:B---3--:R-:W-:-:S03]  /*65be0*/  IMAD.WIDE R6, R28, 0x2, R40 ;  /* 0x000000021c067825 */ /* 0x008fc600078e0228 */
[----:B------:R-:W-:Y:S01]  /*65bf0*/  @P3 STG.E.U16 desc[UR36][R4.64], R11 ;  /* 0x0000000b04003986 */ /* 0x000fe2000c101524 */
[----:B------:R-:W-:-:S03]  /*65c00*/  IMAD.WIDE R8, R28, 0x2, R42 ;  /* 0x000000021c087825 */ /* 0x000fc600078e022a */
[----:B------:R0:W-:Y:S04]  /*65c10*/  @P4 STG.E.U16 desc[UR36][R6.64], R10 ;  /* 0x0000000a06004986 */ /* 0x0001e8000c101524 */
[----:B------:R3:W-:Y:S01]  /*65c20*/  @P5 STG.E.U16 desc[UR36][R8.64], R35 ;  /* 0x0000002308005986 */ /* 0x0007e2000c101524 */
[----:B0-----:R-:W-:-:S03]  /*65c30*/  PRMT R6, R35, 0x7632, R6 ;  /* 0x0000763223067816 */ /* 0x001fc60000000006 */
[----:B---3--:R-:W3:Y:S01]  /*65c40*/  LDL.LU R35, [R1+0x444] ;  /* 0x0004440001237983 */ /* 0x008ee20000300800 */
[----:B-1----:R-:W-:Y:S01]  /*65c50*/  ISETP.LT.AND P6, PT, R37, UR8, !P2 ;  /* 0x0000000825007c0c */ /* 0x002fe2000d7c1270 */
[----:B------:R-:W0:Y:S01]  /*65c60*/  LDCU UR8, c[0x0][0x3b8] ;  /* 0x00007700ff0877ac */ /* 0x000e220008000800 */
[----:B------:R-:W-:Y:S01]  /*65c70*/  ISETP.LT.AND P5, PT, R55, UR44, !P2 ;  /* 0x0000002c37007c0c */ /* 0x000fe2000d7a1270 */
[----:B------:R-:W-:Y:S01]  /*65c80*/  IMAD.WIDE R4, R28, 0x2, R44 ;  /* 0x000000021c047825 */ /* 0x000fe200078e022c */
[----:B------:R-:W-:Y:S02]  /*65c90*/  ISETP.LT.AND P4, PT, R56, UR35, !P2 ;  /* 0x0000002338007c0c */ /* 0x000fe4000d781270 */
[----:B------:R-:W-:Y:S01]  /*65ca0*/  ISETP.LT.AND P3, PT, R58, UR16, !P2 ;  /* 0x000000103a007c0c */ /* 0x000fe2000d761270 */
[C---:B------:R-:W-:Y:S01]  /*65cb0*/  IMAD.WIDE R8, R28.reuse, 0x2, R50 ;  /* 0x000000021c087825 */ /* 0x040fe200078e0232 */
[----:B------:R-:W-:Y:S01]  /*65cc0*/  ISETP.LT.AND P2, PT, R59, UR29, !P2 ;  /* 0x0000001d3b007c0c */ /* 0x000fe2000d741270 */
[----:B------:R-:W1:Y:S04]  /*65cd0*/  LDCU UR29, c[0x0][0x398] ;  /* 0x00007300ff1d77ac */ /* 0x000e680008000800 */
[----:B------:R0:W-:Y:S01]  /*65ce0*/  @P6 STG.E.U16 desc[UR36][R4.64], R6 ;  /* 0x0000000604006986 */ /* 0x0001e2000c101524 */
[----:B--2---:R-:W-:Y:S01]  /*65cf0*/  ISETP.LT.AND P6, PT, R61, UR33, !P1 ;  /* 0x000000213d007c0c */ /* 0x004fe2000cfc1270 */
[----:B------:R-:W-:Y:S01]  /*65d00*/  IMAD.WIDE R10, R28, 0x2, R52 ;  /* 0x000000021c0a7825 */ /* 0x000fe200078e0234 */
[----:B------:R-:W-:Y:S01]  /*65d10*/  PRMT R29, R31, 0x7632, R29 ;  /* 0x000076321f1d7816 */ /* 0x000fe2000000001d */
[----:B------:R-:W2:Y:S01]  /*65d20*/  LDCU UR16, c[0x0][0x398] ;  /* 0x00007300ff1077ac */ /* 0x000ea20008000800 */
[----:B----4-:R-:W-:Y:S01]  /*65d30*/  PRMT R30, R0, 0x7632, R30 ;  /* 0x00007632001e7816 */ /* 0x010fe2000000001e */
[----:B0-----:R-:W-:-:S04]  /*65d40*/  IMAD.WIDE R4, R28, 0x2, R46 ;  /* 0x000000021c047825 */ /* 0x001fc800078e022e */
[C---:B------:R-:W-:Y:S01]  /*65d50*/  IMAD.WIDE R6, R28.reuse, 0x2, R48 ;  /* 0x000000021c067825 */ /* 0x040fe200078e0230 */
[----:B------:R0:W-:Y:S03]  /*65d60*/  @P5 STG.E.U16 desc[UR36][R4.64], R31 ;  /* 0x0000001f04005986 */ /* 0x0001e6000c101524 */
[----:B------:R-:W-:Y:S01]  /*65d70*/  VIADD R28, R28, UR8 ;  /* 0x000000081c1c7c36 */ /* 0x000fe20008000000 */
[----:B------:R-:W-:Y:S04]  /*65d80*/  @P4 STG.E.U16 desc[UR36][R6.64], R29 ;  /* 0x0000001d06004986 */ /* 0x000fe8000c101524 */
[----:B0-----:R-:W4:Y:S01]  /*65d90*/  LDL.LU R31, [R1+0x474] ;  /* 0x00047400011f7983 */ /* 0x001f220000300800 */
[----:B------:R-:W-:Y:S01]  /*65da0*/  IMAD.WIDE R4, R28, 0x2, R2 ;  /* 0x000000021c047825 */ /* 0x000fe200078e0202 */
[----:B------:R-:W-:Y:S01]  /*65db0*/  ISETP.LT.AND P5, PT, R39, UR31, !P1 ;  /* 0x0000001f27007c0c */ /* 0x000fe2000cfa1270 */
[----:B------:R-:W0:Y:S01]  /*65dc0*/  LDCU UR8, c[0x0][0x398] ;  /* 0x00007300ff0877ac */ /* 0x000e220008000800 */
[----:B------:R1:W-:Y:S04]  /*65dd0*/  @P3 STG.E.U16 desc[UR36][R8.64], R0 ;  /* 0x0000000008003986 */ /* 0x0003e8000c101524 */
[----:B------:R0:W-:Y:S04]  /*65de0*/  @P2 STG.E.U16 desc[UR36][R10.64], R30 ;  /* 0x0000001e0a002986 */ /* 0x0001e8000c101524 */
[----:B-1----:R-:W4:Y:S01]  /*65df0*/  LDL R0, [R1+0x454] ;  /* 0x0004540001007983 */ /* 0x002f220000100800 */
[----:B0-----:R-:W-:-:S03]  /*65e00*/  PRMT R30, R19, 0x7632, R30 ;  /* 0x00007632131e7816 */ /* 0x001fc6000000001e */
[----:B------:R-:W4:Y:S01]  /*65e10*/  LDL.LU R19, [R1+0x2aac] ;  /* 0x002aac0001137983 */ /* 0x000f220000300800 */
[----:B---3--:R-:W-:-:S03]  /*65e20*/  PRMT R29, R35, 0x7632, R29 ;  /* 0x00007632231d7816 */ /* 0x008fc6000000001d */
[----:B------:R0:W-:Y:S04]  /*65e30*/  @P6 STG.E.U16 desc[UR36][R4.64], R35 ;  /* 0x0000002304006986 */ /* 0x0001e8000c101524 */
[----:B0-----:R-:W3:Y:S04]  /*65e40*/  LDL.LU R35, [R1+0x2aa8] ;  /* 0x002aa80001237983 */ /* 0x001ee80000300800 */
[----:B------:R-:W3:Y:S01]  /*65e50*/  LDL.LU R5, [R1+0x434] ;  /* 0x0004340001057983 */ /* 0x000ee20000300800 */
[----:B------:R-:W-:Y:S01]  /*65e60*/  ISETP.LT.AND P4, PT, R54, UR18, !P1 ;  /* 0x0000001236007c0c */ /* 0x000fe2000cf81270 */
[----:B------:R-:W-:Y:S01]  /*65e70*/  IMAD.WIDE R6, R28, 0x2, R12 ;  /* 0x000000021c067825 */ /* 0x000fe200078e020c */
[----:B------:R-:W-:Y:S01]  /*65e80*/  ISETP.LT.AND P3, PT, R32, UR28, !P1 ;  /* 0x0000001c20007c0c */ /* 0x000fe2000cf61270 */
[----:B------:R-:W0:Y:S01]  /*65e90*/  LDCU UR18, c[0x0][0x398] ;  /* 0x00007300ff1277ac */ /* 0x000e220008000800 */
[----:B------:R-:W-:Y:S01]  /*65ea0*/  ISETP.LT.AND P2, PT, R57, UR30, !P1 ;  /* 0x0000001e39007c0c */ /* 0x000fe2000cf41270 */
[C---:B------:R-:W-:Y:S01]  /*65eb0*/  IMAD.WIDE R8, R28.reuse, 0x2, R14 ;  /* 0x000000021c087825 */ /* 0x040fe200078e020e */
[----:B------:R1:W-:Y:S03]  /*65ec0*/  @P5 STG.E.U16 desc[UR36][R6.64], R29 ;  /* 0x0000001d06005986 */ /* 0x0003e6000c101524 */
[----:B------:R-:W-:Y:S01]  /*65ed0*/  IMAD.WIDE R10, R28, 0x2, R16 ;  /* 0x000000021c0a7825 */ /* 0x000fe200078e0210 */
[----:B--2---:R-:W-:Y:S01]  /*65ee0*/  ISETP.LT.AND P5, PT, R33, UR16, !P1 ;  /* 0x0000001021007c0c */ /* 0x004fe2000cfa1270 */
[----:B------:R-:W2:Y:S01]  /*65ef0*/  LDCU UR30, c[0x0][0x398] ;  /* 0x00007300ff1e77ac */ /* 0x000ea20008000800 */
[----:B------:R-:W-:Y:S01]  /*65f00*/  ISETP.LT.AND P6, PT, R60, UR26, !P1 ;  /* 0x0000001a3c007c0c */ /* 0x000fe2000cfc1270 */
[----:B------:R-:W0:Y:S01]  /*65f10*/  LDCU UR16, c[0x0][0x398] ;  /* 0x00007300ff1077ac */ /* 0x000e220008000800 */
[----:B-1----:R-:W2:Y:S01]  /*65f20*/  LDL.LU R29, [R1+0x464] ;  /* 0x00046400011d7983 */ /* 0x002ea20000300800 */
[C---:B------:R-:W-:Y:S01]  /*65f30*/  IMAD.WIDE R6, R28.reuse, 0x2, R22 ;  /* 0x000000021c067825 */ /* 0x040fe200078e0216 */
[----:B------:R-:W1:Y:S02]  /*65f40*/  LDCU UR26, c[0x0][0x398] ;  /* 0x00007300ff1a77ac */ /* 0x000e640008000800 */
[----:B------:R0:W-:Y:S04]  /*65f50*/  STL [R1+0x2aa0], R33 ;  /* 0x002aa02101007387 */ /* 0x0001e80000100800 */
[----:B0-----:R-:W2:Y:S04]  /*65f60*/  LDL.LU R33, [R1+0x494] ;  /* 0x0004940001217983 */ /* 0x001ea80000300800 */
[----:B---3--:R4:W-:Y:S01]  /*65f70*/  @P4 STG.E.U16 desc[UR36][R8.64], R5 ;  /* 0x0000000508004986 */ /* 0x0089e2000c101524 */
[----:B------:R-:W-:Y:S01]  /*65f80*/  ISETP.LT.AND P4, PT, R35, UR29, !P1 ;  /* 0x0000001d23007c0c */ /* 0x000fe2000cf81270 */
[----:B------:R-:W0:Y:S02]  /*65f90*/  LDCU.64 UR28, c[0x0][0x398] ;  /* 0x00007300ff1c77ac */ /* 0x000e240008000a00 */
[----:B------:R3:W-:Y:S01]  /*65fa0*/  @P3 STG.E.U16 desc[UR36][R10.64], R30 ;  /* 0x0000001e0a003986 */ /* 0x0007e2000c101524 */
[----:B----4-:R-:W-:Y:S01]  /*65fb0*/  IMAD.WIDE R4, R28, 0x2, R18 ;  /* 0x000000021c047825 */ /* 0x010fe200078e0212 */
[----:B---3--:R-:W-:-:S04]  /*65fc0*/  PRMT R10, R31, 0x7632, R10 ;  /* 0x000076321f0a7816 */ /* 0x008fc8000000000a */
[----:B------:R3:W-:Y:S01]  /*65fd0*/  @P2 STG.E.U16 desc[UR36][R4.64], R31 ;  /* 0x0000001f04002986 */ /* 0x0007e2000c101524 */
[----:B------:R-:W-:Y:S01]  /*65fe0*/  PRMT R11, R0, 0x7632, R11 ;  /* 0x00007632000b7816 */ /* 0x000fe2000000000b */
[----:B---3--:R-:W-:Y:S02]  /*65ff0*/  IMAD.WIDE R4, R28, 0x2, R20 ;  /* 0x000000021c047825 */ /* 0x008fe400078e0214 */
[----:B------:R-:W3:Y:S04]  /*66000*/  LDL.LU R31, [R1+0x484] ;  /* 0x00048400011f7983 */ /* 0x000ee80000300800 */
[----:B------:R-:W4:Y:S04]  /*66010*/  LDL.LU R0, [R1+0x2aa4] ;  /* 0x002aa40001007983 */ /* 0x000f280000300800 */
[----:B------:R0:W-:Y:S04]  /*66020*/  @P4 STG.E.U16 desc[UR36][R4.64], R10 ;  /* 0x0000000a04004986 */ /* 0x0001e8000c101524 */
[----:B0-----:R-:W2:Y:S01]  /*66030*/  LDL.LU R5, [R1+0x454] ;  /* 0x0004540001057983 */ /* 0x001ea20000300800 */
[----:B------:R-:W-:Y:S01]  /*66040*/  ISETP.LT.AND P2, PT, R34, UR18, !P1 ;  /* 0x0000001222007c0c */ /* 0x000fe2000cf41270 */
[----:B------:R-:W-:Y:S01]  /*66050*/  IMAD.WIDE R8, R28, 0x2, R24 ;  /* 0x000000021c087825 */ /* 0x000fe200078e0218 */
[----:B------:R-:W-:Y:S01]  /*66060*/  ISETP.LT.AND P3, PT, R36, UR24, !P1 ;  /* 0x0000001824007c0c */ /* 0x000fe2000cf61270 */
[----:B------:R0:W-:Y:S01]  /*66070*/  STL [R1+0x2a9c], R37 ;  /* 0x002a9c2501007387 */ /* 0x0001e20000100800 */
[----:B------:R-:W0:Y:S01]  /*66080*/  LDCU UR24, c[0x0][0x398] ;  /* 0x00007300ff1877ac */ /* 0x000e220008000800 */
[----:B------:R-:W0:Y:S01]  /*66090*/  LDCU UR18, c[0x0][0x398] ;  /* 0x00007300ff1277ac */ /* 0x000e220008000800 */
[----:B------:R-:W-:Y:S01]  /*660a0*/  ISETP.LT.AND P4, PT, R56, UR16, !P1 ;  /* 0x0000001038007c0c */ /* 0x000fe2000cf81270 */
[----:B------:R-:W0:Y:S01]  /*660b0*/  LDCU UR16, c[0x0][0x398] ;  /* 0x00007300ff1077ac */ /* 0x000e220008000800 */
[----:B--2---:R2:W-:Y:S04]  /*660c0*/  @P5 STG.E.U16 desc[UR36][R6.64], R5 ;  /* 0x0000000506005986 */ /* 0x0045e8000c101524 */
[----:B------:R1:W-:Y:S01]  /*660d0*/  @P6 STG.E.U16 desc[UR36][R8.64], R11 ;  /* 0x0000000b08006986 */ /* 0x0003e2000c101524 */
[----:B------:R-:W-:Y:S01]  /*660e0*/  ISETP.LT.AND P6, PT, R37, UR8, !P1 ;  /* 0x0000000825007c0c */ /* 0x000fe2000cfc1270 */
[----:B------:R-:W3:Y:S02]  /*660f0*/  LDCU UR8, c[0x0][0x3b8] ;  /* 0x00007700ff0877ac */ /* 0x000ee40008000800 */
[----:B0-----:R-:W3:Y:S01]  /*66100*/  LDL.LU R37, [R1+0x4a4] ;  /* 0x0004a40001257983 */ /* 0x001ee20000300800 */
[----:B--2---:R-:W-:Y:S01]  /*66110*/  IMAD.WIDE R4, R28, 0x2, R26 ;  /* 0x000000021c047825 */ /* 0x004fe200078e021a */
[----:B------:R-:W-:-:S02]  /*66120*/  ISETP.LT.AND P5, PT, R38, UR30, !P1 ;  /* 0x0000001e26007c0c */ /* 0x000fc4000cfa1270 */
[----:B-1----:R-:W-:Y:S02]  /*66130*/  PRMT R8, R29, 0x7632, R8 ;  /* 0x000076321d087816 */ /* 0x002fe40000000008 */
[----:B------:R0:W-:Y:S01]  /*66140*/  @P2 STG.E.U16 desc[UR36][R4.64], R29 ;  /* 0x0000001d04002986 */ /* 0x0001e2000c101524 */
[----:B------:R-:W-:-:S03]  /*66150*/  IMAD.WIDE R6, R28, 0x2, R40 ;  /* 0x000000021c067825 */ /* 0x000fc600078e0228 */
[----:B0-----:R-:W2:Y:S01]  /*66160*/  LDL.LU R29, [R1+0x3c8] ;  /* 0x0003c800011d7983 */ /* 0x001ea20000300800 */
[----:B------:R-:W-:Y:S01]  /*66170*/  IMAD.WIDE R4, R28, 0x2, R42 ;  /* 0x000000021c047825 */ /* 0x000fe200078e022a */
[----:B------:R-:W-:Y:S02]  /*66180*/  PRMT R9, R33, 0x7632, R9 ;  /* 0x0000763221097816 */ /* 0x000fe40000000009 */
[----:B------:R-:W-:Y:S04]  /*66190*/  @P3 STG.E.U16 desc[UR36][R6.64], R8 ;  /* 0x0000000806003986 */ /* 0x000fe8000c101524 */
[----:B------:R0:W-:Y:S04]  /*661a0*/  @P5 STG.E.U16 desc[UR36][R4.64], R33 ;  /* 0x0000002104005986 */ /* 0x0001e8000c101524 */
[----:B0-----:R-:W2:Y:S01]  /*661b0*/  LDL.LU R33, [R1+0x3b8] ;  /* 0x0003b80001217983 */ /* 0x001ea20000300800 */
[----:B------:R-:W-:Y:S01]  /*661c0*/  ISETP.LT.AND P3, PT, R55, UR34, !P1 ;  /* 0x0000002237007c0c */ /* 0x000fe2000cf61270 */
[----:B----4-:R-:W-:Y:S01]  /*661d0*/  VIADD R8, R0, 0x24 ;  /* 0x0000002400087836 */ /* 0x010fe20000000000 */
[----:B------:R-:W-:Y:S01]  /*661e0*/  ISETP.LT.AND P5, PT, R58, UR24, !P1 ;  /* 0x000000183a007c0c */ /* 0x000fe2000cfa1270 */
[----:B------:R-:W-:Y:S01]  /*661f0*/  IMAD.WIDE R6, R28, 0x2, R44 ;  /* 0x000000021c067825 */ /* 0x000fe200078e022c */
[----:B------:R-:W0:Y:S02]  /*66200*/  LDCU UR24, c[0x0][0x398] ;  /* 0x00007300ff1877ac */ /* 0x000e240008000800 */
[----:B------:R-:W-:Y:S01]  /*66210*/  ISETP.GE.AND P2, PT, R8, UR29, PT ;  /* 0x0000001d08007c0c */ /* 0x000fe2000bf46270 */
[----:B------:R-:W-:Y:S01]  /*66220*/  IMAD.WIDE R4, R28, 0x2, R46 ;  /* 0x000000021c047825 */ /* 0x000fe200078e022e */
[----:B------:R1:W-:Y:S01]  /*66230*/  @P6 STG.E.U16 desc[UR36][R6.64], R9 ;  /* 0x0000000906006986 */ /* 0x0003e2000c101524 */
[----:B------:R-:W-:Y:S01]  /*66240*/  ISETP.LT.AND P1, PT, R59, UR18, !P1 ;  /* 0x000000123b007c0c */ /* 0x000fe2000cf21270 */
[----:B------:R-:W4:Y:S01]  /*66250*/  LDCU UR18, c[0x0][0x398] ;  /* 0x00007300ff1277ac */ /* 0x000f220008000800 */
[----:B---3--:R-:W-:-:S02]  /*66260*/  PRMT R8, R31, 0x7632, R8 ;  /* 0x000076321f087816 */ /* 0x008fc40000000008 */
[----:B------:R-:W-:Y:S01]  /*66270*/  ISETP.LT.AND P6, PT, R61, UR22, !P2 ;  /* 0x000000163d007c0c */ /* 0x000fe2000d7c1270 */
[----:B------:R3:W-:Y:S01]  /*66280*/  @P3 STG.E.U16 desc[UR36][R4.64], R31 ;  /* 0x0000001f04003986 */ /* 0x0007e2000c101524 */
[C---:B-1----:R-:W-:Y:S01]  /*66290*/  IMAD.WIDE R6, R28.reuse, 0x2, R48 ;  /* 0x000000021c067825 */ /* 0x042fe200078e0230 */
[----:B------:R-:W-:Y:S01]  /*662a0*/  ISETP.LT.AND P3, PT, R39, UR26, !P2 ;  /* 0x0000001a27007c0c */ /* 0x000fe2000d761270 */
[----:B------:R-:W1:Y:S03]  /*662b0*/  LDCU UR26, c[0x0][0x398] ;  /* 0x00007300ff1a77ac */ /* 0x000e660008000800 */
[----:B------:R0:W-:Y:S01]  /*662c0*/  @P4 STG.E.U16 desc[UR36][R6.64], R8 ;  /* 0x0000000806004986 */ /* 0x0001e2000c101524 */
[----:B---3--:R-:W-:Y:S01]  /*662d0*/  VIADD R4, R28, UR8 ;  /* 0x000000081c047c36 */ /* 0x008fe20008000000 */
[----:B------:R-:W3:Y:S02]  /*662e0*/  LDCU UR22, c[0x0][0x398] ;  /* 0x00007300ff1677ac */ /* 0x000ee40008000800 */
[----:B------:R-:W3:Y:S01]  /*662f0*/  LDL.LU R31, [R1+0x3e8] ;  /* 0x0003e800011f7983 */ /* 0x000ee20000300800 */
[----:B------:R-:W-:-:S04]  /*66300*/  IMAD.WIDE R10, R4, 0x2, R2 ;  /* 0x00000002040a7825 */ /* 0x000fc800078e0202 */
[----:B0-----:R-:W-:-:S04]  /*66310*/  IMAD.WIDE R6, R28, 0x2, R50 ;  /* 0x000000021c067825 */ /* 0x001fc800078e0232 */
[----:B------:R-:W-:Y:S01]  /*66320*/  IMAD.WIDE R8, R28, 0x2, R52 ;  /* 0x000000021c087825 */ /* 0x000fe200078e0234 */
[----:B------:R-:W-:Y:S01]  /*66330*/  PRMT R5, R37, 0x7632, R5 ;  /* 0x0000763225057816 */ /* 0x000fe20000000005 */
[----:B------:R0:W-:Y:S01]  /*66340*/  @P5 STG.E.U16 desc[UR36][R6.64], R37 ;  /* 0x0000002506005986 */ /* 0x0001e2000c101524 */
[----:B------:R-:W-:Y:S01]  /*66350*/  ISETP.LT.AND P4, PT, R57, UR6, !P2 ;  /* 0x0000000639007c0c */ /* 0x000fe2000d781270 */
[----:B------:R-:W1:Y:S02]  /*66360*/  LDCU UR6, c[0x0][0x398] ;  /* 0x00007300ff0677ac */ /* 0x000e640008000800 */
[----:B------:R1:W-:Y:S01]  /*66370*/  @P1 STG.E.U16 desc[UR36][R8.64], R5 ;  /* 0x0000000508001986 */ /* 0x0003e2000c101524 */
[----:B------:R-:W1:Y:S01]  /*66380*/  LDCU UR8, c[0x0][0x398] ;  /* 0x00007300ff0877ac */ /* 0x000e620008000800 */
[----:B0-----:R-:W-:Y:S02]  /*66390*/  IMAD.WIDE R6, R4, 0x2, R12 ;  /* 0x0000000204067825 */ /* 0x001fe400078e020c */
[----:B------:R-:W4:Y:S04]  /*663a0*/  LDL.LU R37, [R1+0x3d8] ;  /* 0x0003d80001257983 */ /* 0x000f280000300800 */
[----:B--2---:R-:W-:Y:S01]  /*663b0*/  @P6 STG.E.U16 desc[UR36][R10.64], R29 ;  /* 0x0000001d0a006986 */ /* 0x004fe2000c101524 */
[----:B------:R-:W-:Y:S01]  /*663c0*/  ISETP.LT.AND P6, PT, R54, UR24, !P2 ;  /* 0x0000001836007c0c */ /* 0x000fe2000d7c1270 */
[----:B------:R-:W0:Y:S01]  /*663d0*/  LDCU UR24, c[0x0][0x398] ;  /* 0x00007300ff1877ac */ /* 0x000e220008000800 */
[----:B-1----:R-:W-:-:S05]  /*663e0*/  PRMT R5, R29, 0x7632, R5 ;  /* 0x000076321d057816 */ /* 0x002fca0000000005 */
[----:B------:R1:W-:Y:S01]  /*663f0*/  @P3 STG.E.U16 desc[UR36][R6.64], R5 ;  /* 0x0000000506003986 */ /* 0x0003e2000c101524 */
[----:B------:R-:W-:Y:S01]  /*66400*/  ISETP.LT.AND P5, PT, R32, UR16, !P2 ;  /* 0x0000001020007c0c */ /* 0x000fe2000d7a1270 */
[----:B------:R-:W2:Y:S02]  /*66410*/  LDCU UR16, c[0x0][0x398] ;  /* 0x00007300ff1077ac */ /* 0x000ea40008000800 */
[----:B------:R0:W-:Y:S01]  /*66420*/  STL [R1+0x2a98], R32 ;  /* 0x002a982001007387 */ /* 0x0001e20000100800 */
[C---:B-1----:R-:W-:Y:S01]  /*66430*/  IMAD.WIDE R6, R4.reuse, 0x2, R14 ;  /* 0x0000000204067825 */ /* 0x042fe200078e020e */
[----:B------:R-:W-:Y:S02]  /*66440*/  PRMT R5, R33, 0x7632, R5 ;  /* 0x0000763221057816 */ /* 0x000fe40000000005 */
[----:B0-----:R-:W4:Y:S04]  /*66450*/  LDL.LU R32, [R1+0x418] ;  /* 0x0004180001207983 */ /* 0x001f280000300800 */
[----:B------:R0:W-:Y:S04]  /*66460*/  @P6 STG.E.U16 desc[UR36][R6.64], R33 ;  /* 0x0000002106006986 */ /* 0x0001e8000c101524 */
[----:B0-----:R-:W4:Y:S01]  /*66470*/  LDL.LU R33, [R1+0x2aa0] ;  /* 0x002aa00001217983 */ /* 0x001f220000300800 */
[C---:B------:R-:W-:Y:S01]  /*66480*/  IMAD.WIDE R8, R4.reuse, 0x2, R16 ;  /* 0x0000000204087825 */ /* 0x040fe200078e0210 */
[----:B------:R-:W-:Y:S01]  /*66490*/  ISETP.LT.AND P1, PT, R35, UR20, !P2 ;  /* 0x0000001423007c0c */ /* 0x000fe2000d721270 */
[----:B------:R-:W0:Y:S02]  /*664a0*/  LDCU UR20, c[0x0][0x398] ;  /* 0x00007300ff1477ac */ /* 0x000e240008000800 */
[----:B------:R-:W-:Y:S01]  /*664b0*/  IMAD.WIDE R10, R4, 0x2, R18 ;  /* 0x00000002040a7825 */ /* 0x000fe200078e0212 */
[----:B------:R1:W-:Y:S04]  /*664c0*/  @P5 STG.E.U16 desc[UR36][R8.64], R5 ;  /* 0x0000000508005986 */ /* 0x0003e8000c101524 */
[----:B---3--:R3:W-:Y:S01]  /*664d0*/  @P4 STG.E.U16 desc[UR36][R10.64], R31 ;  /* 0x0000001f0a004986 */ /* 0x0087e2000c101524 */
[----:B------:R-:W-:Y:S01]  /*664e0*/  ISETP.LT.AND P4, PT, R60, UR24, !P2 ;  /* 0x000000183c007c0c */ /* 0x000fe2000d781270 */
[----:B------:R-:W-:Y:S01]  /*664f0*/  IMAD.WIDE R28, R4, 0x2, R20 ;  /* 0x00000002041c7825 */ /* 0x000fe200078e0214 */
[----:B------:R-:W-:-:S03]  /*66500*/  PRMT R30, R31, 0x7632, R30 ;  /* 0x000076321f1e7816 */ /* 0x000fc6000000001e */
[----:B------:R-:W-:Y:S01]  /*66510*/  IMAD.WIDE R6, R4, 0x2, R22 ;  /* 0x0000000204067825 */ /* 0x000fe200078e0216 */
[----:B--2---:R-:W-:Y:S01]  /*66520*/  ISETP.LT.AND P5, PT, R38, UR16, !P2 ;  /* 0x0000001026007c0c */ /* 0x004fe2000d7a1270 */
[----:B------:R-:W-:Y:S01]  /*66530*/  @P1 STG.E.U16 desc[UR36][R28.64], R30 ;  /* 0x0000001e1c001986 */ /* 0x000fe2000c101524 */
[----:B------:R-:W-:Y:S01]  /*66540*/  ISETP.LT.AND P3, PT, R34, UR22, !P2 ;  /* 0x0000001622007c0c */ /* 0x000fe2000d761270 */
[C---:B-1----:R-:W-:Y:S01]  /*66550*/  IMAD.WIDE R8, R4.reuse, 0x2, R24 ;  /* 0x0000000204087825 */ /* 0x042fe200078e0218 */
[----:B------:R-:W1:Y:S01]  /*66560*/  LDCU UR16, c[0x0][0x398] ;  /* 0x00007300ff1077ac */ /* 0x000e620008000800 */
[----:B---3--:R-:W2:Y:S04]  /*66570*/  LDL.LU R31, [R1+0x408] ;  /* 0x00040800011f7983 */ /* 0x008ea80000300800 */
[----:B------:R3:W-:Y:S04]  /*66580*/  STL [R1+0x2a94], R38 ;  /* 0x002a942601007387 */ /* 0x0007e80000100800 */
[----:B---3--:R-:W3:Y:S01]  /*66590*/  LDL.LU R38, [R1+0x428] ;  /* 0x0004280001267983 */ /* 0x008ee20000300800 */
[----:B------:R-:W-:Y:S01]  /*665a0*/  IMAD.WIDE R10, R4, 0x2, R26 ;  /* 0x00000002040a7825 */ /* 0x000fe200078e021a */
[----:B----4-:R-:W-:-:S02]  /*665b0*/  PRMT R5, R37, 0x7632, R5 ;  /* 0x0000763225057816 */ /* 0x010fc40000000005 */
[----:B------:R-:W-:-:S13]  /*665c0*/  ISETP.LT.AND P6, PT, R33, UR26, !P2 ;  /* 0x0000001a21007c0c */ /* 0x000fda000d7c1270 */
[----:B------:R4:W-:Y:S04]  /*665d0*/  @P6 STG.E.U16 desc[UR36][R6.64], R37 ;  /* 0x0000002506006986 */ /* 0x0009e8000c101524 */
[----:B------:R0:W-:Y:S04]  /*665e0*/  @P4 STG.E.U16 desc[UR36][R8.64], R5 ;  /* 0x0000000508004986 */ /* 0x0001e8000c101524 */
[----:B----4-:R-:W4:Y:S04]  /*665f0*/  LDL.LU R37, [R1+0x2a9c] ;  /* 0x002a9c0001257983 */ /* 0x010f280000300800 */
[----:B0-----:R-:W3:Y:S01]  /*66600*/  LDL.LU R9, [R1+0x3f8] ;  /* 0x0003f80001097983 */ /* 0x001ee20000300800 */
[----:B------:R-:W-:-:S03]  /*66610*/  PRMT R30, R32, 0x7632, R30 ;  /* 0x00007632201e7816 */ /* 0x000fc6000000001e */
[----:B------:R0:W-:Y:S04]  /*66620*/  @P3 STG.E.U16 desc[UR36][R10.64], R32 ;  /* 0x000000200a003986 */ /* 0x0001e8000c101524 */
[----:B0-----:R-:W3:Y:S01]  /*66630*/  LDL R32, [R1+0x448] ;  /* 0x0004480001207983 */ /* 0x001ee20000100800 */
[----:B------:R-:W-:Y:S01]  /*66640*/  ISETP.LT.AND P1, PT, R36, UR18, !P2 ;  /* 0x0000001224007c0c */ /* 0x000fe2000d721270 */
[----:B------:R-:W-:-:S04]  /*66650*/  IMAD.WIDE R28, R4, 0x2, R40 ;  /* 0x00000002041c7825 */ /* 0x000fc800078e0228 */
[----:B------:R-:W-:Y:S01]  /*66660*/  IMAD.WIDE R6, R4, 0x2, R42 ;  /* 0x0000000204067825 */ /* 0x000fe200078e022a */
[----:B------:R-:W-:Y:S01]  /*66670*/  ISETP.LT.AND P4, PT, R55, UR32, !P2 ;  /* 0x0000002037007c0c */ /* 0x000fe2000d781270 */
[----:B------:R-:W0:Y:S01]  /*66680*/  LDCU UR18, c[0x0][0x398] ;  /* 0x00007300ff1277ac */ /* 0x000e220008000800 */
[----:B------:R-:W-:Y:S01]  /*66690*/  ISETP.LT.AND P3, PT, R56, UR20, !P2 ;  /* 0x0000001438007c0c */ /* 0x000fe2000d761270 */
[C---:B------:R-:W-:Y:S01]  /*666a0*/  IMAD.WIDE R10, R4.reuse, 0x2, R48 ;  /* 0x00000002040a7825 */ /* 0x040fe200078e0230 */
[----:B------:R-:W0:Y:S03]  /*666b0*/  LDCU UR20, c[0x0][0x398] ;  /* 0x00007300ff1477ac */ /* 0x000e260008000800 */
[----:B------:R2:W-:Y:S02]  /*666c0*/  @P1 STG.E.U16 desc[UR36][R28.64], R30 ;  /* 0x0000001e1c001986 */ /* 0x0005e4000c101524 */
[----:B--2---:R-:W-:Y:S01]  /*666d0*/  PRMT R30, R31, 0x7632, R30 ;  /* 0x000076321f1e7816 */ /* 0x004fe2000000001e */
[----:B------:R-:W-:Y:S01]  /*666e0*/  IMAD.WIDE R28, R4, 0x2, R50 ;  /* 0x00000002041c7825 */ /* 0x000fe200078e0232 */
[----:B----4-:R-:W-:Y:S01]  /*666f0*/  ISETP.LT.AND P1, PT, R37, UR6, !P2 ;  /* 0x0000000625007c0c */ /* 0x010fe2000d721270 */
[----:B------:R-:W2:Y:S01]  /*66700*/  LDCU UR6, c[0x0][0x3b8] ;  /* 0x00007700ff0677ac */ /* 0x000ea20008000800 */
[----:B---3--:R3:W-:Y:S01]  /*66710*/  @P5 STG.E.U16 desc[UR36][R6.64], R9 ;  /* 0x0000000906005986 */ /* 0x0087e2000c101524 */
[----:B------:R-:W-:Y:S01]  /*66720*/  ISETP.LT.AND P5, PT, R58, UR8, !P2 ;  /* 0x000000083a007c0c */ /* 0x000fe2000d7a1270 */
[----:B------:R-:W4:Y:S01]  /*66730*/  LDCU UR8, c[0x0][0x398] ;  /* 0x00007300ff0877ac */ /* 0x000f220008000800 */
[----:B------:R-:W-:Y:S01]  /*66740*/  PRMT R5, R9, 0x7632, R5 ;  /* 0x0000763209057816 */ /* 0x000fe20000000005 */
[----:B---3--:R-:W-:-:S04]  /*66750*/  IMAD.WIDE R6, R4, 0x2, R44 ;  /* 0x0000000204067825 */ /* 0x008fc800078e022c */
[----:B------:R-:W-:-:S03]  /*66760*/  IMAD.WIDE R8, R4, 0x2, R46 ;  /* 0x0000000204087825 */ /* 0x000fc600078e022e */
[----:B------:R3:W-:Y:S04]  /*66770*/  @P1 STG.E.U16 desc[UR36][R6.64], R5 ;  /* 0x0000000506001986 */ /* 0x0007e8000c101524 */
[----:B------:R0:W-:Y:S04]  /*66780*/  @P4 STG.E.U16 desc[UR36][R8.64], R31 ;  /* 0x0000001f08004986 */ /* 0x0001e8000c101524 */
[----:B------:R1:W-:Y:S04]  /*66790*/  @P3 STG.E.U16 desc[UR36][R10.64], R30 ;  /* 0x0000001e0a003986 */ /* 0x0003e8000c101524 */
[----:B------:R2:W-:Y:S01]  /*667a0*/  @P5 STG.E.U16 desc[UR36][R28.64], R38 ;  /* 0x000000261c005986 */ /* 0x0005e2000c101524 */
[----:B---3--:R-:W-:-:S03]  /*667b0*/  PRMT R5, R38, 0x7632, R5 ;  /* 0x0000763226057816 */ /* 0x008fc60000000005 */
[----:B0-----:R-:W3:Y:S01]  /*667c0*/  LDL.LU R31, [R1+0x478] ;  /* 0x00047800011f7983 */ /* 0x001ee20000300800 */
[----:B------:R-:W-:-:S03]  /*667d0*/  PRMT R9, R32, 0x7632, R9 ;  /* 0x0000763220097816 */ /* 0x000fc60000000009 */
[----:B-1----:R-:W3:Y:S04]  /*667e0*/  LDL.LU R11, [R1+0x438] ;  /* 0x00043800010b7983 */ /* 0x002ee80000300800 */
[----:B--2---:R-:W2:Y:S04]  /*667f0*/  LDL.LU R38, [R1+0x458] ;  /* 0x0004580001267983 */ /* 0x004ea80000300800 */
[----:B------:R-:W2:Y:S01]  /*66800*/  LDL.LU R32, [R1+0x2a98] ;  /* 0x002a980001207983 */ /* 0x000ea20000300800 */
[----:B------:R-:W-:-:S05]  /*66810*/  VIADD R8, R0, 0x27 ;  /* 0x0000002700087836 */ /* 0x000fca0000000000 */
[----:B------:R-:W-:Y:S02]  /*66820*/  ISETP.GE.AND P1, PT, R8, UR27, PT ;  /* 0x0000001b08007c0c */ /* 0x000fe4000bf26270 */
[----:B------:R-:W-:Y:S02]  /*66830*/  ISETP.LT.AND P2, PT, R59, UR18, !P2 ;  /* 0x000000123b007c0c */ /* 0x000fe4000d741270 */
[----:B------:R-:W-:Y:S01]  /*66840*/  ISETP.LT.AND P3, PT, R61, UR16, !P0 ;  /* 0x000000103d007c0c */ /* 0x000fe2000c761270 */
[C---:B------:R-:W-:Y:S01]  /*66850*/  IMAD.WIDE R6, R4.reuse, 0x2, R52 ;  /* 0x0000000204067825 */ /* 0x040fe200078e0234 */
[----:B------:R-:W-:Y:S01]  /*66860*/  ISETP.LT.AND P4, PT, R39, UR5, !P0 ;  /* 0x0000000527007c0c */ /* 0x000fe2000c781270 */
[----:B------:R-:W0:Y:S02]  /*66870*/  LDCU UR16, c[0x0][0x398] ;  /* 0x00007300ff1077ac */ /* 0x000e240008000800 */
[----:B------:R-:W-:Y:S01]  /*66880*/  VIADD R28, R4, UR6 ;  /* 0x00000006041c7c36 */ /* 0x000fe20008000000 */
[----:B----4-:R-:W-:Y:S01]  /*66890*/  ISETP.LT.AND P6, PT, R54, UR8, !P0 ;  /* 0x0000000836007c0c */ /* 0x010fe2000c7c1270 */
[----:B------:R-:W1:Y:S01]  /*668a0*/  LDCU UR18, c[0x0][0x398] ;  /* 0x00007300ff1277ac */ /* 0x000e620008000800 */
[----:B--2---:R-:W-:Y:S01]  /*668b0*/  ISETP.LT.AND P5, PT, R32, UR14, !P0 ;  /* 0x0000000e20007c0c */ /* 0x004fe2000c7a1270 */
[----:B------:R2:W-:Y:S01]  /*668c0*/  STL [R1+0x2a90], R32 ;  /* 0x002a902001007387 */ /* 0x0005e20000100800 */
[----:B---3--:R-:W-:Y:S01]  /*668d0*/  PRMT R10, R11, 0x7632, R10 ;  /* 0x000076320b0a7816 */ /* 0x008fe2000000000a */
[----:B------:R-:W3:Y:S02]  /*668e0*/  LDCU UR5, c[0x0][0x398] ;  /* 0x00007300ff0577ac */ /* 0x000ee40008000800 */
[----:B------:R4:W-:Y:S01]  /*668f0*/  @P2 STG.E.U16 desc[UR36][R6.64], R5 ;  /* 0x0000000506002986 */ /* 0x0009e2000c101524 */
[----:B------:R-:W-:Y:S01]  /*66900*/  PRMT R29, R38, 0x7632, R29 ;  /* 0x00007632261d7816 */ /* 0x000fe2000000001d */
[----:B------:R-:W0:Y:S02]  /*66910*/  LDCU UR6, c[0x0][0x398] ;  /* 0x00007300ff0677ac */ /* 0x000e240008000800 */
[----:B--2---:R-:W2:Y:S01]  /*66920*/  LDL.LU R32, [R1+0x468] ;  /* 0x0004680001207983 */ /* 0x004ea20000300800 */
[----:B------:R-:W0:Y:S03]  /*66930*/  LDCU.64 UR26, c[0x0][0x398] ;  /* 0x00007300ff1a77ac */ /* 0x000e260008000a00 */
[----:B------:R-:W2:Y:S01]  /*66940*/  LDL.LU R8, [R1+0x448] ;  /* 0x0004480001087983 */ /* 0x000ea20000300800 */
[----:B------:R-:W0:Y:S01]  /*66950*/  LDCU UR14, c[0x0][0x398] ;  /* 0x00007300ff0e77ac */ /* 0x000e220008000800 */
[C---:B----4-:R-:W-:Y:S01]  /*66960*/  IMAD.WIDE R4, R28.reuse, 0x2, R2 ;  /* 0x000000021c047825 */ /* 0x050fe200078e0202 */
[----:B------:R-:W-:Y:S01]  /*66970*/  ISETP.LT.AND P2, PT, R57, UR12, !P0 ;  /* 0x0000000c39007c0c */ /* 0x000fe2000c741270 */
[----:B------:R-:W4:Y:S02]  /*66980*/  LDCU UR12, c[0x0][0x398] ;  /* 0x00007300ff0c77ac */ /* 0x000f240008000800 */
[----:B------:R-:W-:Y:S01]  /*66990*/  IMAD.WIDE R6, R28, 0x2, R12 ;  /* 0x000000021c067825 */ /* 0x000fe200078e020c */
[----:B------:R-:W0:Y:S01]  /*669a0*/  LDCU UR8, c[0x0][0x398] ;  /* 0x00007300ff0877ac */ /* 0x000e220008000800 */
[----:B--2---:R2:W-:Y:S01]  /*669b0*/  @P3 STG.E.U16 desc[UR36][R4.64], R8 ;  /* 0x0000000804003986 */ /* 0x0045e2000c101524 */
[----:B------:R-:W-:-:S03]  /*669c0*/  ISETP.LT.AND P3, PT, R35, UR20, !P0 ;  /* 0x0000001423007c0c */ /* 0x000fc6000c761270 */
[----:B------:R0:W-:Y:S01]  /*669d0*/  @P4 STG.E.U16 desc[UR36][R6.64], R9 ;  /* 0x0000000906004986 */ /* 0x0001e2000c101524 */
[----:B--2---:R-:W-:-:S04]  /*669e0*/  IMAD.WIDE R4, R28, 0x2, R14 ;  /* 0x000000021c047825 */ /* 0x004fc800078e020e */
[C---:B0-----:R-:W-:Y:S01]  /*669f0*/  IMAD.WIDE R6, R28.reuse, 0x2, R16 ;  /* 0x000000021c067825 */ /* 0x041fe200078e0210 */
[----:B------:R0:W-:Y:S01]  /*66a00*/  @P6 STG.E.U16 desc[UR36][R4.64], R11 ;  /* 0x0000000b04006986 */ /* 0x0001e2000c101524 */
[----:B------:R-:W-:Y:S01]  /*66a10*/  ISETP.LT.AND P6, PT, R33, UR16, !P0 ;  /* 0x0000001021007c0c */ /* 0x000fe2000c7c1270 */
[----:B------:R-:W2:Y:S01]  /*66a20*/  LDCU UR16, c[0x0][0x398] ;  /* 0x00007300ff1077ac */ /* 0x000ea20008000800 */
[----:B------:R-:W-:Y:S01]  /*66a30*/  IMAD.WIDE R8, R28, 0x2, R18 ;  /* 0x000000021c087825 */ /* 0x000fe200078e0212 */
[----:B------:R3:W-:Y:S01]  /*66a40*/  @P5 STG.E.U16 desc[UR36][R6.64], R10 ;  /* 0x0000000a06005986 */ /* 0x0007e2000c101524 */
[----:B-1----:R-:W-:Y:S02]  /*66a50*/  ISETP.LT.AND P5, PT, R60, UR18, !P0 ;  /* 0x000000123c007c0c */ /* 0x002fe4000c7a1270 */
[----:B------:R-:W-:Y:S01]  /*66a60*/  ISETP.LT.AND P4, PT, R34, UR10, !P0 ;  /* 0x0000000a22007c0c */ /* 0x000fe2000c781270 */
[----:B------:R1:W-:Y:S01]  /*66a70*/  @P2 STG.E.U16 desc[UR36][R8.64], R31 ;  /* 0x0000001f08002986 */ /* 0x0003e2000c101524 */
[----:B------:R-:W-:Y:S01]  /*66a80*/  PRMT R30, R32, 0x7632, R30 ;  /* 0x00007632201e7816 */ /* 0x000fe2000000001e */
[----:B------:R-:W2:Y:S01]  /*66a90*/  LDCU UR10, c[0x0][0x398] ;  /* 0x00007300ff0a77ac */ /* 0x000ea20008000800 */
[----:B0-----:R-:W-:Y:S01]  /*66aa0*/  IMAD.WIDE R4, R28, 0x2, R20 ;  /* 0x000000021c047825 */ /* 0x001fe200078e0214 */
[----:B---3--:R-:W-:-:S02]  /*66ab0*/  PRMT R6, R31, 0x7632, R6 ;  /* 0x000076321f067816 */ /* 0x008fc40000000006 */
[----:B-1----:R-:W3:Y:S04]  /*66ac0*/  LDL.LU R31, [R1+0x488] ;  /* 0x00048800011f7983 */ /* 0x002ee80000300800 */
[----:B------:R0:W-:Y:S01]  /*66ad0*/  @P3 STG.E.U16 desc[UR36][R4.64], R6 ;  /* 0x0000000604003986 */ /* 0x0001e2000c101524 */
[----:B------:R-:W-:-:S04]  /*66ae0*/  IMAD.WIDE R8, R28, 0x2, R26 ;  /* 0x000000021c087825 */ /* 0x000fc800078e021a */
[----:B0-----:R-:W-:-:S04]  /*66af0*/  IMAD.WIDE R4, R28, 0x2, R22 ;  /* 0x000000021c047825 */ /* 0x001fc800078e0216 */
[----:B------:R-:W-:Y:S01]  /*66b00*/  IMAD.WIDE R6, R28, 0x2, R24 ;  /* 0x000000021c067825 */ /* 0x000fe200078e0218 */
[----:B------:R0:W-:Y:S04]  /*66b10*/  @P6 STG.E.U16 desc[UR36][R4.64], R38 ;  /* 0x0000002604006986 */ /* 0x0001e8000c101524 */
[----:B------:R-:W-:Y:S04]  /*66b20*/  @P5 STG.E.U16 desc[UR36][R6.64], R29 ;  /* 0x0000001d06005986 */ /* 0x000fe8000c101524 */
[----:B0-----:R-:W2:Y:S01]  /*66b30*/  LDL.LU R38, [R1+0x2a94] ;  /* 0x002a940001267983 */ /* 0x001ea20000300800 */
[----:B------:R-:W-:-:S03]  /*66b40*/  VIADD R4, R0, 0x26 ;  /* 0x0000002600047836 */ /* 0x000fc60000000000 */
[----:B------:R0:W-:Y:S04]  /*66b50*/  @P4 STG.E.U16 desc[UR36][R8.64], R32 ;  /* 0x0000002008004986 */ /* 0x0001e8000c101524 */
[----:B0-----:R-:W4:Y:S04]  /*66b60*/  LDL.LU R32, [R1+0x4a8] ;  /* 0x0004a80001207983 */ /* 0x001f280000300800 */
[----:B------:R0:W-:Y:S04]  /*66b70*/  STL [R1+0x2a84], R0 ;  /* 0x002a840001007387 */ /* 0x0001e80000100800 */
[----:B0-----:R-:W4:Y:S01]  /*66b80*/  LDL.LU R0, [R1+0x498] ;  /* 0x0004980001007983 */ /* 0x001f220000300800 */
[----:B------:R-:W-:-:S03]  /*66b90*/  IMAD.WIDE R8, R28, 0x2, R46 ;  /* 0x000000021c087825 */ /* 0x000fc600078e022e */
[----:B------:R-:W-:Y:S04]  /*66ba0*/  STL [R1+0x2a88], R56 ;  /* 0x002a883801007387 */ /* 0x000fe80000100800 */
[----:B------:R0:W-:Y:S01]  /*66bb0*/  STL [R1+0x2a8c], R47 ;  /* 0x002a8c2f01007387 */ /* 0x0001e20000100800 */
[----:B------:R-:W-:Y:S02]  /*66bc0*/  ISETP.LT.AND P3, PT, R56, UR5, !P0 ;  /* 0x0000000538007c0c */ /* 0x000fe4000c761270 */
[----:B------:R-:W-:Y:S01]  /*66bd0*/  ISETP.LT.AND P2, PT, R36, UR73, !P0 ;  /* 0x0000004924007c0c */ /* 0x000fe2000c741270 */
[C---:B------:R-:W-:Y:S01]  /*66be0*/  IMAD.WIDE R10, R28.reuse, 0x2, R40 ;  /* 0x000000021c0a7825 */ /* 0x040fe200078e0228 */
[----:B------:R-:W-:Y:S01]  /*66bf0*/  ISETP.LT.AND P5, PT, R37, UR6, !P0 ;  /* 0x0000000625007c0c */ /* 0x000fe2000c7a1270 */
[----:B------:R-:W1:Y:S01]  /*66c00*/  LDCU UR5, c[0x0][0x3b8] ;  /* 0x00007700ff0577ac */ /* 0x000e620008000800 */
[----:B0-----:R-:W4:Y:S01]  /*66c10*/  LDL.LU R47, [R1+0x3cc] ;  /* 0x0003cc00012f7983 */ /* 0x001f220000300800 */
[----:B------:R-:W-:Y:S01]  /*66c20*/  ISETP.LT.AND P4, PT, R55, UR28, !P0 ;  /* 0x0000001c37007c0c */ /* 0x000fe2000c781270 */
[----:B------:R-:W-:Y:S01]  /*66c30*/  IMAD.WIDE R6, R28, 0x2, R44 ;  /* 0x000000021c067825 */ /* 0x000fe200078e022c */
[----:B------:R-:W0:Y:S01]  /*66c40*/  LDCU UR73, c[0x0][0x398] ;  /* 0x00007300ff4977ac */ /* 0x000e220008000800 */
[----:B------:R-:W4:Y:S01]  /*66c50*/  LDL.LU R56, [R1+0x3bc] ;  /* 0x0003bc0001387983 */ /* 0x000f220000300800 */
[----:B------:R-:W0:Y:S04]  /*66c60*/  LDCU UR6, c[0x0][0x398] ;  /* 0x00007300ff0677ac */ /* 0x000e280008000800 */
[----:B------:R1:W-:Y:S01]  /*66c70*/  @P2 STG.E.U16 desc[UR36][R10.64], R30 ;  /* 0x0000001e0a002986 */ /* 0x0003e2000c101524 */
[----:B------:R-:W-:Y:S01]  /*66c80*/  ISETP.GE.AND P2, PT, R4, UR27, PT ;  /* 0x0000001b04007c0c */ /* 0x000fe2000bf46270 */
[----:B------:R-:W-:-:S04]  /*66c90*/  IMAD.WIDE R4, R28, 0x2, R42 ;  /* 0x000000021c047825 */ /* 0x000fc800078e022a */
[----:B-1----:R-:W-:Y:S01]  /*66ca0*/  IMAD.WIDE R10, R28, 0x2, R48 ;  /* 0x000000021c0a7825 */ /* 0x002fe200078e0230 */
[----:B---3--:R-:W-:Y:S02]  /*66cb0*/  PRMT R30, R31, 0x7632, R30 ;  /* 0x000076321f1e7816 */ /* 0x008fe4000000001e */
[----:B--2---:R-:W-:Y:S02]  /*66cc0*/  ISETP.LT.AND P6, PT, R38, UR16, !P0 ;  /* 0x0000001026007c0c */ /* 0x004fe4000c7c1270 */
[----:B----4-:R-:W-:-:S11]  /*66cd0*/  PRMT R29, R0, 0x7632, R29 ;  /* 0x00007632001d7816 */ /* 0x010fd6000000001d */
[----:B------:R1:W-:Y:S04]  /*66ce0*/  @P6 STG.E.U16 desc[UR36][R4.64], R0 ;  /* 0x0000000004006986 */ /* 0x0003e8000c101524 */
[----:B------:R2:W-:Y:S04]  /*66cf0*/  @P5 STG.E.U16 desc[UR36][R6.64], R29 ;  /* 0x0000001d06005986 */ /* 0x0005e8000c101524 */
[----:B------:R3:W-:Y:S01]  /*66d00*/  @P4 STG.E.U16 desc[UR36][R8.64], R31 ;  /* 0x0000001f08004986 */ /* 0x0007e2000c101524 */
[----:B------:R-:W-:Y:S01]  /*66d10*/  ISETP.LT.AND P4, PT, R58, UR14, !P0 ;  /* 0x0000000e3a007c0c */ /* 0x000fe2000c781270 */
[----:B-1----:R-:W-:-:S02]  /*66d20*/  IMAD.WIDE R4, R28, 0x2, R50 ;  /* 0x000000021c047825 */ /* 0x002fc400078e0232 */
[----:B------:R-:W4:Y:S02]  /*66d30*/  LDL.LU R0, [R1+0x3ec] ;  /* 0x0003ec0001007983 */ /* 0x000f240000300800 */
[C---:B--2---:R-:W-:Y:S02]  /*66d40*/  VIADD R29, R28.reuse, UR5 ;  /* 0x000000051c1d7c36 */ /* 0x044fe40008000000 */
[----:B------:R-:W-:Y:S01]  /*66d50*/  @P3 STG.E.U16 desc[UR36][R10.64], R30 ;  /* 0x0000001e0a003986 */ /* 0x000fe2000c101524 */
[----:B------:R-:W-:Y:S01]  /*66d60*/  IMAD.WIDE R6, R28, 0x2, R52 ;  /* 0x000000021c067825 */ /* 0x000fe200078e0234 */
[----:B------:R-:W-:Y:S01]  /*66d70*/  PRMT R28, R32, 0x7632, R28 ;  /* 0x00007632201c7816 */ /* 0x000fe2000000001c */
[----:B------:R-:W1:Y:S01]  /*66d80*/  LDCU UR5, c[0x0][0x398] ;  /* 0x00007300ff0577ac */ /* 0x000e620008000800 */
[----:B---3--:R-:W2:Y:S04]  /*66d90*/  LDL.LU R31, [R1+0x3dc] ;  /* 0x0003dc00011f7983 */ /* 0x008ea80000300800 */
[----:B------:R3:W-:Y:S04]  /*66da0*/  @P4 STG.E.U16 desc[UR36][R4.64], R32 ;  /* 0x0000002004004986 */ /* 0x0007e8000c101524 */
[----:B---3--:R-:W3:Y:S01]  /*66db0*/  LDL.LU R32, [R1+0x2a90] ;  /* 0x002a900001207983 */ /* 0x008ee20000300800 */
[----:B------:R-:W-:-:S02]  /*66dc0*/  ISETP.LT.AND P0, PT, R59, UR12, !P0 ;  /* 0x0000000c3b007c0c */ /* 0x000fc4000c701270 */
[----:B------:R-:W-:Y:S02]  /*66dd0*/  ISETP.LT.AND P6, PT, R61, UR8, !P2 ;  /* 0x000000083d007c0c */ /* 0x000fe4000d7c1270 */
[----:B------:R-:W-:Y:S02]  /*66de0*/  ISETP.LT.AND P5, PT, R39, UR75, !P2 ;  /* 0x0000004b27007c0c */ /* 0x000fe4000d7a1270 */
[----:B0-----:R-:W-:Y:S01]  /*66df0*/  ISETP.LT.AND P3, PT, R54, UR73, !P2 ;  /* 0x0000004936007c0c */ /* 0x001fe2000d761270 */
[----:B------:R-:W-:Y:S01]  /*66e00*/  IMAD.WIDE R8, R29, 0x2, R2 ;  /* 0x000000021d087825 */ /* 0x000fe200078e0202 */
[----:B------:R-:W-:Y:S01]  /*66e10*/  PRMT R30, R47, 0x7632, R30 ;  /* 0x000076322f1e7816 */ /* 0x000fe2000000001e */
[----:B------:R-:W0:Y:S02]  /*66e20*/  LDCU UR73, c[0x0][0x398] ;  /* 0x00007300ff4977ac */ /* 0x000e240008000800 */
[C---:B------:R-:W-:Y:S02]  /*66e30*/  IMAD.WIDE R10, R29.reuse, 0x2, R12 ;  /* 0x000000021d0a7825 */ /* 0x040fe400078e020c */
[----:B------:R-:W-:Y:S01]  /*66e40*/  @P0 STG.E.U16 desc[UR36][R6.64], R28 ;  /* 0x0000001c06000986 */ /* 0x000fe2000c101524 */
[----:B------:R-:W0:Y:S01]  /*66e50*/  LDCU UR8, c[0x0][0x398] ;  /* 0x00007300ff0877ac */ /* 0x000e220008000800 */
[----:B------:R-:W-:-:S02]  /*66e60*/  IMAD.WIDE R4, R29, 0x2, R14 ;  /* 0x000000021d047825 */ /* 0x000fc400078e020e */
[----:B------:R1:W-:Y:S01]  /*66e70*/  @P6 STG.E.U16 desc[UR36][R8.64], R47 ;  /* 0x0000002f08006986 */ /* 0x0003e2000c101524 */
[----:B------:R-:W0:Y:S03]  /*66e80*/  LDCU UR12, c[0x0][0x398] ;  /* 0x00007300ff0c77ac */ /* 0x000e260008000800 */
[----:B------:R0:W-:Y:S04]  /*66e90*/  @P5 STG.E.U16 desc[UR36][R10.64], R30 ;  /* 0x0000001e0a005986 */ /* 0x0001e8000c101524 */
[----:B------:R0:W-:Y:S04]  /*66ea0*/  @P3 STG.E.U16 desc[UR36][R4.64], R56 ;  /* 0x0000003804003986 */ /* 0x0001e8000c101524 */
[----:B-1----:R-:W2:Y:S01]  /*66eb0*/  LDL R47, [R1+0x3fc] ;  /* 0x0003fc00012f7983 */ /* 0x002ea20000100800 */
[----:B0-----:R-:W-:-:S03]  /*66ec0*/  PRMT R10, R56, 0x7632, R10 ;  /* 0x00007632380a7816 */ /* 0x001fc6000000000a */
[----:B------:R-:W2:Y:S01]  /*66ed0*/  LDL.LU R56, [R1+0x41c] ;  /* 0x00041c0001387983 */ /* 0x000ea20000300800 */
[----:B------:R-:W-:Y:S01]  /*66ee0*/  ISETP.LT.AND P3, PT, R33, UR73, !P2 ;  /* 0x0000004921007c0c */ /* 0x000fe2000d761270 */
[----:B------:R-:W0:Y:S01]  /*66ef0*/  LDCU UR73, c[0x0][0x398] ;  /* 0x00007300ff4977ac */ /* 0x000e220008000800 */
[----:B------:R-:W-:Y:S02]  /*66f00*/  ISETP.LT.AND P6, PT, R57, UR8, !P2 ;  /* 0x0000000839007c0c */ /* 0x000fe4000d7c1270 */
[----:B------:R-:W-:Y:S01]  /*66f10*/  ISETP.LT.AND P5, PT, R35, UR6, !P2 ;  /* 0x0000000623007c0c */ /* 0x000fe2000d7a1270 */
[C---:B------:R-:W-:Y:S01]  /*66f20*/  IMAD.WIDE R8, R29.reuse, 0x2, R16 ;  /* 0x000000021d087825 */ /* 0x040fe200078e0210 */
[----:B------:R-:W1:Y:S03]  /*66f30*/  LDCU UR8, c[0x0][0x398] ;  /* 0x00007300ff0877ac */ /* 0x000e660008000800 */
[C---:B------:R-:W-:Y:S01]  /*66f40*/  IMAD.WIDE R6, R29.reuse, 0x2, R18 ;  /* 0x000000021d067825 */ /* 0x040fe200078e0212 */
[----:B------:R-:W1:Y:S03]  /*66f50*/  LDCU UR6, c[0x0][0x398] ;  /* 0x00007300ff0677ac */ /* 0x000e660008000800 */
[----:B------:R-:W-:Y:S01]  /*66f60*/  IMAD.WIDE R4, R29, 0x2, R20 ;  /* 0x000000021d047825 */ /* 0x000fe200078e0214 */
[----:B0-----:R-:W-:Y:S01]  /*66f70*/  ISETP.LT.AND P0, PT, R60, UR73, !P2 ;  /* 0x000000493c007c0c */ /* 0x001fe2000d701270 */
[----:B------:R-:W0:Y:S01]  /*66f80*/  LDCU UR73, c[0x0][0x398] ;  /* 0x00007300ff4977ac */ /* 0x000e220008000800 */
[----:B----4-:R-:W-:-:S02]  /*66f90*/  PRMT R11, R0, 0x7632, R11 ;  /* 0x00007632000b7816 */ /* 0x010fc4000000000b */
[----:B---3--:R-:W-:Y:S01]  /*66fa0*/  ISETP.LT.AND P4, PT, R32, UR10, !P2 ;  /* 0x0000000a20007c0c */ /* 0x008fe2000d781270 */
[----:B------:R-:W3:-:S12]  /*66fb0*/  LDCU UR10, c[0x0][0x398] ;  /* 0x00007300ff0a77ac */ /* 0x000ed80008000800 */
[----:B------:R4:W-:Y:S04]  /*66fc0*/  @P4 STG.E.U16 desc[UR36][R8.64], R10 ;  /* 0x0000000a08004986 */ /* 0x0009e8000c101524 */
[----:B------:R0:W-:Y:S04]  /*66fd0*/  @P6 STG.E.U16 desc[UR36][R6.64], R0 ;  /* 0x0000000006006986 */ /* 0x0001e8000c101524 */
[----:B------:R1:W-:Y:S01]  /*66fe0*/  @P5 STG.E.U16 desc[UR36][R4.64], R11 ;  /* 0x0000000b04005986 */ /* 0x0003e2000c101524 */
[----:B----4-:R-:W-:-:S03]  /*66ff0*/  IMAD.WIDE R8, R29, 0x2, R22 ;  /* 0x000000021d087825 */ /* 0x010fc600078e0216 */
[----:B0-----:R-:W4:Y:S01]  /*67000*/  LDL R0, [R1+0x42c] ;  /* 0x00042c0001007983 */ /* 0x001f220000100800 */
[----:B--2---:R-:W-:-:S03]  /*67010*/  PRMT R6, R31, 0x7632, R6 ;  /* 0x000076321f067816 */ /* 0x004fc60000000006 */
[----:B------:R0:W-:Y:S01]  /*67020*/  @P3 STG.E.U16 desc[UR36][R8.64], R31 ;  /* 0x0000001f08003986 */ /* 0x0001e2000c101524 */
[----:B------:R-:W-:Y:S01]  /*67030*/  ISETP.LT.AND P3, PT, R34, UR12, !P2 ;  /* 0x0000000c22007c0c */ /* 0x000fe2000d761270 */
[----:B-1----:R-:W-:Y:S01]  /*67040*/  IMAD.WIDE R4, R29, 0x2, R24 ;  /* 0x000000021d047825 */ /* 0x002fe200078e0218 */
[----:B------:R-:W-:Y:S01]  /*67050*/  ISETP.LT.AND P6, PT, R36, UR5, !P2 ;  /* 0x0000000524007c0c */ /* 0x000fe2000d7c1270 */
[----:B------:R-:W1:Y:S03]  /*67060*/  LDCU UR5, c[0x0][0x3b8] ;  /* 0x00007700ff0577ac */ /* 0x000e660008000800 */
[----:B------:R2:W-:Y:S01]  /*67070*/  @P0 STG.E.U16 desc[UR36][R4.64], R6 ;  /* 0x0000000604000986 */ /* 0x0005e2000c101524 */
[----:B------:R-:W-:-:S03]  /*67080*/  PRMT R28, R47, 0x7632, R28 ;  /* 0x000076322f1c7816 */ /* 0x000fc6000000001c */
[----:B0-----:R-:W4:Y:S01]  /*67090*/  LDL.LU R31, [R1+0x44c] ;  /* 0x00044c00011f7983 */ /* 0x001f220000300800 */
[----:B------:R-:W-:-:S03]  /*670a0*/  PRMT R30, R56, 0x7632, R30 ;  /* 0x00007632381e7816 */ /* 0x000fc6000000001e */
[----:B------:R0:W-:Y:S01]  /*670b0*/  STL [R1+0x2a7c], R36 ;  /* 0x002a7c2401007387 */ /* 0x0001e20000100800 */
[----:B--2---:R-:W-:-:S05]  /*670c0*/  IMAD.WIDE R4, R29, 0x2, R26 ;  /* 0x000000021d047825 */ /* 0x004fca00078e021a */
[----:B------:R2:W-:Y:S04]  /*670d0*/  @P3 STG.E.U16 desc[UR36][R4.64], R56 ;  /* 0x0000003804003986 */ /* 0x0005e8000c101524 */
[----:B0-----:R-:W4:Y:S04]  /*670e0*/  LDL.LU R36, [R1+0x40c] ;  /* 0x00040c0001247983 */ /* 0x001f280000300800 */
[----:B------:R-:W4:Y:S04]  /*670f0*/  LDL.LU R47, [R1+0x2a8c] ;  /* 0x002a8c00012f7983 */ /* 0x000f280000300800 */
[----:B--2---:R-:W2:Y:S04]  /*67100*/  LDL.LU R56, [R1+0x2a88] ;  /* 0x002a880001387983 */ /* 0x004ea80000300800 */
[----:B------:R-:W2:Y:S01]  /*67110*/  LDL.LU R5, [R1+0x3fc] ;  /* 0x0003fc0001057983 */ /* 0x000ea20000300800 */
[----:B------:R-:W-:-:S02]  /*67120*/  ISETP.LT.AND P5, PT, R38, UR73, !P2 ;  /* 0x0000004926007c0c */ /* 0x000fc4000d7a1270 */
[----:B------:R-:W-:Y:S01]  /*67130*/  ISETP.LT.AND P0, PT, R37, UR38, !P2 ;  /* 0x0000002625007c0c */ /* 0x000fe2000d701270 */
[----:B------:R-:W-:-:S04]  /*67140*/  IMAD.WIDE R6, R29, 0x2, R40 ;  /* 0x000000021d067825 */ /* 0x000fc800078e0228 */
[----:B------:R-:W-:Y:S01]  /*67150*/  IMAD.WIDE R8, R29, 0x2, R42 ;  /* 0x000000021d087825 */ /* 0x000fe200078e022a */
[----:B---3--:R-:W-:-:S03]  /*67160*/  ISETP.LT.AND P4, PT, R55, UR10, !P2 ;  /* 0x0000000a37007c0c */ /* 0x008fc6000d781270 */
[C---:B------:R-:W-:Y:S01]  /*67170*/  IMAD.WIDE R10, R29.reuse, 0x2, R44 ;  /* 0x000000021d0a7825 */ /* 0x040fe200078e022c */
[----:B------:R0:W-:Y:S03]  /*67180*/  @P6 STG.E.U16 desc[UR36][R6.64], R30 ;  /* 0x0000001e06006986 */ /* 0x0001e6000c101524 */
[C---:B0-----:R-:W-:Y:S01]  /*67190*/  IMAD.WIDE R6, R29.reuse, 0x2, R48 ;  /* 0x000000021d067825 */ /* 0x041fe200078e0230 */
[----:B--2---:R4:W-:Y:S04]  /*671a0*/  @P5 STG.E.U16 desc[UR36][R8.64], R5 ;  /* 0x0000000508005986 */ /* 0x0049e8000c101524 */
[----:B------:R0:W-:Y:S01]  /*671b0*/  @P0 STG.E.U16 desc[UR36][R10.64], R28 ;  /* 0x0000001c0a000986 */ /* 0x0001e2000c101524 */
[----:B------:R-:W-:Y:S01]  /*671c0*/  ISETP.LT.AND P0, PT, R56, UR8, !P2 ;  /* 0x0000000838007c0c */ /* 0x000fe2000d701270 */
[----:B----4-:R-:W-:Y:S01]  /*671d0*/  IMAD.WIDE R4, R29, 0x2, R46 ;  /* 0x000000021d047825 */ /* 0x010fe200078e022e */
[----:B0-----:R-:W-:-:S04]  /*671e0*/  PRMT R28, R36, 0x7632, R28 ;  /* 0x00007632241c7816 */ /* 0x001fc8000000001c */
[----:B------:R0:W-:Y:S01]  /*671f0*/  @P4 STG.E.U16 desc[UR36][R4.64], R36 ;  /* 0x0000002404004986 */ /* 0x0001e2000c101524 */
[----:B------:R-:W-:-:S04]  /*67200*/  IMAD.WIDE R8, R29, 0x2, R50 ;  /* 0x000000021d087825 */ /* 0x000fc800078e0232 */
[C---:B------:R-:W-:Y:S02]  /*67210*/  IMAD.WIDE R10, R29.reuse, 0x2, R52 ;  /* 0x000000021d0a7825 */ /* 0x040fe400078e0234 */
[----:B------:R2:W-:Y:S04]  /*67220*/  @P0 STG.E.U16 desc[UR36][R6.64], R28 ;  /* 0x0000001c06000986 */ /* 0x0005e8000c101524 */
[----:B0-----:R-:W3:Y:S01]  /*67230*/  LDL.LU R36, [R1+0x47c] ;  /* 0x00047c0001247983 */ /* 0x001ee20000300800 */
[----:B-1----:R-:W-:Y:S01]  /*67240*/  VIADD R5, R29, UR5 ;  /* 0x000000051d057c36 */ /* 0x002fe20008000000 */
[----:B------:R-:W-:Y:S01]  /*67250*/  PRMT R4, R0, 0x7632, R4 ;  /* 0x0000763200047816 */ /* 0x000fe20000000004 */
[----:B------:R-:W0:Y:S01]  /*67260*/  LDCU UR5, c[0x0][0x3b8] ;  /* 0x00007700ff0577ac */ /* 0x000e220008000800 */
[----:B------:R-:W4:Y:S04]  /*67270*/  LDL.LU R29, [R1+0x43c] ;  /* 0x00043c00011d7983 */ /* 0x000f280000300800 */
[----:B------:R-:W3:Y:S04]  /*67280*/  LDL.LU R0, [R1+0x2a84] ;  /* 0x002a840001007983 */ /* 0x000ee80000300800 */
[----:B--2---:R-:W2:Y:S01]  /*67290*/  LDL.LU R7, [R1+0x42c] ;  /* 0x00042c0001077983 */ /* 0x004ea20000300800 */
[----:B------:R-:W-:Y:S01]  /*672a0*/  ISETP.LT.AND P3, PT, R58, UR6, !P2 ;  /* 0x000000063a007c0c */ /* 0x000fe2000d761270 */
[----:B------:R-:W1:Y:S01]  /*672b0*/  LDCU UR6, c[0x0][0x3b8] ;  /* 0x00007700ff0677ac */ /* 0x000e620008000800 */
[----:B------:R-:W-:-:S02]  /*672c0*/  ISETP.LT.AND P2, PT, R59, UR26, !P2 ;  /* 0x0000001a3b007c0c */ /* 0x000fc4000d741270 */
[----:B------:R-:W-:Y:S02]  /*672d0*/  ISETP.LT.AND P6, PT, R61, UR4, !P1 ;  /* 0x000000043d007c0c */ /* 0x000fe4000cfc1270 */
[----:B------:R-:W-:Y:S02]  /*672e0*/  ISETP.LT.AND P5, PT, R39, UR4, !P1 ;  /* 0x0000000427007c0c */ /* 0x000fe4000cfa1270 */
[----:B------:R-:W-:Y:S02]  /*672f0*/  ISETP.LT.AND P4, PT, R54, UR4, !P1 ;  /* 0x0000000436007c0c */ /* 0x000fe4000cf81270 */
[----:B------:R-:W-:Y:S01]  /*67300*/  ISETP.LT.AND P0, PT, R32, UR4, !P1 ;  /* 0x0000000420007c0c */ /* 0x000fe2000cf01270 */
[----:B------:R0:W-:Y:S04]  /*67310*/  STL [R1+0x2a78], R32 ;  /* 0x002a782001007387 */ /* 0x0001e80000100800 */
[----:B0-----:R-:W3:Y:S01]  /*67320*/  LDL.LU R32, [R1+0x45c] ;  /* 0x00045c0001207983 */ /* 0x001ee20000300800 */
[----:B----4-:R-:W-:-:S03]  /*67330*/  PRMT R28, R29, 0x7632, R28 ;  /* 0x000076321d1c7816 */ /* 0x010fc6000000001c */
[----:B--2---:R0:W-:Y:S01]  /*67340*/  @P3 STG.E.U16 desc[UR36][R8.64], R7 ;  /* 0x0000000708003986 */ /* 0x0041e2000c101524 */
[----:B------:R-:W-:-:S03]  /*67350*/  ISETP.LT.AND P3, PT, R57, UR4, !P1 ;  /* 0x0000000439007c0c */ /* 0x000fc6000cf61270 */
[----:B------:R2:W-:Y:S01]  /*67360*/  @P2 STG.E.U16 desc[UR36][R10.64], R4 ;  /* 0x000000040a002986 */ /* 0x0005e2000c101524 */
[----:B0-----:R-:W-:-:S04]  /*67370*/  IMAD.WIDE R6, R5, 0x2, R2 ;  /* 0x0000000205067825 */ /* 0x001fc800078e0202 */
[----:B------:R-:W-:Y:S01]  /*67380*/  IMAD.WIDE R8, R5, 0x2, R12 ;  /* 0x0000000205087825 */ /* 0x000fe200078e020c */
[----:B--2---:R-:W-:Y:S01]  /*67390*/  PRMT R4, R31, 0x7632, R4 ;  /* 0x000076321f047816 */ /* 0x004fe20000000004 */
[----:B------:R0:W-:Y:S02]  /*673a0*/  @P6 STG.E.U16 desc[UR36][R6.64], R31 ;  /* 0x0000001f06006986 */ /* 0x0001e4000c101524 */
[C---:B------:R-:W-:Y:S02]  /*673b0*/  IMAD.WIDE R10, R5.reuse, 0x2, R14 ;  /* 0x00000002050a7825 */ /* 0x040fe400078e020e */
[----:B------:R3:W-:Y:S04]  /*673c0*/  @P5 STG.E.U16 desc[UR36][R8.64], R4 ;  /* 0x0000000408005986 */ /* 0x0007e8000c101524 */
[----:B------:R-:W-:Y:S01]  /*673d0*/  @P4 STG.E.U16 desc[UR36][R10.64], R29 ;  /* 0x0000001d0a004986 */ /* 0x000fe2000c101524 */
[----:B0-----:R-:W-:Y:S01]  /*673e0*/  IMAD.WIDE R6, R5, 0x2, R16 ;  /* 0x0000000205067825 */ /* 0x001fe200078e0210 */
[----:B------:R-:W-:-:S02]  /*673f0*/  ISETP.LT.AND P4, PT, R35, UR4, !P1 ;  /* 0x0000000423007c0c */ /* 0x000fc4000cf81270 */
[----:B------:R-:W2:Y:S04]  /*67400*/  LDL.LU R31, [R1+0x2a80] ;  /* 0x002a8000011f7983 */ /* 0x000ea80000300800 */
[----:B------:R0:W-:Y:S01]  /*67410*/  @P0 STG.E.U16 desc[UR36][R6.64], R28 ;  /* 0x0000001c06000986 */ /* 0x0001e2000c101524 */
[----:B---3--:R-:W-:Y:S01]  /*67420*/  VIADD R4, R0, 0x28 ;  /* 0x0000002800047836 */ /* 0x008fe20000000000 */
[----:B------:R-:W-:Y:S02]  /*67430*/  PRMT R30, R36, 0x7632, R30 ;  /* 0x00007632241e7816 */ /* 0x000fe4000000001e */
[----:B------:R3:W-:Y:S01]  /*67440*/  STL [R1+0x2a74], R0 ;  /* 0x002a740001007387 */ /* 0x0007e20000100800 */
[----:B------:R-:W-:-:S04]  /*67450*/  IMAD.WIDE R8, R5, 0x2, R20 ;  /* 0x0000000205087825 */ /* 0x000fc800078e0214 */
[----:B0-----:R-:W-:Y:S01]  /*67460*/  IMAD.WIDE R6, R5, 0x2, R18 ;  /* 0x0000000205067825 */ /* 0x001fe200078e0212 */
[----:B---3--:R-:W3:Y:S04]  /*67470*/  LDL.LU R0, [R1+0x48c] ;  /* 0x00048c0001007983 */ /* 0x008ee80000300800 */
[----:B------:R0:W-:Y:S04]  /*67480*/  @P3 STG.E.U16 desc[UR36][R6.64], R36 ;  /* 0x0000002406003986 */ /* 0x0001e8000c101524 */
[----:B------:R4:W-:Y:S04]  /*67490*/  @P4 STG.E.U16 desc[UR36][R8.64], R30 ;  /* 0x0000001e08004986 */ /* 0x0009e8000c101524 */
[----:B0-----:R-:W3:Y:S04]  /*674a0*/  LDL.LU R36, [R1+0x2a7c] ;  /* 0x002a7c0001247983 */ /* 0x001ee80000300800 */
[----:B----4-:R-:W4:Y:S01]  /*674b0*/  LDL.LU R9, [R1+0x46c] ;  /* 0x00046c0001097983 */ /* 0x010f220000300800 */
[----:B------:R-:W-:-:S02]  /*674c0*/  ISETP.LT.AND P5, PT, R33, UR4, !P1 ;  /* 0x0000000421007c0c */ /* 0x000fc4000cfa1270 */
[----:B------:R-:W-:Y:S02]  /*674d0*/  ISETP.LT.AND P6, PT, R60, UR4, !P1 ;  /* 0x000000043c007c0c */ /* 0x000fe4000cfc1270 */
[----:B------:R-:W-:Y:S01]  /*674e0*/  ISETP.LT.AND P2, PT, R34, UR4, !P1 ;  /* 0x0000000422007c0c */ /* 0x000fe2000cf41270 */
[----:B------:R-:W-:-:S04]  /*674f0*/  IMAD.WIDE R10, R5, 0x2, R22 ;  /* 0x00000002050a7825 */ /* 0x000fc800078e0216 */
[----:B------:R-:W-:-:S04]  /*67500*/  IMAD.WIDE R28, R5, 0x2, R24 ;  /* 0x00000002051c7825 */ /* 0x000fc800078e0218 */
[----:B------:R-:W-:Y:S01]  /*67510*/  IMAD.WIDE R6, R5, 0x2, R26 ;  /* 0x0000000205067825 */ /* 0x000fe200078e021a */
[----:B------:R0:W-:Y:S01]  /*67520*/  @P5 STG.E.U16 desc[UR36][R10.64], R32 ;  /* 0x000000200a005986 */ /* 0x0001e2000c101524 */
[----:B------:R-:W-:Y:S02]  /*67530*/  ISETP.GE.AND P0, PT, R4, UR25, PT ;  /* 0x0000001904007c0c */ /* 0x000fe4000bf06270 */
[----:B--2---:R-:W-:Y:S02]  /*67540*/  PRMT R31, R32, 0x7632, R31 ;  /* 0x00007632201f7816 */ /* 0x004fe4000000001f */
[----:B0-----:R-:W2:Y:S04]  /*67550*/  LDL R32, [R1+0x4b0] ;  /* 0x0004b00001207983 */ /* 0x001ea80000100800 */
[----:B------:R0:W-:Y:S04]  /*67560*/  @P6 STG.E.U16 desc[UR36][R28.64], R31 ;  /* 0x0000001f1c006986 */ /* 0x0001e8000c101524 */
[----:B0-----:R-:W2:Y:S01]  /*67570*/  LDL R29, [R1+0x49c] ;  /* 0x00049c00011d7983 */ /* 0x001ea20000100800 */
[----:B---3--:R-:W-:-:S03]  /*67580*/  ISETP.LT.AND P3, PT, R36, UR4, !P1 ;  /* 0x0000000424007c0c */ /* 0x008fc6000cf61270 */
[----:B----4-:R0:W-:Y:S01]  /*67590*/  @P2 STG.E.U16 desc[UR36][R6.64], R9 ;  /* 0x0000000906002986 */ /* 0x0101e2000c101524 */
[----:B------:R-:W-:Y:S01]  /*675a0*/  PRMT R4, R9, 0x7632, R4 ;  /* 0x0000763209047816 */ /* 0x000fe20000000004 */
[----:B0-----:R-:W-:-:S08]  /*675b0*/  IMAD.WIDE R6, R5, 0x2, R40 ;  /* 0x0000000205067825 */ /* 0x001fd000078e0228 */
[----:B------:R0:W-:Y:S04]  /*675c0*/  @P3 STG.E.U16 desc[UR36][R6.64], R4 ;  /* 0x0000000406003986 */ /* 0x0001e8000c101524 */
[----:B0-----:R-:W3:Y:S01]  /*675d0*/  LDL.LU R7, [R1+0x49c] ;  /* 0x00049c0001077983 */ /* 0x001ee20000300800 */
[----:B------:R-:W-:Y:S02]  /*675e0*/  ISETP.LT.AND P4, PT, R38, UR4, !P1 ;  /* 0x0000000426007c0c */ /* 0x000fe4000cf81270 */
[----:B------:R-:W-:Y:S02]  /*675f0*/  ISETP.LT.AND P5, PT, R37, UR4, !P1 ;  /* 0x0000000425007c0c */ /* 0x000fe4000cfa1270 */
[----:B------:R-:W-:Y:S01]  /*67600*/  ISETP.LT.AND P6, PT, R55, UR4, !P1 ;  /* 0x0000000437007c0c */ /* 0x000fe2000cfc1270 */
[----:B------:R-:W-:-:S04]  /*67610*/  IMAD.WIDE R8, R5, 0x2, R42 ;  /* 0x0000000205087825 */ /* 0x000fc800078e022a */
[----:B------:R-:W-:Y:S01]  /*67620*/  IMAD.WIDE R10, R5, 0x2, R44 ;  /* 0x00000002050a7825 */ /* 0x000fe200078e022c */
[----:B--2---:R-:W-:-:S03]  /*67630*/  PRMT R30, R29, 0x7632, R30 ;  /* 0x000076321d1e7816 */ /* 0x004fc6000000001e */
[----:B------:R-:W-:Y:S01]  /*67640*/  IMAD.WIDE R28, R5, 0x2, R46 ;  /* 0x00000002051c7825 */ /* 0x000fe200078e022e */
[----:B---3--:R0:W-:Y:S04]  /*67650*/  @P4 STG.E.U16 desc[UR36][R8.64], R7 ;  /* 0x0000000708004986 */ /* 0x0081e8000c101524 */
[----:B------:R2:W-:Y:S04]  /*67660*/  @P5 STG.E.U16 desc[UR36][R10.64], R30 ;  /* 0x0000001e0a005986 */ /* 0x0005e8000c101524 */
[----:B------:R3:W-:Y:S01]  /*67670*/  @P6 STG.E.U16 desc[UR36][R28.64], R0 ;  /* 0x000000001c006986 */ /* 0x0007e2000c101524 */
[----:B0-----:R-:W-:-:S02]  /*67680*/  PRMT R8, R0, 0x7632, R8 ;  /* 0x0000763200087816 */ /* 0x001fc40000000008 */
[----:B--2---:R-:W-:Y:S01]  /*67690*/  PRMT R30, R32, 0x7632, R30 ;  /* 0x00007632201e7816 */ /* 0x004fe2000000001e */
[----:B---3--:R-:W2:Y:S04]  /*676a0*/  LDL R29, [R1+0x4ac] ;  /* 0x0004ac00011d7983 */ /* 0x008ea80000100800 */
[----:B------:R-:W3:Y:S04]  /*676b0*/  LDL.LU R0, [R1+0x4f0] ;  /* 0x0004f00001007983 */ /* 0x000ee80000300800 */
[----:B------:R-:W4:Y:S01]  /*676c0*/  LDL.LU R32, [R1+0x2a78] ;  /* 0x002a780001207983 */ /* 0x000f220000300800 */
[----:B------:R-:W-:Y:S01]  /*676d0*/  ISETP.LT.AND P2, PT, R56, UR4, !P1 ;  /* 0x0000000438007c0c */ /* 0x000fe2000cf41270 */
[----:B------:R-:W-:-:S12]  /*676e0*/  IMAD.WIDE R6, R5, 0x2, R48 ;  /* 0x0000000205067825 */ /* 0x000fd800078e0230 */
[----:B------:R-:W-:Y:S01]  /*676f0*/  @P2 STG.E.U16 desc[UR36][R6.64], R8 ;  /* 0x0000000806002986 */ /* 0x000fe2000c101524 */
[----:B----4-:R-:W-:-:S03]  /*67700*/  ISETP.LT.AND P2, PT, R32, UR4, !P0 ;  /* 0x0000000420007c0c */ /* 0x010fc6000c741270 */
[----:B------:R0:W-:Y:S04]  /*67710*/  STL [R1+0x2a70], R32 ;  /* 0x002a702001007387 */ /* 0x0001e80000100800 */
[----:B0-----:R-:W4:Y:S01]  /*67720*/  LDL.LU R32, [R1+0x4ac] ;  /* 0x0004ac0001207983 */ /* 0x001f220000300800 */
[----:B------:R-:W-:Y:S01]  /*67730*/  ISETP.LT.AND P3, PT, R58, UR4, !P1 ;  /* 0x000000043a007c0c */ /* 0x000fe2000cf61270 */
[----:B------:R-:W-:Y:S01]  /*67740*/  IMAD.WIDE R6, R5, 0x2, R50 ;  /* 0x0000000205067825 */ /* 0x000fe200078e0232 */
[----:B------:R-:W-:Y:S02]  /*67750*/  ISETP.LT.AND P1, PT, R59, UR4, !P1 ;  /* 0x000000043b007c0c */ /* 0x000fe4000cf21270 */
[----:B------:R-:W-:Y:S01]  /*67760*/  ISETP.LT.AND P5, PT, R61, UR4, !P0 ;  /* 0x000000043d007c0c */ /* 0x000fe2000c7a1270 */
[----:B------:R-:W-:Y:S01]  /*67770*/  VIADD R4, R5, UR5 ;  /* 0x0000000505047c36 */ /* 0x000fe20008000000 */
[----:B------:R-:W-:Y:S01]  /*67780*/  ISETP.LT.AND P4, PT, R39, UR4, !P0 ;  /* 0x0000000427007c0c */ /* 0x000fe2000c781270 */
[----:B------:R-:W-:-:S06]  /*67790*/  IMAD.WIDE R8, R5, 0x2, R52 ;  /* 0x0000000205087825 */ /* 0x000fcc00078e0234 */
[----:B----4-:R0:W-:Y:S01]  /*677a0*/  @P3 STG.E.U16 desc[UR36][R6.64], R32 ;  /* 0x0000002006003986 */ /* 0x0101e2000c101524 */
[----:B------:R-:W-:Y:S01]  /*677b0*/  ISETP.LT.AND P6, PT, R54, UR4, !P0 ;  /* 0x0000000436007c0c */ /* 0x000fe2000c7c1270 */
[----:B------:R-:W4:Y:S02]  /*677c0*/  LDCU UR5, c[0x0][0x3b8] ;  /* 0x00007700ff0577ac */ /* 0x000f240008000800 */
[----:B0-----:R-:W3:Y:S01]  /*677d0*/  LDL.LU R7, [R1+0x4b0] ;  /* 0x0004b00001077983 */ /* 0x001ee20000300800 */
[----:B--2---:R-:W-:Y:S01]  /*677e0*/  PRMT R5, R29, 0x7632, R5 ;  /* 0x000076321d057816 */ /* 0x004fe20000000005 */
[C---:B------:R-:W-:Y:S02]  /*677f0*/  IMAD.WIDE R10, R4.reuse, 0x2, R2 ;  /* 0x00000002040a7825 */ /* 0x040fe400078e0202 */
[----:B------:R-:W2:Y:S04]  /*67800*/  LDL.LU R32, [R1+0x4d0] ;  /* 0x0004d00001207983 */ /* 0x000ea80000300800 */
[----:B------:R-:W-:Y:S04]  /*67810*/  @P1 STG.E.U16 desc[UR36][R8.64], R5 ;  /* 0x0000000508001986 */ /* 0x000fe8000c101524 */
[----:B---3--:R0:W-:Y:S04]  /*67820*/  @P5 STG.E.U16 desc[UR36][R10.64], R7 ;  /* 0x000000070a005986 */ /* 0x0081e8000c101524 */
[----:B0-----:R-:W3:Y:S01]  /*67830*/  LDL.LU R11, [R1+0x4c0] ;  /* 0x0004c000010b7983 */ /* 0x001ee20000300800 */
[----:B------:R-:W-:-:S03]  /*67840*/  IMAD.WIDE R6, R4, 0x2, R14 ;  /* 0x0000000204067825 */ /* 0x000fc600078e020e */
[----:B------:R0:W-:Y:S04]  /*67850*/  STL [R1+0x2a6c], R15 ;  /* 0x002a6c0f01007387 */ /* 0x0001e80000100800 */
[----:B0-----:R-:W2:Y:S01]  /*67860*/  LDL.LU R15, [R1+0x4e0] ;  /* 0x0004e000010f7983 */ /* 0x001ea20000300800 */
[----:B------:R-:W-:Y:S01]  /*67870*/  ISETP.LT.AND P3, PT, R57, UR4, !P0 ;  /* 0x0000000439007c0c */ /* 0x000fe2000c761270 */
[----:B------:R-:W-:Y:S01]  /*67880*/  IMAD.WIDE R28, R4, 0x2, R12 ;  /* 0x00000002041c7825 */ /* 0x000fe200078e020c */
[----:B------:R-:W-:-:S03]  /*67890*/  ISETP.LT.AND P1, PT, R35, UR4, !P0 ;  /* 0x0000000423007c0c */ /* 0x000fc6000c721270 */
[----:B------:R-:W-:Y:S01]  /*678a0*/  IMAD.WIDE R8, R4, 0x2, R16 ;  /* 0x0000000204087825 */ /* 0x000fe200078e0210 */
[----:B------:R0:W-:Y:S01]  /*678b0*/  @P4 STG.E.U16 desc[UR36][R28.64], R30 ;  /* 0x0000001e1c004986 */ /* 0x0001e2000c101524 */
[----:B------:R-:W-:Y:S02]  /*678c0*/  ISETP.LT.AND P4, PT, R33, UR4, !P0 ;  /* 0x0000000421007c0c */ /* 0x000fe4000c781270 */
[----:B------:R-:W-:Y:S02]  /*678d0*/  ISETP.LT.AND P5, PT, R60, UR4, !P0 ;  /* 0x000000043c007c0c */ /* 0x000fe4000c7a1270 */
[----:B0-----:R-:W-:Y:S01]  /*678e0*/  PRMT R30, R0, 0x7632, R30 ;  /* 0x00007632001e7816 */ /* 0x001fe2000000001e */
[----:B------:R-:W-:Y:S01]  /*678f0*/  IMAD.WIDE R28, R4, 0x2, R24 ;  /* 0x00000002041c7825 */ /* 0x000fe200078e0218 */
[----:B---3--:R-:W-:Y:S01]  /*67900*/  PRMT R5, R11, 0x7632, R5 ;  /* 0x000076320b057816 */ /* 0x008fe20000000005 */
[----:B------:R0:W-:Y:S01]  /*67910*/  @P6 STG.E.U16 desc[UR36][R6.64], R11 ;  /* 0x0000000b06006986 */ /* 0x0001e2000c101524 */
[----:B------:R-:W-:-:S03]  /*67920*/  ISETP.LT.AND P6, PT, R34, UR4, !P0 ;  /* 0x0000000422007c0c */ /* 0x000fc6000c7c1270 */
[----:B------:R3:W-:Y:S01]  /*67930*/  @P2 STG.E.U16 desc[UR36][R8.64], R5 ;  /* 0x0000000508002986 */ /* 0x0007e2000c101524 */
[----:B0-----:R-:W-:-:S05]  /*67940*/  IMAD.WIDE R6, R4, 0x2, R18 ;  /* 0x0000000204067825 */ /* 0x001fca00078e0212 */
[----:B------:R0:W-:Y:S01]  /*67950*/  @P3 STG.E.U16 desc[UR36][R6.64], R0 ;  /* 0x0000000006003986 */ /* 0x0001e2000c101524 */
[----:B---3--:R-:W-:Y:S01]  /*67960*/  IMAD.WIDE R8, R4, 0x2, R20 ;  /* 0x0000000204087825 */ /* 0x008fe200078e0214 */
[----:B--2---:R-:W-:-:S03]  /*67970*/  PRMT R5, R15, 0x7632, R5 ;  /* 0x000076320f057816 */ /* 0x004fc60000000005 */
[C---:B------:R-:W-:Y:S01]  /*67980*/  IMAD.WIDE R10, R4.reuse, 0x2, R22 ;  /* 0x00000002040a7825 */ /* 0x040fe200078e0216 */
[----:B0-----:R-:W2:Y:S03]  /*67990*/  LDL.LU R0, [R1+0x2a74] ;  /* 0x002a740001007983 */ /* 0x001ea60000300800 */
[----:B------:R-:W-:Y:S01]  /*679a0*/  IMAD.WIDE R6, R4, 0x2, R26 ;  /* 0x0000000204067825 */ /* 0x000fe200078e021a */
[----:B------:R0:W-:Y:S04]  /*679b0*/  STL [R1+0x2a68], R26 ;  /* 0x002a681a01007387 */ /* 0x0001e80000100800 */
[----:B------:R-:W-:Y:S04]  /*679c0*/  @P1 STG.E.U16 desc[UR36][R8.64], R30 ;  /* 0x0000001e08001986 */ /* 0x000fe8000c101524 */
[----:B0-----:R-:W3:Y:S04]  /*679d0*/  LDL.LU R26, [R1+0x500] ;  /* 0x00050000011a7983 */ /* 0x001ee80000300800 */
[----:B------:R0:W-:Y:S04]  /*679e0*/  STL [R1+0x2a64], R27 ;  /* 0x002a641b01007387 */ /* 0x0001e80000100800 */
[----:B------:R-:W-:Y:S04]  /*679f0*/  @P4 STG.E.U16 desc[UR36][R10.64], R15 ;  /* 0x0000000f0a004986 */ /* 0x000fe8000c101524 */
[----:B0-----:R-:W3:Y:S04]  /*67a00*/  LDL.LU R27, [R1+0x510] ;  /* 0x00051000011b7983 */ /* 0x001ee80000300800 */
[----:B------:R0:W-:Y:S04]  /*67a10*/  @P5 STG.E.U16 desc[UR36][R28.64], R5 ;  /* 0x000000051c005986 */ /* 0x0001e8000c101524 */
[----:B------:R1:W-:Y:S01]  /*67a20*/  @P6 STG.E.U16 desc[UR36][R6.64], R32 ;  /* 0x0000002006006986 */ /* 0x0003e2000c101524 */
[----:B0-----:R-:W-:-:S03]  /*67a30*/  PRMT R5, R32, 0x7632, R5 ;  /* 0x0000763220057816 */ /* 0x001fc60000000005 */
[----:B-1----:R-:W4:Y:S01]  /*67a40*/  LDL R32, [R1+0x530] ;  /* 0x0005300001207983 */ /* 0x002f220000100800 */
[----:B------:R-:W-:Y:S02]  /*67a50*/  ISETP.LT.AND P2, PT, R36, UR4, !P0 ;  /* 0x0000000424007c0c */ /* 0x000fe4000c741270 */
[----:B------:R-:W-:Y:S02]  /*67a60*/  ISETP.LT.AND P3, PT, R38, UR4, !P0 ;  /* 0x0000000426007c0c */ /* 0x000fe4000c761270 */
[----:B------:R-:W-:Y:S01]  /*67a70*/  ISETP.LT.AND P4, PT, R37, UR4, !P0 ;  /* 0x0000000425007c0c */ /* 0x000fe2000c781270 */
[C---:B------:R-:W-:Y:S01]  /*67a80*/  IMAD.WIDE R6, R4.reuse, 0x2, R40 ;  /* 0x0000000204067825 */ /* 0x040fe200078e0228 */
[----:B------:R-:W-:Y:S01]  /*67a90*/  ISETP.LT.AND P6, PT, R55, UR4, !P0 ;  /* 0x0000000437007c0c */ /* 0x000fe2000c7c1270 */
[----:B------:R-:W4:Y:S02]  /*67aa0*/  LDL.LU R15, [R1+0x540] ;  /* 0x00054000010f7983 */ /* 0x000f240000300800 */
[----:B------:R-:W-:-:S04]  /*67ab0*/  IMAD.WIDE R8, R4, 0x2, R42 ;  /* 0x0000000204087825 */ /* 0x000fc800078e022a */
[C---:B------:R-:W-:Y:S01]  /*67ac0*/  IMAD.WIDE R10, R4.reuse, 0x2, R44 ;  /* 0x00000002040a7825 */ /* 0x040fe200078e022c */
[----:B------:R-:W-:Y:S03]  /*67ad0*/  @P2 STG.E.U16 desc[UR36][R6.64], R5 ;  /* 0x0000000506002986 */ /* 0x000fe6000c101524 */
[----:B------:R-:W-:-:S04]  /*67ae0*/  IMAD.WIDE R28, R4, 0x2, R46 ;  /* 0x00000002041c7825 */ /* 0x000fc800078e022e */
[----:B--2---:R-:W-:-:S05]  /*67af0*/  VIADD R30, R0, 0x29 ;  /* 0x00000029001e7836 */ /* 0x004fca0000000000 */
[----:B------:R-:W-:Y:S02]  /*67b00*/  ISETP.GE.AND P1, PT, R30, UR23, PT ;  /* 0x000000171e007c0c */ /* 0x000fe4000bf26270 */
[----:B---3--:R-:W-:Y:S01]  /*67b10*/  PRMT R31, R27, 0x7632, R31 ;  /* 0x000076321b1f7816 */ /* 0x008fe2000000001f */
[----:B------:R0:W-:Y:S04]  /*67b20*/  @P3 STG.E.U16 desc[UR36][R8.64], R27 ;  /* 0x0000001b08003986 */ /* 0x0001e8000c101524 */
[----:B------:R-:W-:Y:S04]  /*67b30*/  @P4 STG.E.U16 desc[UR36][R10.64], R31 ;  /* 0x0000001f0a004986 */ /* 0x000fe8000c101524 */
[----:B------:R1:W-:Y:S01]  /*67b40*/  @P6 STG.E.U16 desc[UR36][R28.64], R26 ;  /* 0x0000001a1c006986 */ /* 0x0003e2000c101524 */
[----:B0-----:R-:W-:-:S02]  /*67b50*/  PRMT R8, R26, 0x7632, R8 ;  /* 0x000076321a087816 */ /* 0x001fc40000000008 */
[----:B----4-:R-:W-:Y:S01]  /*67b60*/  PRMT R30, R32, 0x7632, R30 ;  /* 0x00007632201e7816 */ /* 0x010fe2000000001e */
[----:B-1----:R-:W2:Y:S04]  /*67b70*/  LDL R26, [R1+0x550] ;  /* 0x00055000011a7983 */ /* 0x002ea80000100800 */
[----:B------:R-:W3:Y:S04]  /*67b80*/  LDL.LU R27, [R1+0x560] ;  /* 0x00056000011b7983 */ /* 0x000ee80000300800 */
[----:B------:R-:W4:Y:S01]  /*67b90*/  LDL.LU R32, [R1+0x2a70] ;  /* 0x002a700001207983 */ /* 0x000f220000300800 */
[----:B------:R-:W-:-:S02]  /*67ba0*/  ISETP.LT.AND P5, PT, R56, UR4, !P0 ;  /* 0x0000000438007c0c */ /* 0x000fc4000c7a1270 */
[----:B------:R-:W-:Y:S01]  /*67bb0*/  ISETP.LT.AND P2, PT, R58, UR4, !P0 ;  /* 0x000000043a007c0c */ /* 0x000fe2000c741270 */
[----:B------:R-:W-:-:S04]  /*67bc0*/  IMAD.WIDE R6, R4, 0x2, R48 ;  /* 0x0000000204067825 */ /* 0x000fc800078e0230 */
[C---:B------:R-:W-:Y:S01]  /*67bd0*/  VIADD R5, R4.reuse, UR5 ;  /* 0x0000000504057c36 */ /* 0x040fe20008000000 */
[----:B------:R-:W-:Y:S01]  /*67be0*/  ISETP.LT.AND P0, PT, R59, UR4, !P0 ;  /* 0x000000043b007c0c */ /* 0x000fe2000c701270 */
[----:B------:R-:W0:Y:S04]  /*67bf0*/  LDCU UR5, c[0x0][0x3b8] ;  /* 0x00007700ff0577ac */ /* 0x000e280008000800 */
[----:B------:R1:W-:Y:S02]  /*67c00*/  @P5 STG.E.U16 desc[UR36][R6.64], R8 ;  /* 0x0000000806005986 */ /* 0x0003e4000c101524 */
[----:B-1----:R-:W-:-:S04]  /*67c10*/  IMAD.WIDE R6, R4, 0x2, R50 ;  /* 0x0000000204067825 */ /* 0x002fc800078e0232 */
[----:B------:R-:W-:Y:S01]  /*67c20*/  IMAD.WIDE R8, R4, 0x2, R52 ;  /* 0x0000000204087825 */ /* 0x000fe200078e0234 */
[----:B------:R-:W-:Y:S01]  /*67c30*/  PRMT R4, R15, 0x7632, R4 ;  /* 0x000076320f047816 */ /* 0x000fe20000000004 */
[----:B------:R-:W-:Y:S01]  /*67c40*/  @P2 STG.E.U16 desc[UR36][R6.64], R15 ;  /* 0x0000000f06002986 */ /* 0x000fe2000c101524 */
[----:B----4-:R-:W-:-:S03]  /*67c50*/  ISETP.LT.AND P5, PT, R32, UR4, !P1 ;  /* 0x0000000420007c0c */ /* 0x010fc6000cfa1270 */
[----:B------:R1:W-:Y:S04]  /*67c60*/  STL [R1+0x2a60], R32 ;  /* 0x002a602001007387 */ /* 0x0003e80000100800 */
[----:B-1----:R-:W4:Y:S04]  /*67c70*/  LDL.LU R32, [R1+0x590] ;  /* 0x0005900001207983 */ /* 0x002f280000300800 */
[----:B------:R-:W2:Y:S04]  /*67c80*/  LDL.LU R15, [R1+0x2a6c] ;  /* 0x002a6c00010f7983 */ /* 0x000ea80000300800 */
[----:B------:R-:W2:Y:S01]  /*67c90*/  LDL.LU R7, [R1+0x530] ;  /* 0x0005300001077983 */ /* 0x000ea20000300800 */
[----:B------:R-:W-:Y:S01]  /*67ca0*/  ISETP.LT.AND P4, PT, R61, UR4, !P1 ;  /* 0x000000043d007c0c */ /* 0x000fe2000cf81270 */
[----:B------:R-:W-:-:S02]  /*67cb0*/  IMAD.WIDE R10, R5, 0x2, R2 ;  /* 0x00000002050a7825 */ /* 0x000fc400078e0202 */
[----:B------:R-:W-:Y:S01]  /*67cc0*/  @P0 STG.E.U16 desc[UR36][R8.64], R4 ;  /* 0x0000000408000986 */ /* 0x000fe2000c101524 */
[----:B------:R-:W-:Y:S02]  /*67cd0*/  ISETP.LT.AND P3, PT, R39, UR4, !P1 ;  /* 0x0000000427007c0c */ /* 0x000fe4000cf61270 */
[----:B------:R-:W-:-:S07]  /*67ce0*/  ISETP.LT.AND P6, PT, R54, UR4, !P1 ;  /* 0x0000000436007c0c */ /* 0x000fce000cfc1270 */
[----:B--2---:R1:W-:Y:S04]  /*67cf0*/  @P4 STG.E.U16 desc[UR36][R10.64], R7 ;  /* 0x000000070a004986 */ /* 0x0043e8000c101524 */
[----:B-1----:R-:W2:Y:S01]  /*67d00*/  LDL.LU R11, [R1+0x520] ;  /* 0x00052000010b7983 */ /* 0x002ea20000300800 */
[----:B------:R-:W-:Y:S01]  /*67d10*/  ISETP.LT.AND P2, PT, R57, UR4, !P1 ;  /* 0x0000000439007c0c */ /* 0x000fe2000cf41270 */
[----:B------:R-:W-:Y:S01]  /*67d20*/  IMAD.WIDE R28, R5, 0x2, R12 ;  /* 0x00000002051c7825 */ /* 0x000fe200078e020c */
[----:B------:R-:W-:-:S03]  /*67d30*/  ISETP.LT.AND P0, PT, R35, UR4, !P1 ;  /* 0x0000000423007c0c */ /* 0x000fc6000cf01270 */
[C---:B------:R-:W-:Y:S01]  /*67d40*/  IMAD.WIDE R6, R5.reuse, 0x2, R14 ;  /* 0x0000000205067825 */ /* 0x040fe200078e020e */
[----:B------:R3:W-:Y:S03]  /*67d50*/  @P3 STG.E.U16 desc[UR36][R28.64], R30 ;  /* 0x0000001e1c003986 */ /* 0x0007e6000c101524 */
[----:B------:R-:W-:Y:S01]  /*67d60*/  IMAD.WIDE R8, R5, 0x2, R16 ;  /* 0x0000000205087825 */ /* 0x000fe200078e0210 */
[----:B---3--:R-:W-:Y:S02]  /*67d70*/  PRMT R30, R27, 0x7632, R30 ;  /* 0x000076321b1e7816 */ /* 0x008fe4000000001e */
[----:B--2---:R-:W-:Y:S01]  /*67d80*/  PRMT R4, R11, 0x7632, R4 ;  /* 0x000076320b047816 */ /* 0x004fe20000000004 */
[----:B------:R1:W-:Y:S04]  /*67d90*/  @P6 STG.E.U16 desc[UR36][R6.64], R11 ;  /* 0x0000000b06006986 */ /* 0x0003e8000c101524 */
[----:B------:R2:W-:Y:S01]  /*67da0*/  @P5 STG.E.U16 desc[UR36][R8.64], R4 ;  /* 0x0000000408005986 */ /* 0x0005e2000c101524 */
[----:B-1----:R-:W-:-:S04]  /*67db0*/  IMAD.WIDE R6, R5, 0x2, R18 ;  /* 0x0000000205067825 */ /* 0x002fc800078e0212 */
[----:B--2---:R-:W-:Y:S01]  /*67dc0*/  IMAD.WIDE R8, R5, 0x2, R20 ;  /* 0x0000000205087825 */ /* 0x004fe200078e0214 */
[----:B------:R-:W-:Y:S01]  /*67dd0*/  PRMT R4, R26, 0x7632, R4 ;  /* 0x000076321a047816 */ /* 0x000fe20000000004 */
[----:B------:R1:W-:Y:S04]  /*67de0*/  @P2 STG.E.U16 desc[UR36][R6.64], R27 ;  /* 0x0000001b06002986 */ /* 0x0003e8000c101524 */
[----:B------:R-:W2:Y:S04]  /*67df0*/  LDL.LU R26, [R1+0x2a68] ;  /* 0x002a6800011a7983 */ /* 0x000ea80000300800 */
[----:B------:R3:W-:Y:S04]  /*67e00*/  @P0 STG.E.U16 desc[UR36][R8.64], R30 ;  /* 0x0000001e08000986 */ /* 0x0007e8000c101524 */
[----:B-1----:R-:W2:Y:S04]  /*67e10*/  LDL.LU R27, [R1+0x2a64] ;  /* 0x002a6400011b7983 */ /* 0x002ea80000300800 */
[----:B---3--:R-:W3:Y:S01]  /*67e20*/  LDL.LU R9, [R1+0x550] ;  /* 0x0005500001097983 */ /* 0x008ee20000300800 */
[----:B------:R-:W-:-:S02]  /*67e30*/  ISETP.LT.AND P3, PT, R33, UR4, !P1 ;  /* 0x0000000421007c0c */ /* 0x000fc4000cf61270 */
[----:B------:R-:W-:Y:S02]  /*67e40*/  ISETP.LT.AND P4, PT, R60, UR4, !P1 ;  /* 0x000000043c007c0c */ /* 0x000fe4000cf81270 */
[----:B------:R-:W-:Y:S01]  /*67e50*/  ISETP.LT.AND P5, PT, R34, UR4, !P1 ;  /* 0x0000000422007c0c */ /* 0x000fe2000cfa1270 */
[----:B------:R-:W-:Y:S01]  /*67e60*/  IMAD.WIDE R10, R5, 0x2, R22 ;  /* 0x00000002050a7825 */ /* 0x000fe200078e0216 */
[----:B------:R-:W-:-:S03]  /*67e70*/  ISETP.LT.AND P2, PT, R36, UR4, !P1 ;  /* 0x0000000424007c0c */ /* 0x000fc6000cf41270 */
[----:B------:R-:W-:-:S04]  /*67e80*/  IMAD.WIDE R28, R5, 0x2, R24 ;  /* 0x00000002051c7825 */ /* 0x000fc800078e0218 */
[----:B--2---:R-:W-:Y:S01]  /*67e90*/  IMAD.WIDE R6, R5, 0x2, R26 ;  /* 0x0000000205067825 */ /* 0x004fe200078e021a */
[----:B------:R1:W-:Y:S04]  /*67ea0*/  STL [R1+0x2a5c], R27 ;  /* 0x002a5c1b01007387 */ /* 0x0003e80000100800 */
[----:B---3--:R-:W-:Y:S04]  /*67eb0*/  @P3 STG.E.U16 desc[UR36][R10.64], R9 ;  /* 0x000000090a003986 */ /* 0x008fe8000c101524 */
[----:B------:R2:W-:Y:S04]  /*67ec0*/  @P4 STG.E.U16 desc[UR36][R28.64], R4 ;  /* 0x000000041c004986 */ /* 0x0005e8000c101524 */
[----:B----4-:R3:W-:Y:S04]  /*67ed0*/  @P5 STG.E.U16 desc[UR36][R6.64], R32 ;  /* 0x0000002006005986 */ /* 0x0107e8000c101524 */
[----:B-1----:R-:W4:Y:S01]  /*67ee0*/  LDL.LU R27, [R1+0x580] ;  /* 0x00058000011b7983 */ /* 0x002f220000300800 */
[----:B--2---:R-:W-:-:S03]  /*67ef0*/  PRMT R4, R32, 0x7632, R4 ;  /* 0x0000763220047816 */ /* 0x004fc60000000004 */
[----:B------:R-:W2:Y:S01]  /*67f00*/  LDL R29, [R1+0x570] ;  /* 0x00057000011d7983 */ /* 0x000ea20000100800 */
[----:B---3--:R-:W-:-:S03]  /*67f10*/  IMAD.WIDE R6, R5, 0x2, R40 ;  /* 0x0000000205067825 */ /* 0x008fc600078e0228 */
[----:B------:R-:W3:Y:S04]  /*67f20*/  LDL R32, [R1+0x4b4] ;  /* 0x0004b40001207983 */ /* 0x000ee80000100800 */
[----:B------:R1:W-:Y:S04]  /*67f30*/  @P2 STG.E.U16 desc[UR36][R6.64], R4 ;  /* 0x0000000406002986 */ /* 0x0003e8000c101524 */
[----:B-1----:R-:W4:Y:S01]  /*67f40*/  LDL.LU R7, [R1+0x570] ;  /* 0x0005700001077983 */ /* 0x002f220000300800 */
[----:B------:R-:W-:Y:S02]  /*67f50*/  ISETP.LT.AND P3, PT, R38, UR4, !P1 ;  /* 0x0000000426007c0c */ /* 0x000fe4000cf61270 */
[----:B------:R-:W-:-:S02]  /*67f60*/  ISETP.LT.AND P4, PT, R37, UR4, !P1 ;  /* 0x0000000425007c0c */ /* 0x000fc4000cf81270 */
[----:B------:R-:W-:Y:S01]  /*67f70*/  ISETP.LT.AND P6, PT, R55, UR4, !P1 ;  /* 0x0000000437007c0c */ /* 0x000fe2000cfc1270 */
[----:B------:R-:W-:-:S04]  /*67f80*/  IMAD.WIDE R8, R5, 0x2, R42 ;  /* 0x0000000205087825 */ /* 0x000fc800078e022a */
[----:B------:R-:W-:-:S04]  /*67f90*/  IMAD.WIDE R10, R5, 0x2, R44 ;  /* 0x00000002050a7825 */ /* 0x000fc800078e022c */
[----:B------:R-:W-:-:S05]  /*67fa0*/  VIADD R30, R0, 0x2a ;  /* 0x0000002a001e7836 */ /* 0x000fca0000000000 */
[----:B------:R-:W-:Y:S02]  /*67fb0*/  ISETP.GE.AND P0, PT, R30, UR21, PT ;  /* 0x000000151e007c0c */ /* 0x000fe4000bf06270 */
[----:B--2---:R-:W-:Y:S01]  /*67fc0*/  PRMT R31, R29, 0x7632, R31 ;  /* 0x000076321d1f7816 */ /* 0x004fe2000000001f */
[----:B------:R-:W-:Y:S01]  /*67fd0*/  IMAD.WIDE R28, R5, 0x2, R46 ;  /* 0x00000002051c7825 */ /* 0x000fe200078e022e */
[----:B---3--:R-:W-:Y:S01]  /*67fe0*/  PRMT R30, R32, 0x7632, R30 ;  /* 0x00007632201e7816 */ /* 0x008fe2000000001e */
[----:B----4-:R1:W-:Y:S04]  /*67ff0*/  @P3 STG.E.U16 desc[UR36][R8.64], R7 ;  /* 0x0000000708003986 */ /* 0x0103e8000c101524 */
[----:B------:R-:W-:Y:S04]  /*68000*/  @P4 STG.E.U16 desc[UR36][R10.64], R31 ;  /* 0x0000001f0a004986 */ /* 0x000fe8000c101524 */
[----:B------:R2:W-:Y:S01]  /*68010*/  @P6 STG.E.U16 desc[UR36][R28.64], R27 ;  /* 0x0000001b1c006986 */ /* 0x0005e2000c101524 */
[----:B-1----:R-:W-:-:S03]  /*68020*/  PRMT R8, R27, 0x7632, R8 ;  /* 0x000076321b087816 */ /* 0x002fc60000000008 */
[----:B--2---:R-:W2:Y:S04]  /*68030*/  LDL R29, [R1+0x5a0] ;  /* 0x0005a000011d7983 */ /* 0x004ea80000100800 */
[----:B------:R-:W3:Y:S04]  /*68040*/  LDL.LU R27, [R1+0x4f4] ;  /* 0x0004f400011b7983 */ /* 0x000ee80000300800 */
[----:B------:R-:W4:Y:S01]  /*68050*/  LDL.LU R32, [R1+0x2a60] ;  /* 0x002a600001207983 */ /* 0x000f220000300800 */
[----:B------:R-:W-:Y:S01]  /*68060*/  ISETP.LT.AND P5, PT, R56, UR4, !P1 ;  /* 0x0000000438007c0c */ /* 0x000fe2000cfa1270 */
[----:B------:R-:W-:-:S12]  /*68070*/  IMAD.WIDE R6, R5, 0x2, R48 ;  /* 0x0000000205067825 */ /* 0x000fd800078e0230 */
[----:B------:R-:W-:Y:S01]  /*68080*/  @P5 STG.E.U16 desc[UR36][R6.64], R8 ;  /* 0x0000000806005986 */ /* 0x000fe2000c101524 */
[----:B----4-:R-:W-:-:S03]  /*68090*/  ISETP.LT.AND P5, PT, R32, UR4, !P0 ;  /* 0x0000000420007c0c */ /* 0x010fc6000c7a1270 */
[----:B------:R1:W-:Y:S04]  /*680a0*/  STL [R1+0x2a58], R32 ;  /* 0x002a582001007387 */ /* 0x0003e80000100800 */
[----:B-1----:R-:W4:Y:S01]  /*680b0*/  LDL.LU R32, [R1+0x5a0] ;  /* 0x0005a00001207983 */ /* 0x002f220000300800 */
[----:B------:R-:W-:Y:S01]  /*680c0*/  ISETP.LT.AND P2, PT, R58, UR4, !P1 ;  /* 0x000000043a007c0c */ /* 0x000fe2000cf41270 */
[----:B------:R-:W-:Y:S01]  /*680d0*/  IMAD.WIDE R6, R5, 0x2, R50 ;  /* 0x0000000205067825 */ /* 0x000fe200078e0232 */
[----:B------:R-:W-:Y:S02]  /*680e0*/  ISETP.LT.AND P1, PT, R59, UR4, !P1 ;  /* 0x000000043b007c0c */ /* 0x000fe4000cf21270 */
[----:B------:R-:W-:Y:S01]  /*680f0*/  ISETP.LT.AND P4, PT, R61, UR4, !P0 ;  /* 0x000000043d007c0c */ /* 0x000fe2000c781270 */
[----:B0-----:R-:W-:Y:S01]  /*68100*/  VIADD R4, R5, UR5 ;  /* 0x0000000505047c36 */ /* 0x001fe20008000000 */
[----:B------:R-:W-:Y:S01]  /*68110*/  ISETP.LT.AND P3, PT, R39, UR4, !P0 ;  /* 0x0000000427007c0c */ /* 0x000fe2000c761270 */
[----:B------:R-:W-:-:S06]  /*68120*/  IMAD.WIDE R8, R5, 0x2, R52 ;  /* 0x0000000205087825 */ /* 0x000fcc00078e0234 */
[----:B----4-:R0:W-:Y:S01]  /*68130*/  @P2 STG.E.U16 desc[UR36][R6.64], R32 ;  /* 0x0000002006002986 */ /* 0x0101e2000c101524 */
[----:B------:R-:W-:Y:S01]  /*68140*/  ISETP.LT.AND P6, PT, R54, UR4, !P0 ;  /* 0x0000000436007c0c */ /* 0x000fe2000c7c1270 */
[----:B------:R-:W1:Y:S02]  /*68150*/  LDCU UR5, c[0x0][0x3b8] ;  /* 0x00007700ff0577ac */ /* 0x000e640008000800 */
[----:B0-----:R-:W4:Y:S01]  /*68160*/  LDL.LU R7, [R1+0x4b4] ;  /* 0x0004b40001077983 */ /* 0x001f220000300800 */
[----:B--2---:R-:W-:Y:S01]  /*68170*/  PRMT R5, R29, 0x7632, R5 ;  /* 0x000076321d057816 */ /* 0x004fe20000000005 */
[C---:B------:R-:W-:Y:S02]  /*68180*/  IMAD.WIDE R10, R4.reuse, 0x2, R2 ;  /* 0x00000002040a7825 */ /* 0x040fe400078e0202 */
[----:B------:R-:W2:Y:S04]  /*68190*/  LDL.LU R32, [R1+0x4d4] ;  /* 0x0004d40001207983 */ /* 0x000ea80000300800 */
[----:B------:R-:W-:Y:S04]  /*681a0*/  @P1 STG.E.U16 desc[UR36][R8.64], R5 ;  /* 0x0000000508001986 */ /* 0x000fe8000c101524 */
[----:B----4-:R0:W-:Y:S04]  /*681b0*/  @P4 STG.E.U16 desc[UR36][R10.64], R7 ;  /* 0x000000070a004986 */ /* 0x0101e8000c101524 */
[----:B0-----:R-:W4:Y:S01]  /*681c0*/  LDL.LU R11, [R1+0x4c4] ;  /* 0x0004c400010b7983 */ /* 0x001f220000300800 */
[----:B------:R-:W-:Y:S01]  /*681d0*/  ISETP.LT.AND P2, PT, R57, UR4, !P0 ;  /* 0x0000000439007c0c */ /* 0x000fe2000c741270 */
[----:B------:R-:W-:-:S04]  /*681e0*/  IMAD.WIDE R28, R4, 0x2, R12 ;  /* 0x00000002041c7825 */ /* 0x000fc800078e020c */
[C---:B------:R-:W-:Y:S01]  /*681f0*/  IMAD.WIDE R6, R4.reuse, 0x2, R14 ;  /* 0x0000000204067825 */ /* 0x040fe200078e020e */
[----:B------:R3:W-:Y:S03]  /*68200*/  @P3 STG.E.U16 desc[UR36][R28.64], R30 ;  /* 0x0000001e1c003986 */ /* 0x0007e6000c101524 */
[----:B------:R-:W-:Y:S01]  /*68210*/  IMAD.WIDE R8, R4, 0x2, R16 ;  /* 0x0000000204087825 */ /* 0x000fe200078e0210 */
[----:B------:R0:W-:Y:S01]  /*68220*/  STL [R1+0x2a54], R15 ;  /* 0x002a540f01007387 */ /* 0x0001e20000100800 */
[----:B---3--:R-:W-:-:S03]  /*68230*/  PRMT R30, R27, 0x7632, R30 ;  /* 0x000076321b1e7816 */ /* 0x008fc6000000001e */
[----:B0-----:R-:W3:Y:S01]  /*68240*/  LDL.LU R15, [R1+0x4e4] ;  /* 0x0004e400010f7983 */ /* 0x001ee20000300800 */
[----:B----4-:R-:W-:-:S03]  /*68250*/  PRMT R5, R11, 0x7632, R5 ;  /* 0x000076320b057816 */ /* 0x010fc60000000005 */
[----:B------:R0:W-:Y:S04]  /*68260*/  @P6 STG.E.U16 desc[UR36][R6.64], R11 ;  /* 0x0000000b06006986 */ /* 0x0001e8000c101524 */
[----:B------:R-:W-:Y:S01]  /*68270*/  @P5 STG.E.U16 desc[UR36][R8.64], R5 ;  /* 0x0000000508005986 */ /* 0x000fe2000c101524 */
[----:B0-----:R-:W-:-:S05]  /*68280*/  IMAD.WIDE R6, R4, 0x2, R18 ;  /* 0x0000000204067825 */ /* 0x001fca00078e0212 */
[----:B------:R0:W-:Y:S04]  /*68290*/  @P2 STG.E.U16 desc[UR36][R6.64], R27 ;  /* 0x0000001b06002986 */ /* 0x0001e8000c101524 */
[----:B0-----:R-:W4:Y:S01]  /*682a0*/  LDL.LU R27, [R1+0x2a5c] ;  /* 0x002a5c00011b7983 */ /* 0x001f220000300800 */
[----:B------:R-:W-:Y:S02]  /*682b0*/  ISETP.LT.AND P1, PT, R35, UR4, !P0 ;  /* 0x0000000423007c0c */ /* 0x000fe4000c721270 */
[----:B------:R-:W-:Y:S02]  /*682c0*/  ISETP.LT.AND P3, PT, R33, UR4, !P0 ;  /* 0x0000000421007c0c */ /* 0x000fe4000c761270 */
[----:B------:R-:W-:Y:S02]  /*682d0*/  ISETP.LT.AND P4, PT, R60, UR4, !P0 ;  /* 0x000000043c007c0c */ /* 0x000fe4000c781270 */
[----:B------:R-:W-:Y:S01]  /*682e0*/  ISETP.LT.AND P5, PT, R34, UR4, !P0 ;  /* 0x0000000422007c0c */ /* 0x000fe2000c7a1270 */
[----:B------:R-:W-:Y:S01]  /*682f0*/  STL [R1+0x2a50], R26 ;  /* 0x002a501a01007387 */ /* 0x000fe20000100800 */
[----:B------:R-:W-:Y:S01]  /*68300*/  IMAD.WIDE R8, R4, 0x2, R20 ;  /* 0x0000000204087825 */ /* 0x000fe200078e0214 */
[----:B---3--:R-:W-:-:S03]  /*68310*/  PRMT R5, R15, 0x7632, R5 ;  /* 0x000076320f057816 */ /* 0x008fc60000000005 */
[C---:B------:R-:W-:Y:S01]  /*68320*/  IMAD.WIDE R10, R4.reuse, 0x2, R22 ;  /* 0x00000002040a7825 */ /* 0x040fe200078e0216 */
[----:B------:R-:W-:Y:S03]  /*68330*/  @P1 STG.E.U16 desc[UR36][R8.64], R30 ;  /* 0x0000001e08001986 */ /* 0x000fe6000c101524 */
[----:B------:R-:W-:Y:S01]  /*68340*/  IMAD.WIDE R28, R4, 0x2, R24 ;  /* 0x00000002041c7825 */ /* 0x000fe200078e0218 */
[----:B------:R-:W-:Y:S04]  /*68350*/  @P3 STG.E.U16 desc[UR36][R10.64], R15 ;  /* 0x0000000f0a003986 */ /* 0x000fe8000c101524 */
[----:B------:R2:W-:Y:S02]  /*68360*/  @P4 STG.E.U16 desc[UR36][R28.64], R5 ;  /* 0x000000051c004986 */ /* 0x0005e4000c101524 */
[----:B--2---:R-:W-:Y:S01]  /*68370*/  PRMT R5, R32, 0x7632, R5 ;  /* 0x0000763220057816 */ /* 0x004fe20000000005 */
[----:B----4-:R-:W-:-:S02]  /*68380*/  IMAD.WIDE R6, R4, 0x2, R26 ;  /* 0x0000000204067825 */ /* 0x010fc400078e021a */
[----:B------:R-:W2:Y:S04]  /*68390*/  LDL.LU R26, [R1+0x504] ;  /* 0x00050400011a7983 */ /* 0x000ea80000300800 */
[----:B------:R0:W-:Y:S04]  /*683a0*/  STL [R1+0x2a4c], R27 ;  /* 0x002a4c1b01007387 */ /* 0x0001e80000100800 */
[----:B0-----:R-:W3:Y:S04]  /*683b0*/  LDL.LU R27, [R1+0x514] ;  /* 0x00051400011b7983 */ /* 0x001ee80000300800 */
[----:B------:R0:W-:Y:S04]  /*683c0*/  @P5 STG.E.U16 desc[UR36][R6.64], R32 ;  /* 0x0000002006005986 */ /* 0x0001e8000c101524 */
[----:B0-----:R-:W4:Y:S01]  /*683d0*/  LDL R32, [R1+0x534] ;  /* 0x0005340001207983 */ /* 0x001f220000100800 */
[----:B------:R-:W-:-:S02]  /*683e0*/  ISETP.LT.AND P2, PT, R36, UR4, !P0 ;  /* 0x0000000424007c0c */ /* 0x000fc4000c741270 */
[----:B------:R-:W-:Y:S02]  /*683f0*/  ISETP.LT.AND P3, PT, R38, UR4, !P0 ;  /* 0x0000000426007c0c */ /* 0x000fe4000c761270 */
[----:B------:R-:W-:Y:S02]  /*68400*/  ISETP.LT.AND P4, PT, R37, UR4, !P0 ;  /* 0x0000000425007c0c */ /* 0x000fe4000c781270 */
[----:B------:R-:W-:Y:S01]  /*68410*/  ISETP.LT.AND P6, PT, R55, UR4, !P0 ;  /* 0x0000000437007c0c */ /* 0x000fe2000c7c1270 */
[C---:B------:R-:W-:Y:S01]  /*68420*/  IMAD.WIDE R6, R4.reuse, 0x2, R40 ;  /* 0x0000000204067825 */ /* 0x040fe200078e0228 */
[----:B------:R-:W4:Y:S03]  /*68430*/  LDL.LU R15, [R1+0x544] ;  /* 0x00054400010f7983 */ /* 0x000f260000300800 */
[----:B------:R-:W-:-:S04]  /*68440*/  IMAD.WIDE R8, R4, 0x2, R42 ;  /* 0x0000000204087825 */ /* 0x000fc800078e022a */
[C---:B------:R-:W-:Y:S01]  /*68450*/  IMAD.WIDE R10, R4.reuse, 0x2, R44 ;  /* 0x00000002040a7825 */ /* 0x040fe200078e022c */
[----:B------:R-:W-:Y:S03]  /*68460*/  @P2 STG.E.U16 desc[UR36][R6.64], R5 ;  /* 0x0000000506002986 */ /* 0x000fe6000c101524 */
[----:B------:R-:W-:-:S04]  /*68470*/  IMAD.WIDE R28, R4, 0x2, R46 ;  /* 0x00000002041c7825 */ /* 0x000fc800078e022e */
[----:B------:R-:W-:-:S05]  /*68480*/  VIADD R30, R0, 0x2b ;  /* 0x0000002b001e7836 */ /* 0x000fca0000000000 */
[----:B------:R-:W-:Y:S02]  /*68490*/  ISETP.GE.AND P1, PT, R30, UR19, PT ;  /* 0x000000131e007c0c */ /* 0x000fe4000bf26270 */
[----:B---3--:R-:W-:Y:S01]  /*684a0*/  PRMT R31, R27, 0x7632, R31 ;  /* 0x000076321b1f7816 */ /* 0x008fe2000000001f */
[----:B------:R0:W-:Y:S04]  /*684b0*/  @P3 STG.E.U16 desc[UR36][R8.64], R27 ;  /* 0x0000001b08003986 */ /* 0x0001e8000c101524 */
[----:B------:R-:W-:Y:S04]  /*684c0*/  @P4 STG.E.U16 desc[UR36][R10.64], R31 ;  /* 0x0000001f0a004986 */ /* 0x000fe8000c101524 */
[----:B--2---:R2:W-:Y:S01]  /*684d0*/  @P6 STG.E.U16 desc[UR36][R28.64], R26 ;  /* 0x0000001a1c006986 */ /* 0x0045e2000c101524 */
[----:B0-----:R-:W-:-:S02]  /*684e0*/  PRMT R8, R26, 0x7632, R8 ;  /* 0x000076321a087816 */ /* 0x001fc40000000008 */
[----:B----4-:R-:W-:Y:S01]  /*684f0*/  PRMT R30, R32, 0x7632, R30 ;  /* 0x00007632201e7816 */ /* 0x010fe2000000001e */
[----:B--2---:R-:W2:Y:S04]  /*68500*/  LDL R26, [R1+0x554] ;  /* 0x00055400011a7983 */ /* 0x004ea80000100800 */
[----:B------:R-:W3:Y:S04]  /*68510*/  LDL.LU R27, [R1+0x564] ;  /* 0x00056400011b7983 */ /* 0x000ee80000300800 */
[----:B------:R-:W4:Y:S01]  /*68520*/  LDL.LU R32, [R1+0x2a58] ;  /* 0x002a580001207983 */ /* 0x000f220000300800 */
[----:B------:R-:W-:-:S02]  /*68530*/  ISETP.LT.AND P5, PT, R56, UR4, !P0 ;  /* 0x0000000438007c0c */ /* 0x000fc4000c7a1270 */
[----:B------:R-:W-:Y:S01]  /*68540*/  ISETP.LT.AND P2, PT, R58, UR4, !P0 ;  /* 0x000000043a007c0c */ /* 0x000fe2000c741270 */
[----:B------:R-:W-:-:S04]  /*68550*/  IMAD.WIDE R6, R4, 0x2, R48 ;  /* 0x0000000204067825 */ /* 0x000fc800078e0230 */
[C---:B-1----:R-:W-:Y:S01]  /*68560*/  VIADD R5, R4.reuse, UR5 ;  /* 0x0000000504057c36 */ /* 0x042fe20008000000 */
        /* <DEDUP_REMOVED lines=110> */
[----:B------:R-:W-:Y:S01]  /*68c50*/  ISETP.LT.AND P3, PT, R33, UR4, !P0 ;  /* 0x0000000421007c0c */ /* 0x000fe2000c761270 */
[----:B------:R-:W-:Y:S01]  /*68c60*/  STL [R1+0x2a38], R26 ;  /* 0x002a381a01007387 */ /* 0x000fe20000100800 */
[----:B------:R-:W-:Y:S02]  /*68c70*/  ISETP.LT.AND P4, PT, R60, UR4, !P0 ;  /* 0x000000043c007c0c */ /* 0x000fe4000c781270 */
[----:B------:R-:W-:Y:S01]  /*68c80*/  ISETP.LT.AND P5, PT, R34, UR4, !P0 ;  /* 0x0000000422007c0c */ /* 0x000fe2000c7a1270 */
[----:B------:R-:W-:Y:S01]  /*68c90*/  IMAD.WIDE R8, R4, 0x2, R20 ;  /* 0x0000000204087825 */ /* 0x000fe200078e0214 */
[----:B---3--:R-:W-:-:S03]  /*68ca0*/  PRMT R5, R15, 0x7632, R5 ;  /* 0x000076320f057816 */ /* 0x008fc60000000005 */
[----:B------:R-:W-:-:S04]  /*68cb0*/  IMAD.WIDE R10, R4, 0x2, R22 ;  /* 0x00000002040a7825 */ /* 0x000fc800078e0216 */
[----:B------:R-:W-:Y:S01]  /*68cc0*/  IMAD.WIDE R28, R4, 0x2, R24 ;  /* 0x00000002041c7825 */ /* 0x000fe200078e0218 */
[----:B------:R-:W-:Y:S04]  /*68cd0*/  @P1 STG.E.U16 desc[UR36][R8.64], R30 ;  /* 0x0000001e08001986 */ /* 0x000fe8000c101524 */
        /* <DEDUP_REMOVED lines=8> */
[----:B0-----:R-:W4:Y:S04]  /*68d60*/  LDL R32, [R1+0x538] ;  /* 0x0005380001207983 */ /* 0x001f280000100800 */
[----:B------:R-:W4:Y:S01]  /*68d70*/  LDL.LU R15, [R1+0x548] ;  /* 0x00054800010f7983 */ /* 0x000f220000300800 */
[----:B------:R-:W-:-:S02]  /*68d80*/  ISETP.LT.AND P2, PT, R36, UR4, !P0 ;  /* 0x0000000424007c0c */ /* 0x000fc4000c741270 */
[----:B------:R-:W-:Y:S02]  /*68d90*/  ISETP.LT.AND P3, PT, R38, UR4, !P0 ;  /* 0x0000000426007c0c */ /* 0x000fe4000c761270 */
[----:B------:R-:W-:Y:S01]  /*68da0*/  ISETP.LT.AND P4, PT, R37, UR4, !P0 ;  /* 0x0000000425007c0c */ /* 0x000fe2000c781270 */
[----:B------:R-:W-:Y:S01]  /*68db0*/  IMAD.WIDE R6, R4, 0x2, R40 ;  /* 0x0000000204067825 */ /* 0x000fe200078e0228 */
[----:B------:R-:W-:Y:S02]  /*68dc0*/  ISETP.LT.AND P6, PT, R55, UR4, !P0 ;  /* 0x0000000437007c0c */ /* 0x000fe4000c7c1270 */
[----:B------:R-:W-:Y:S01]  /*68dd0*/  ISETP.LT.AND P5, PT, R56, UR4, !P0 ;  /* 0x0000000438007c0c */ /* 0x000fe2000c7a1270 */
[----:B------:R-:W-:-:S04]  /*68de0*/  IMAD.WIDE R8, R4, 0x2, R42 ;  /* 0x0000000204087825 */ /* 0x000fc800078e022a */
[----:B------:R0:W-:Y:S01]  /*68df0*/  @P2 STG.E.U16 desc[UR36][R6.64], R5 ;  /* 0x0000000506002986 */ /* 0x0001e2000c101524 */
[----:B------:R-:W-:Y:S01]  /*68e00*/  IMAD.WIDE R10, R4, 0x2, R44 ;  /* 0x00000002040a7825 */ /* 0x000fe200078e022c */
[----:B------:R-:W-:-:S03]  /*68e10*/  ISETP.LT.AND P2, PT, R58, UR4, !P0 ;  /* 0x000000043a007c0c */ /* 0x000fc6000c741270 */
[----:B------:R-:W-:-:S04]  /*68e20*/  IMAD.WIDE R28, R4, 0x2, R46 ;  /* 0x00000002041c7825 */ /* 0x000fc800078e022e */
[----:B0-----:R-:W-:-:S04]  /*68e30*/  IMAD.WIDE R6, R4, 0x2, R48 ;  /* 0x0000000204067825 */ /* 0x001fc800078e0230 */
[----:B------:R-:W-:Y:S02]  /*68e40*/  VIADD R30, R0, 0x2d ;  /* 0x0000002d001e7836 */ /* 0x000fe40000000000 */
[----:B-1----:R-:W-:Y:S01]  /*68e50*/  VIADD R5, R4, UR5 ;  /* 0x0000000504057c36 */ /* 0x002fe20008000000 */
[----:B---3--:R-:W-:Y:S01]  /*68e60*/  PRMT R31, R27, 0x7632, R31 ;  /* 0x000076321b1f7816 */ /* 0x008fe2000000001f */
[----:B------:R0:W-:Y:S01]  /*68e70*/  @P3 STG.E.U16 desc[UR36][R8.64], R27 ;  /* 0x0000001b08003986 */ /* 0x0001e2000c101524 */
[----:B------:R-:W-:Y:S01]  /*68e80*/  ISETP.GE.AND P1, PT, R30, UR15, PT ;  /* 0x0000000f1e007c0c */ /* 0x000fe2000bf26270 */
[----:B------:R-:W1:Y:S02]  /*68e90*/  LDCU UR5, c[0x0][0x3b8] ;  /* 0x00007700ff0577ac */ /* 0x000e640008000800 */
[----:B------:R-:W-:Y:S04]  /*68ea0*/  @P4 STG.E.U16 desc[UR36][R10.64], R31 ;  /* 0x0000001f0a004986 */ /* 0x000fe8000c101524 */
[----:B--2---:R2:W-:Y:S01]  /*68eb0*/  @P6 STG.E.U16 desc[UR36][R28.64], R26 ;  /* 0x0000001a1c006986 */ /* 0x0045e2000c101524 */
[----:B0-----:R-:W-:-:S05]  /*68ec0*/  PRMT R8, R26, 0x7632, R8 ;  /* 0x000076321a087816 */ /* 0x001fca0000000008 */
[----:B------:R0:W-:Y:S01]  /*68ed0*/  @P5 STG.E.U16 desc[UR36][R6.64], R8 ;  /* 0x0000000806005986 */ /* 0x0001e2000c101524 */
[----:B----4-:R-:W-:-:S03]  /*68ee0*/  PRMT R30, R32, 0x7632, R30 ;  /* 0x00007632201e7816 */ /* 0x010fc6000000001e */
[----:B--2---:R-:W2:Y:S04]  /*68ef0*/  LDL R26, [R1+0x558] ;  /* 0x00055800011a7983 */ /* 0x004ea80000100800 */
[----:B------:R-:W3:Y:S01]  /*68f00*/  LDL.LU R27, [R1+0x568] ;  /* 0x00056800011b7983 */ /* 0x000ee20000300800 */
[----:B0-----:R-:W-:-:S03]  /*68f10*/  IMAD.WIDE R6, R4, 0x2, R50 ;  /* 0x0000000204067825 */ /* 0x001fc600078e0232 */
[----:B------:R-:W4:Y:S01]  /*68f20*/  LDL.LU R32, [R1+0x2a40] ;  /* 0x002a400001207983 */ /* 0x000f220000300800 */
[----:B------:R-:W-:Y:S01]  /*68f30*/  IMAD.WIDE R8, R4, 0x2, R52 ;  /* 0x0000000204087825 */ /* 0x000fe200078e0234 */
[----:B------:R-:W-:Y:S02]  /*68f40*/  PRMT R4, R15, 0x7632, R4 ;  /* 0x000076320f047816 */ /* 0x000fe40000000004 */
[----:B------:R0:W-:Y:S04]  /*68f50*/  @P2 STG.E.U16 desc[UR36][R6.64], R15 ;  /* 0x0000000f06002986 */ /* 0x0001e8000c101524 */
[----:B0-----:R-:W2:Y:S04]  /*68f60*/  LDL.LU R15, [R1+0x2a3c] ;  /* 0x002a3c00010f7983 */ /* 0x001ea80000300800 */
[----:B------:R-:W2:Y:S01]  /*68f70*/  LDL.LU R7, [R1+0x538] ;  /* 0x0005380001077983 */ /* 0x000ea20000300800 */
[----:B------:R-:W-:-:S02]  /*68f80*/  ISETP.LT.AND P0, PT, R59, UR4, !P0 ;  /* 0x000000043b007c0c */ /* 0x000fc4000c701270 */
[----:B------:R-:W-:Y:S01]  /*68f90*/  ISETP.LT.AND P4, PT, R61, UR4, !P1 ;  /* 0x000000043d007c0c */ /* 0x000fe2000cf81270 */
[----:B------:R-:W-:-:S10]  /*68fa0*/  IMAD.WIDE R10, R5, 0x2, R2 ;  /* 0x00000002050a7825 */ /* 0x000fd400078e0202 */
[----:B------:R-:W-:Y:S04]  /*68fb0*/  @P0 STG.E.U16 desc[UR36][R8.64], R4 ;  /* 0x0000000408000986 */ /* 0x000fe8000c101524 */
[----:B--2---:R0:W-:Y:S04]  /*68fc0*/  @P4 STG.E.U16 desc[UR36][R10.64], R7 ;  /* 0x000000070a004986 */ /* 0x0041e8000c101524 */
[----:B0-----:R-:W2:Y:S01]  /*68fd0*/  LDL.LU R11, [R1+0x528] ;  /* 0x00052800010b7983 */ /* 0x001ea20000300800 */
[----:B------:R-:W-:Y:S02]  /*68fe0*/  ISETP.LT.AND P3, PT, R39, UR4, !P1 ;  /* 0x0000000427007c0c */ /* 0x000fe4000cf61270 */
[----:B------:R-:W-:-:S02]  /*68ff0*/  ISETP.LT.AND P6, PT, R54, UR4, !P1 ;  /* 0x0000000436007c0c */ /* 0x000fc4000cfc1270 */
[----:B----4-:R-:W-:Y:S01]  /*69000*/  ISETP.LT.AND P5, PT, R32, UR4, !P1 ;  /* 0x0000000420007c0c */ /* 0x010fe2000cfa1270 */
[----:B------:R-:W-:Y:S01]  /*69010*/  IMAD.WIDE R28, R5, 0x2, R12 ;  /* 0x00000002051c7825 */ /* 0x000fe200078e020c */
[----:B------:R-:W-:Y:S02]  /*69020*/  ISETP.LT.AND P2, PT, R57, UR4, !P1 ;  /* 0x0000000439007c0c */ /* 0x000fe4000cf41270 */
[----:B------:R-:W-:Y:S01]  /*69030*/  ISETP.LT.AND P0, PT, R35, UR4, !P1 ;  /* 0x0000000423007c0c */ /* 0x000fe2000cf01270 */
[----:B------:R-:W-:-:S04]  /*69040*/  IMAD.WIDE R6, R5, 0x2, R14 ;  /* 0x0000000205067825 */ /* 0x000fc800078e020e */
[----:B------:R-:W-:Y:S01]  /*69050*/  IMAD.WIDE R8, R5, 0x2, R16 ;  /* 0x0000000205087825 */ /* 0x000fe200078e0210 */
[----:B------:R3:W-:Y:S04]  /*69060*/  @P3 STG.E.U16 desc[UR36][R28.64], R30 ;  /* 0x0000001e1c003986 */ /* 0x0007e8000c101524 */
[----:B------:R0:W-:Y:S01]  /*69070*/  STL [R1+0x2a30], R15 ;  /* 0x002a300f01007387 */ /* 0x0001e20000100800 */
[----:B---3--:R-:W-:-:S03]  /*69080*/  PRMT R30, R27, 0x7632, R30 ;  /* 0x000076321b1e7816 */ /* 0x008fc6000000001e */
[----:B0-----:R-:W3:Y:S01]  /*69090*/  LDL.LU R15, [R1+0x598] ;  /* 0x00059800010f7983 */ /* 0x001ee20000300800 */
[----:B--2---:R-:W-:-:S03]  /*690a0*/  PRMT R4, R11, 0x7632, R4 ;  /* 0x000076320b047816 */ /* 0x004fc60000000004 */
[----:B------:R0:W-:Y:S04]  /*690b0*/  @P6 STG.E.U16 desc[UR36][R6.64], R11 ;  /* 0x0000000b06006986 */ /* 0x0001e8000c101524 */
[----:B------:R2:W-:Y:S01]  /*690c0*/  @P5 STG.E.U16 desc[UR36][R8.64], R4 ;  /* 0x0000000408005986 */ /* 0x0005e2000c101524 */
[----:B0-----:R-:W-:-:S04]  /*690d0*/  IMAD.WIDE R6, R5, 0x2, R18 ;  /* 0x0000000205067825 */ /* 0x001fc800078e0212 */
[----:B--2---:R-:W-:Y:S01]  /*690e0*/  IMAD.WIDE R8, R5, 0x2, R20 ;  /* 0x0000000205087825 */ /* 0x004fe200078e0214 */
[----:B------:R-:W-:Y:S01]  /*690f0*/  PRMT R4, R26, 0x7632, R4 ;  /* 0x000076321a047816 */ /* 0x000fe20000000004 */
[----:B------:R0:W-:Y:S04]  /*69100*/  @P2 STG.E.U16 desc[UR36][R6.64], R27 ;  /* 0x0000001b06002986 */ /* 0x0001e8000c101524 */
[----:B------:R-:W2:Y:S04]  /*69110*/  LDL.LU R26, [R1+0x2a38] ;  /* 0x002a3800011a7983 */ /* 0x000ea80000300800 */
[----:B------:R4:W-:Y:S04]  /*69120*/  @P0 STG.E.U16 desc[UR36][R8.64], R30 ;  /* 0x0000001e08000986 */ /* 0x0009e8000c101524 */
[----:B0-----:R-:W2:Y:S04]  /*69130*/  LDL.LU R27, [R1+0x2a34] ;  /* 0x002a3400011b7983 */ /* 0x001ea80000300800 */
[----:B----4-:R-:W4:Y:S01]  /*69140*/  LDL.LU R9, [R1+0x558] ;  /* 0x0005580001097983 */ /* 0x010f220000300800 */
[----:B------:R-:W-:-:S02]  /*69150*/  ISETP.LT.AND P3, PT, R33, UR4, !P1 ;  /* 0x0000000421007c0c */ /* 0x000fc4000cf61270 */
[----:B------:R-:W-:Y:S01]  /*69160*/  ISETP.LT.AND P4, PT, R60, UR4, !P1 ;  /* 0x000000043c007c0c */ /* 0x000fe2000cf81270 */
[----:B------:R-:W-:-:S04]  /*69170*/  IMAD.WIDE R10, R5, 0x2, R22 ;  /* 0x00000002050a7825 */ /* 0x000fc800078e0216 */
[----:B------:R-:W-:Y:S01]  /*69180*/  IMAD.WIDE R28, R5, 0x2, R24 ;  /* 0x00000002051c7825 */ /* 0x000fe200078e0218 */
[----:B------:R-:W-:-:S05]  /*69190*/  ISETP.LT.AND P5, PT, R34, UR4, !P1 ;  /* 0x0000000422007c0c */ /* 0x000fca000cfa1270 */
[----:B----4-:R-:W-:Y:S04]  /*691a0*/  @P3 STG.E.U16 desc[UR36][R10.64], R9 ;  /* 0x000000090a003986 */ /* 0x010fe8000c101524 */
[----:B------:R0:W-:Y:S04]  /*691b0*/  @P4 STG.E.U16 desc[UR36][R28.64], R4 ;  /* 0x000000041c004986 */ /* 0x0001e8000c101524 */
[----:B0-----:R-:W4:Y:S01]  /*691c0*/  LDL R29, [R1+0x578] ;  /* 0x00057800011d7983 */ /* 0x001f220000100800 */
[----:B------:R-:W-:Y:S01]  /*691d0*/  ISETP.LT.AND P2, PT, R36, UR4, !P1 ;  /* 0x0000000424007c0c */ /* 0x000fe2000cf41270 */
[----:B--2---:R-:W-:Y:S01]  /*691e0*/  IMAD.WIDE R6, R5, 0x2, R26 ;  /* 0x0000000205067825 */ /* 0x004fe200078e021a */
[----:B---3--:R-:W-:-:S04]  /*691f0*/  PRMT R4, R15, 0x7632, R4 ;  /* 0x000076320f047816 */ /* 0x008fc80000000004 */
[----:B------:R0:W-:Y:S02]  /*69200*/  @P5 STG.E.U16 desc[UR36][R6.64], R15 ;  /* 0x0000000f06005986 */ /* 0x0001e4000c101524 */
[----:B0-----:R-:W-:Y:S02]  /*69210*/  IMAD.WIDE R6, R5, 0x2, R40 ;  /* 0x0000000205067825 */ /* 0x001fe400078e0228 */
[----:B------:R-:W2:Y:S04]  /*69220*/  LDL.LU R15, [R1+0x5a8] ;  /* 0x0005a800010f7983 */ /* 0x000ea80000300800 */
[----:B------:R0:W-:Y:S04]  /*69230*/  STL [R1+0x2a2c], R47 ;  /* 0x002a2c2f01007387 */ /* 0x0001e80000100800 */
[----:B------:R3:W-:Y:S01]  /*69240*/  @P2 STG.E.U16 desc[UR36][R6.64], R4 ;  /* 0x0000000406002986 */ /* 0x0007e2000c101524 */
[----:B----4-:R-:W-:Y:S01]  /*69250*/  PRMT R31, R29, 0x7632, R31 ;  /* 0x000076321d1f7816 */ /* 0x010fe2000000001f */
[----:B------:R-:W-:-:S02]  /*69260*/  IMAD.WIDE R28, R5, 0x2, R46 ;  /* 0x00000002051c7825 */ /* 0x000fc400078e022e */
[----:B0-----:R-:W4:Y:S04]  /*69270*/  LDL.LU R47, [R1+0x578] ;  /* 0x00057800012f7983 */ /* 0x001f280000300800 */
[----:B---3--:R-:W3:Y:S01]  /*69280*/  LDL.LU R7, [R1+0x588] ;  /* 0x0005880001077983 */ /* 0x008ee20000300800 */
[----:B------:R-:W-:Y:S02]  /*69290*/  ISETP.LT.AND P3, PT, R38, UR4, !P1 ;  /* 0x0000000426007c0c */ /* 0x000fe4000cf61270 */
[----:B------:R-:W-:Y:S02]  /*692a0*/  ISETP.LT.AND P4, PT, R37, UR4, !P1 ;  /* 0x0000000425007c0c */ /* 0x000fe4000cf81270 */
[----:B------:R-:W-:Y:S01]  /*692b0*/  ISETP.LT.AND P6, PT, R55, UR4, !P1 ;  /* 0x0000000437007c0c */ /* 0x000fe2000cfc1270 */
[----:B------:R-:W-:Y:S01]  /*692c0*/  IMAD.WIDE R8, R5, 0x2, R42 ;  /* 0x0000000205087825 */ /* 0x000fe200078e022a */
[----:B------:R-:W-:-:S03]  /*692d0*/  ISETP.LT.AND P5, PT, R56, UR4, !P1 ;  /* 0x0000000438007c0c */ /* 0x000fc6000cfa1270 */
[----:B------:R-:W-:Y:S01]  /*692e0*/  IMAD.WIDE R10, R5, 0x2, R44 ;  /* 0x00000002050a7825 */ /* 0x000fe200078e022c */
[----:B------:R-:W-:-:S03]  /*692f0*/  ISETP.LT.AND P2, PT, R58, UR4, !P1 ;  /* 0x000000043a007c0c */ /* 0x000fc6000cf41270 */
[----:B------:R-:W-:-:S05]  /*69300*/  VIADD R30, R0, 0x2e ;  /* 0x0000002e001e7836 */ /* 0x000fca0000000000 */
[----:B------:R-:W-:Y:S01]  /*69310*/  ISETP.GE.AND P0, PT, R30, UR13, PT ;  /* 0x0000000d1e007c0c */ /* 0x000fe2000bf06270 */
[----:B----4-:R0:W-:Y:S04]  /*69320*/  @P3 STG.E.U16 desc[UR36][R8.64], R47 ;  /* 0x0000002f08003986 */ /* 0x0101e8000c101524 */
[----:B------:R-:W-:Y:S01]  /*69330*/  @P4 STG.E.U16 desc[UR36][R10.64], R31 ;  /* 0x0000001f0a004986 */ /* 0x000fe2000c101524 */
[----:B---3--:R-:W-:-:S03]  /*69340*/  PRMT R4, R7, 0x7632, R4 ;  /* 0x0000763207047816 */ /* 0x008fc60000000004 */
[----:B------:R3:W-:Y:S04]  /*69350*/  @P6 STG.E.U16 desc[UR36][R28.64], R7 ;  /* 0x000000071c006986 */ /* 0x0007e8000c101524 */
[----:B0-----:R-:W4:Y:S01]  /*69360*/  LDL.LU R47, [R1+0x4cc] ;  /* 0x0004cc00012f7983 */ /* 0x001f220000300800 */
[----:B---3--:R-:W-:-:S03]  /*69370*/  IMAD.WIDE R6, R5, 0x2, R48 ;  /* 0x0000000205067825 */ /* 0x008fc600078e0230 */
[----:B------:R0:W-:Y:S04]  /*69380*/  STL [R1+0x2a10], R31 ;  /* 0x002a101f01007387 */ /* 0x0001e80000100800 */
[----:B------:R3:W-:Y:S01]  /*69390*/  @P5 STG.E.U16 desc[UR36][R6.64], R4 ;  /* 0x0000000406005986 */ /* 0x0007e2000c101524 */
[----:B------:R-:W-:Y:S02]  /*693a0*/  ISETP.LT.AND P5, PT, R32, UR4, !P0 ;  /* 0x0000000420007c0c */ /* 0x000fe4000c7a1270 */
[----:B--2---:R-:W-:Y:S01]  /*693b0*/  PRMT R29, R15, 0x7632, R29 ;  /* 0x000076320f1d7816 */ /* 0x004fe2000000001d */
[----:B0-----:R-:W2:Y:S04]  /*693c0*/  LDL.LU R31, [R1+0x4bc] ;  /* 0x0004bc00011f7983 */ /* 0x001ea80000300800 */
[----:B------:R-:W4:Y:S01]  /*693d0*/  LDL.LU R32, [R1+0x4dc] ;  /* 0x0004dc0001207983 */ /* 0x000f220000300800 */
[----:B---3--:R-:W-:-:S05]  /*693e0*/  IMAD.WIDE R6, R5, 0x2, R50 ;  /* 0x0000000205067825 */ /* 0x008fca00078e0232 */
[----:B------:R0:W-:Y:S04]  /*693f0*/  @P2 STG.E.U16 desc[UR36][R6.64], R15 ;  /* 0x0000000f06002986 */ /* 0x0001e8000c101524 */
[----:B0-----:R-:W3:Y:S01]  /*69400*/  LDL.LU R15, [R1+0x2a30] ;  /* 0x002a3000010f7983 */ /* 0x001ee20000300800 */
[----:B------:R-:W-:Y:S01]  /*69410*/  ISETP.LT.AND P1, PT, R59, UR4, !P1 ;  /* 0x000000043b007c0c */ /* 0x000fe2000cf21270 */
[----:B-1----:R-:W-:Y:S01]  /*69420*/  VIADD R28, R5, UR5 ;  /* 0x00000005051c7c36 */ /* 0x002fe20008000000 */
[----:B------:R-:W-:Y:S01]  /*69430*/  ISETP.LT.AND P4, PT, R61, UR4, !P0 ;  /* 0x000000043d007c0c */ /* 0x000fe2000c781270 */
[----:B------:R-:W-:Y:S01]  /*69440*/  IMAD.WIDE R4, R5, 0x2, R52 ;  /* 0x0000000205047825 */ /* 0x000fe200078e0234 */
[----:B------:R-:W-:Y:S01]  /*69450*/  ISETP.LT.AND P3, PT, R39, UR4, !P0 ;  /* 0x0000000427007c0c */ /* 0x000fe2000c761270 */
[----:B------:R-:W-:Y:S01]  /*69460*/  STL [R1+0x2a28], R14 ;  /* 0x002a280e01007387 */ /* 0x000fe20000100800 */
[----:B------:R-:W-:Y:S01]  /*69470*/  ISETP.LT.AND P6, PT, R54, UR4, !P0 ;  /* 0x0000000436007c0c */ /* 0x000fe2000c7c1270 */
[----:B------:R-:W0:Y:S06]  /*69480*/  LDCU UR5, c[0x0][0x3b8] ;  /* 0x00007700ff0577ac */ /* 0x000e2c0008000800 */
[----:B------:R3:W-:Y:S01]  /*69490*/  @P1 STG.E.U16 desc[UR36][R4.64], R29 ;  /* 0x0000001d04001986 */ /* 0x0007e2000c101524 */
[----:B------:R-:W-:-:S04]  /*694a0*/  IMAD.WIDE R8, R28, 0x2, R2 ;  /* 0x000000021c087825 */ /* 0x000fc800078e0202 */
[C---:B------:R-:W-:Y:S01]  /*694b0*/  IMAD.WIDE R10, R28.reuse, 0x2, R12 ;  /* 0x000000021c0a7825 */ /* 0x040fe200078e020c */
[----:B--2---:R-:W-:Y:S01]  /*694c0*/  PRMT R30, R31, 0x7632, R30 ;  /* 0x000076321f1e7816 */ /* 0x004fe2000000001e */
[----:B------:R-:W-:Y:S04]  /*694d0*/  @P4 STG.E.U16 desc[UR36][R8.64], R31 ;  /* 0x0000001f08004986 */ /* 0x000fe8000c101524 */
[----:B------:R-:W-:Y:S01]  /*694e0*/  @P3 STG.E.U16 desc[UR36][R10.64], R30 ;  /* 0x0000001e0a003986 */ /* 0x000fe2000c101524 */
[----:B---3--:R-:W-:-:S03]  /*694f0*/  IMAD.WIDE R4, R28, 0x2, R14 ;  /* 0x000000021c047825 */ /* 0x008fc600078e020e */
[----:B------:R-:W2:Y:S04]  /*69500*/  LDL.LU R14, [R1+0x4ec] ;  /* 0x0004ec00010e7983 */ /* 0x000ea80000300800 */
[----:B------:R1:W-:Y:S04]  /*69510*/  STL [R1+0x2a24], R15 ;  /* 0x002a240f01007387 */ /* 0x0003e80000100800 */
[----:B-1----:R-:W3:Y:S01]  /*69520*/  LDL.LU R15, [R1+0x4fc] ;  /* 0x0004fc00010f7983 */ /* 0x002ee20000300800 */
[----:B----4-:R-:W-:-:S03]  /*69530*/  PRMT R8, R47, 0x7632, R8 ;  /* 0x000076322f087816 */ /* 0x010fc60000000008 */
[----:B------:R1:W-:Y:S04]  /*69540*/  @P6 STG.E.U16 desc[UR36][R4.64], R47 ;  /* 0x0000002f04006986 */ /* 0x0003e8000c101524 */
[----:B-1----:R-:W4:Y:S01]  /*69550*/  LDL R47, [R1+0x51c] ;  /* 0x00051c00012f7983 */ /* 0x002f220000100800 */
[----:B------:R-:W-:Y:S01]  /*69560*/  ISETP.LT.AND P2, PT, R57, UR4, !P0 ;  /* 0x0000000439007c0c */ /* 0x000fe2000c741270 */
[----:B------:R-:W-:Y:S01]  /*69570*/  IMAD.WIDE R6, R28, 0x2, R16 ;  /* 0x000000021c067825 */ /* 0x000fe200078e0210 */
[----:B------:R-:W-:Y:S01]  /*69580*/  ISETP.LT.AND P1, PT, R35, UR4, !P0 ;  /* 0x0000000423007c0c */ /* 0x000fe2000c721270 */
[----:B------:R-:W4:Y:S01]  /*69590*/  LDL.LU R31, [R1+0x50c] ;  /* 0x00050c00011f7983 */ /* 0x000f220000300800 */
[----:B------:R-:W-:Y:S02]  /*695a0*/  ISETP.LT.AND P3, PT, R33, UR4, !P0 ;  /* 0x0000000421007c0c */ /* 0x000fe4000c761270 */
[----:B------:R-:W-:Y:S01]  /*695b0*/  ISETP.LT.AND P4, PT, R60, UR4, !P0 ;  /* 0x000000043c007c0c */ /* 0x000fe2000c781270 */
[----:B------:R1:W-:Y:S01]  /*695c0*/  @P5 STG.E.U16 desc[UR36][R6.64], R8 ;  /* 0x0000000806005986 */ /* 0x0003e2000c101524 */
[----:B------:R-:W-:Y:S01]  /*695d0*/  ISETP.LT.AND P5, PT, R34, UR4, !P0 ;  /* 0x0000000422007c0c */ /* 0x000fe2000c7a1270 */
[----:B------:R-:W-:-:S04]  /*695e0*/  IMAD.WIDE R4, R28, 0x2, R18 ;  /* 0x000000021c047825 */ /* 0x000fc800078e0212 */
[----:B------:R-:W-:-:S04]  /*695f0*/  IMAD.WIDE R10, R28, 0x2, R24 ;  /* 0x000000021c0a7825 */ /* 0x000fc800078e0218 */
[----:B-1----:R-:W-:-:S04]  /*69600*/  IMAD.WIDE R6, R28, 0x2, R20 ;  /* 0x000000021c067825 */ /* 0x002fc800078e0214 */
[----:B------:R-:W-:Y:S01]  /*69610*/  IMAD.WIDE R8, R28, 0x2, R22 ;  /* 0x000000021c087825 */ /* 0x000fe200078e0216 */
[----:B--2---:R-:W-:Y:S02]  /*69620*/  PRMT R29, R14, 0x7632, R29 ;  /* 0x000076320e1d7816 */ /* 0x004fe4000000001d */
[----:B---3--:R-:W-:Y:S01]  /*69630*/  PRMT R30, R15, 0x7632, R30 ;  /* 0x000076320f1e7816 */ /* 0x008fe2000000001e */
[----:B------:R1:W-:Y:S04]  /*69640*/  @P2 STG.E.U16 desc[UR36][R4.64], R15 ;  /* 0x0000000f04002986 */ /* 0x0003e8000c101524 */
[----:B------:R-:W-:Y:S04]  /*69650*/  @P1 STG.E.U16 desc[UR36][R6.64], R30 ;  /* 0x0000001e06001986 */ /* 0x000fe8000c101524 */
[----:B------:R2:W-:Y:S01]  /*69660*/  @P3 STG.E.U16 desc[UR36][R8.64], R14 ;  /* 0x0000000e08003986 */ /* 0x0005e2000c101524 */
[----:B-1----:R-:W-:-:S03]  /*69670*/  IMAD.WIDE R4, R28, 0x2, R26 ;  /* 0x000000021c047825 */ /* 0x002fc600078e021a */
[----:B------:R1:W-:Y:S01]  /*69680*/  @P4 STG.E.U16 desc[UR36][R10.64], R29 ;  /* 0x0000001d0a004986 */ /* 0x0003e2000c101524 */
[----:B------:R-:W-:-:S03]  /*69690*/  ISETP.LT.AND P2, PT, R56, UR4, !P0 ;  /* 0x0000000438007c0c */ /* 0x000fc6000c741270 */
[----:B------:R3:W-:Y:S04]  /*696a0*/  @P5 STG.E.U16 desc[UR36][R4.64], R32 ;  /* 0x0000002004005986 */ /* 0x0007e8000c101524 */
[----:B--2---:R-:W2:Y:S01]  /*696b0*/  LDL R14, [R1+0x53c] ;  /* 0x00053c00010e7983 */ /* 0x004ea20000100800 */
[----:B-1----:R-:W-:Y:S01]  /*696c0*/  VIADD R29, R0, 0x2f ;  /* 0x0000002f001d7836 */ /* 0x002fe20000000000 */
[----:B------:R-:W-:Y:S02]  /*696d0*/  PRMT R10, R32, 0x7632, R10 ;  /* 0x00007632200a7816 */ /* 0x000fe4000000000a */
[----:B------:R-:W2:Y:S01]  /*696e0*/  LDL.LU R15, [R1+0x54c] ;  /* 0x00054c00010f7983 */ /* 0x000ea20000300800 */
[----:B----4-:R-:W-:-:S03]  /*696f0*/  PRMT R11, R47, 0x7632, R11 ;  /* 0x000076322f0b7816 */ /* 0x010fc6000000000b */
[----:B---3--:R-:W3:Y:S01]  /*69700*/  LDL.LU R32, [R1+0x52c] ;  /* 0x00052c0001207983 */ /* 0x008ee20000300800 */
[----:B------:R-:W-:-:S03]  /*69710*/  ISETP.GE.AND P1, PT, R29, UR11, PT ;  /* 0x0000000b1d007c0c */ /* 0x000fc6000bf26270 */
[----:B------:R1:W-:Y:S04]  /*69720*/  STL [R1+0x2a20], R56 ;  /* 0x002a203801007387 */ /* 0x0003e80000100800 */
[----:B-1----:R-:W4:Y:S04]  /*69730*/  LDL R56, [R1+0x2960] ;  /* 0x0029600001387983 */ /* 0x002f280000100800 */
[----:B------:R-:W3:Y:S04]  /*69740*/  LDL.LU R47, [R1+0x2a2c] ;  /* 0x002a2c00012f7983 */ /* 0x000ee80000300800 */
[----:B------:R-:W4:Y:S01]  /*69750*/  LDL.LU R29, [R1+0x51c] ;  /* 0x00051c00011d7983 */ /* 0x000f220000300800 */
[----:B------:R-:W-:-:S02]  /*69760*/  ISETP.LT.AND P3, PT, R36, UR4, !P0 ;  /* 0x0000000424007c0c */ /* 0x000fc4000c761270 */
[----:B------:R-:W-:Y:S02]  /*69770*/  ISETP.LT.AND P4, PT, R38, UR4, !P0 ;  /* 0x0000000426007c0c */ /* 0x000fe4000c781270 */
[----:B------:R-:W-:Y:S01]  /*69780*/  ISETP.LT.AND P5, PT, R37, UR4, !P0 ;  /* 0x0000000425007c0c */ /* 0x000fe2000c7a1270 */
[----:B------:R-:W-:Y:S01]  /*69790*/  IMAD.WIDE R8, R28, 0x2, R40 ;  /* 0x000000021c087825 */ /* 0x000fe200078e0228 */
[----:B------:R-:W-:-:S03]  /*697a0*/  ISETP.LT.AND P6, PT, R55, UR4, !P0 ;  /* 0x0000000437007c0c */ /* 0x000fc6000c7c1270 */
[----:B------:R-:W-:-:S04]  /*697b0*/  IMAD.WIDE R6, R28, 0x2, R42 ;  /* 0x000000021c067825 */ /* 0x000fc800078e022a */
[----:B------:R-:W-:Y:S01]  /*697c0*/  IMAD.WIDE R4, R28, 0x2, R44 ;  /* 0x000000021c047825 */ /* 0x000fe200078e022c */
[----:B------:R3:W-:Y:S01]  /*697d0*/  @P3 STG.E.U16 desc[UR36][R8.64], R10 ;  /* 0x0000000a08003986 */ /* 0x0007e2000c101524 */
[----:B------:R-:W-:Y:S02]  /*697e0*/  ISETP.LT.AND P3, PT, R58, UR4, !P0 ;  /* 0x000000043a007c0c */ /* 0x000fe4000c761270 */
[----:B--2---:R-:W-:Y:S01]  /*697f0*/  PRMT R30, R15, 0x7632, R30 ;  /* 0x000076320f1e7816 */ /* 0x004fe2000000001e */
[C---:B---3--:R-:W-:Y:S01]  /*69800*/  IMAD.WIDE R8, R28.reuse, 0x2, R46 ;  /* 0x000000021c087825 */ /* 0x048fe200078e022e */
[----:B----4-:R1:W-:Y:S04]  /*69810*/  @P4 STG.E.U16 desc[UR36][R6.64], R29 ;  /* 0x0000001d06004986 */ /* 0x0103e8000c101524 */
[----:B------:R2:W-:Y:S04]  /*69820*/  @P5 STG.E.U16 desc[UR36][R4.64], R11 ;  /* 0x0000000b04005986 */ /* 0x0005e8000c101524 */
[----:B------:R3:W-:Y:S01]  /*69830*/  @P6 STG.E.U16 desc[UR36][R8.64], R31 ;  /* 0x0000001f08006986 */ /* 0x0007e2000c101524 */
[----:B-1----:R-:W-:Y:S01]  /*69840*/  PRMT R6, R31, 0x7632, R6 ;  /* 0x000076321f067816 */ /* 0x002fe20000000006 */
[----:B--2---:R-:W-:-:S04]  /*69850*/  IMAD.WIDE R4, R28, 0x2, R48 ;  /* 0x000000021c047825 */ /* 0x004fc800078e0230 */
[C---:B0-----:R-:W-:Y:S01]  /*69860*/  VIADD R29, R28.reuse, UR5 ;  /* 0x000000051c1d7c36 */ /* 0x041fe20008000000 */
[----:B------:R0:W-:Y:S01]  /*69870*/  @P2 STG.E.U16 desc[UR36][R4.64], R6 ;  /* 0x0000000604002986 */ /* 0x0001e2000c101524 */
[----:B------:R-:W-:Y:S01]  /*69880*/  ISETP.LT.AND P0, PT, R59, UR4, !P0 ;  /* 0x000000043b007c0c */ /* 0x000fe2000c701270 */
[----:B------:R-:W1:Y:S02]  /*69890*/  LDCU UR5, c[0x0][0x3b8] ;  /* 0x00007700ff0577ac */ /* 0x000e640008000800 */
[----:B---3--:R-:W2:Y:S01]  /*698a0*/  LDL.LU R31, [R1+0x55c] ;  /* 0x00055c00011f7983 */ /* 0x008ea20000300800 */
[----:B0-----:R-:W-:-:S04]  /*698b0*/  IMAD.WIDE R4, R28, 0x2, R50 ;  /* 0x000000021c047825 */ /* 0x001fc800078e0232 */
[----:B------:R-:W-:Y:S01]  /*698c0*/  IMAD.WIDE R6, R28, 0x2, R52 ;  /* 0x000000021c067825 */ /* 0x000fe200078e0234 */
[----:B------:R-:W-:Y:S01]  /*698d0*/  PRMT R28, R14, 0x7632, R28 ;  /* 0x000076320e1c7816 */ /* 0x000fe2000000001c */
[----:B------:R0:W-:Y:S04]  /*698e0*/  @P3 STG.E.U16 desc[UR36][R4.64], R15 ;  /* 0x0000000f04003986 */ /* 0x0001e8000c101524 */
[----:B------:R-:W3:Y:S04]  /*698f0*/  LDL.LU R14, [R1+0x2a28] ;  /* 0x002a2800010e7983 */ /* 0x000ee80000300800 */
[----:B0-----:R-:W3:Y:S04]  /*69900*/  LDL.LU R15, [R1+0x2a24] ;  /* 0x002a2400010f7983 */ /* 0x001ee80000300800 */
[----:B------:R-:W4:Y:S01]  /*69910*/  LDL.LU R5, [R1+0x53c] ;  /* 0x00053c0001057983 */ /* 0x000f220000300800 */
[----:B------:R-:W-:Y:S01]  /*69920*/  ISETP.LT.AND P4, PT, R61, UR4, !P1 ;  /* 0x000000043d007c0c */ /* 0x000fe2000cf81270 */
[----:B------:R-:W-:-:S02]  /*69930*/  IMAD.WIDE R8, R29, 0x2, R2 ;  /* 0x000000021d087825 */ /* 0x000fc400078e0202 */
[----:B------:R-:W-:Y:S01]  /*69940*/  @P0 STG.E.U16 desc[UR36][R6.64], R30 ;  /* 0x0000001e06000986 */ /* 0x000fe2000c101524 */
[----:B------:R-:W-:Y:S02]  /*69950*/  ISETP.LT.AND P3, PT, R57, UR4, !P1 ;  /* 0x0000000439007c0c */ /* 0x000fe4000cf61270 */
[----:B------:R-:W-:Y:S02]  /*69960*/  ISETP.LT.AND P5, PT, R39, UR4, !P1 ;  /* 0x0000000427007c0c */ /* 0x000fe4000cfa1270 */
[----:B------:R-:W-:Y:S01]  /*69970*/  ISETP.LT.AND P2, PT, R54, UR4, !P1 ;  /* 0x0000000436007c0c */ /* 0x000fe2000cf41270 */
[----:B------:R-:W-:-:S04]  /*69980*/  IMAD.WIDE R10, R29, 0x2, R12 ;  /* 0x000000021d0a7825 */ /* 0x000fc800078e020c */
[----:B----4-:R-:W-:Y:S01]  /*69990*/  @P4 STG.E.U16 desc[UR36][R8.64], R5 ;  /* 0x0000000508004986 */ /* 0x010fe2000c101524 */
[----:B------:R-:W-:-:S03]  /*699a0*/  ISETP.LT.AND P4, PT, R56, UR4, !P1 ;  /* 0x0000000438007c0c */ /* 0x000fc6000cf81270 */
[----:B------:R-:W4:Y:S04]  /*699b0*/  LDL.LU R56, [R1+0x59c] ;  /* 0x00059c0001387983 */ /* 0x000f280000300800 */
[----:B------:R0:W-:Y:S04]  /*699c0*/  STL [R1+0x2a1c], R57 ;  /* 0x002a1c3901007387 */ /* 0x0001e80000100800 */
[----:B0-----:R-:W2:Y:S01]  /*699d0*/  LDL.LU R57, [R1+0x56c] ;  /* 0x00056c0001397983 */ /* 0x001ea20000300800 */
[----:B---3--:R-:W-:-:S03]  /*699e0*/  IMAD.WIDE R4, R29, 0x2, R14 ;  /* 0x000000021d047825 */ /* 0x008fc600078e020e */
[----:B------:R0:W-:Y:S01]  /*699f0*/  @P5 STG.E.U16 desc[UR36][R10.64], R28 ;  /* 0x0000001c0a005986 */ /* 0x0001e2000c101524 */
[----:B------:R-:W-:Y:S01]  /*69a00*/  ISETP.LT.AND P5, PT, R35, UR4, !P1 ;  /* 0x0000000423007c0c */ /* 0x000fe2000cfa1270 */
[----:B------:R-:W-:Y:S01]  /*69a10*/  IMAD.WIDE R8, R29, 0x2, R16 ;  /* 0x000000021d087825 */ /* 0x000fe200078e0210 */
[----:B------:R-:W-:Y:S01]  /*69a20*/  ISETP.LT.AND P6, PT, R33, UR4, !P1 ;  /* 0x0000000421007c0c */ /* 0x000fe2000cfc1270 */
[----:B------:R3:W-:Y:S01]  /*69a30*/  @P2 STG.E.U16 desc[UR36][R4.64], R32 ;  /* 0x0000002004002986 */ /* 0x0007e2000c101524 */
[----:B------:R-:W-:Y:S01]  /*69a40*/  ISETP.LT.AND P2, PT, R60, UR4, !P1 ;  /* 0x000000043c007c0c */ /* 0x000fe2000cf41270 */
[----:B------:R-:W-:Y:S01]  /*69a50*/  IMAD.WIDE R6, R29, 0x2, R18 ;  /* 0x000000021d067825 */ /* 0x000fe200078e0212 */
[----:B0-----:R-:W-:-:S03]  /*69a60*/  PRMT R10, R32, 0x7632, R10 ;  /* 0x00007632200a7816 */ /* 0x001fc6000000000a */
[C---:B---3--:R-:W-:Y:S02]  /*69a70*/  IMAD.WIDE R4, R29.reuse, 0x2, R20 ;  /* 0x000000021d047825 */ /* 0x048fe400078e0214 */
[----:B------:R0:W-:Y:S02]  /*69a80*/  @P4 STG.E.U16 desc[UR36][R8.64], R10 ;  /* 0x0000000a08004986 */ /* 0x0001e4000c101524 */
[----:B------:R-:W-:Y:S02]  /*69a90*/  VIADD R28, R0, 0x30 ;  /* 0x00000030001c7836 */ /* 0x000fe40000000000 */
[----:B------:R-:W3:Y:S01]  /*69aa0*/  LDL.LU R32, [R1+0x58c] ;  /* 0x00058c0001207983 */ /* 0x000ee20000300800 */
[----:B0-----:R-:W-:-:S03]  /*69ab0*/  IMAD.WIDE R8, R29, 0x2, R22 ;  /* 0x000000021d087825 */ /* 0x001fc600078e0216 */
[----:B------:R0:W-:Y:S04]  /*69ac0*/  STL [R1+0x2a18], R0 ;  /* 0x002a180001007387 */ /* 0x0001e80000100800 */
[----:B0-----:R-:W3:Y:S01]  /*69ad0*/  LDL.LU R0, [R1+0x57c] ;  /* 0x00057c0001007983 */ /* 0x001ee20000300800 */
[----:B--2---:R-:W-:-:S03]  /*69ae0*/  PRMT R11, R57, 0x7632, R11 ;  /* 0x00007632390b7816 */ /* 0x004fc6000000000b */
[----:B------:R0:W-:Y:S01]  /*69af0*/  @P3 STG.E.U16 desc[UR36][R6.64], R57 ;  /* 0x0000003906003986 */ /* 0x0001e2000c101524 */
[----:B------:R-:W-:-:S03]  /*69b00*/  ISETP.LT.AND P3, PT, R34, UR4, !P1 ;  /* 0x0000000422007c0c */ /* 0x000fc6000cf61270 */
[----:B------:R2:W-:Y:S04]  /*69b10*/  @P5 STG.E.U16 desc[UR36][R4.64], R11 ;  /* 0x0000000b04005986 */ /* 0x0005e8000c101524 */
[----:B------:R1:W-:Y:S01]  /*69b20*/  @P6 STG.E.U16 desc[UR36][R8.64], R31 ;  /* 0x0000001f08006986 */ /* 0x0003e2000c101524 */
[----:B0-----:R-:W-:Y:S01]  /*69b30*/  PRMT R6, R31, 0x7632, R6 ;  /* 0x000076321f067816 */ /* 0x001fe20000000006 */
[C---:B--2---:R-:W-:Y:S01]  /*69b40*/  IMAD.WIDE R4, R29.reuse, 0x2, R24 ;  /* 0x000000021d047825 */ /* 0x044fe200078e0218 */
[----:B----4-:R-:W-:Y:S01]  /*69b50*/  PRMT R30, R56, 0x7632, R30 ;  /* 0x00007632381e7816 */ /* 0x010fe2000000001e */
[----:B-1----:R-:W2:Y:S04]  /*69b60*/  LDL.LU R31, [R1+0x5ac] ;  /* 0x0005ac00011f7983 */ /* 0x002ea80000300800 */
[----:B------:R0:W-:Y:S04]  /*69b70*/  @P2 STG.E.U16 desc[UR36][R4.64], R6 ;  /* 0x0000000604002986 */ /* 0x0001e8000c101524 */
[----:B------:R-:W4:Y:S01]  /*69b80*/  LDL.LU R57, [R1+0x5d0] ;  /* 0x0005d00001397983 */ /* 0x000f220000300800 */
[----:B0-----:R-:W-:-:S05]  /*69b90*/  IMAD.WIDE R4, R29, 0x2, R26 ;  /* 0x000000021d047825 */ /* 0x001fca00078e021a */
[----:B------:R0:W-:Y:S04]  /*69ba0*/  @P3 STG.E.U16 desc[UR36][R4.64], R56 ;  /* 0x0000003804003986 */ /* 0x0001e8000c101524 */
[----:B0-----:R-:W4:Y:S01]  /*69bb0*/  LDL.LU R56, [R1+0x2a20] ;  /* 0x002a200001387983 */ /* 0x001f220000300800 */
[----:B------:R-:W-:Y:S02]  /*69bc0*/  ISETP.LT.AND P5, PT, R36, UR4, !P1 ;  /* 0x0000000424007c0c */ /* 0x000fe4000cfa1270 */
[----:B------:R-:W-:Y:S01]  /*69bd0*/  ISETP.LT.AND P4, PT, R38, UR4, !P1 ;  /* 0x0000000426007c0c */ /* 0x000fe2000cf81270 */
[----:B------:R-:W-:Y:S01]  /*69be0*/  IMAD.WIDE R6, R29, 0x2, R40 ;  /* 0x000000021d067825 */ /* 0x000fe200078e0228 */
[----:B------:R-:W-:Y:S02]  /*69bf0*/  ISETP.LT.AND P6, PT, R37, UR4, !P1 ;  /* 0x0000000425007c0c */ /* 0x000fe4000cfc1270 */
[----:B------:R-:W-:Y:S01]  /*69c00*/  ISETP.LT.AND P2, PT, R55, UR4, !P1 ;  /* 0x0000000437007c0c */ /* 0x000fe2000cf41270 */
[----:B------:R-:W-:Y:S01]  /*69c10*/  IMAD.WIDE R8, R29, 0x2, R42 ;  /* 0x000000021d087825 */ /* 0x000fe200078e022a */
[----:B------:R-:W-:-:S02]  /*69c20*/  ISETP.GE.AND P0, PT, R28, UR9, PT ;  /* 0x000000091c007c0c */ /* 0x000fc4000bf06270 */
[----:B---3--:R-:W-:Y:S01]  /*69c30*/  PRMT R28, R0, 0x7632, R28 ;  /* 0x00007632001c7816 */ /* 0x008fe2000000001c */
[C---:B------:R-:W-:Y:S02]  /*69c40*/  IMAD.WIDE R10, R29.reuse, 0x2, R44 ;  /* 0x000000021d0a7825 */ /* 0x040fe400078e022c */
[----:B------:R0:W-:Y:S04]  /*69c50*/  @P5 STG.E.U16 desc[UR36][R6.64], R30 ;  /* 0x0000001e06005986 */ /* 0x0001e8000c101524 */
[----:B------:R-:W-:Y:S01]  /*69c60*/  @P4 STG.E.U16 desc[UR36][R8.64], R0 ;  /* 0x0000000008004986 */ /* 0x000fe2000c101524 */
[----:B------:R-:W-:Y:S01]  /*69c70*/  IMAD.WIDE R4, R29, 0x2, R46 ;  /* 0x000000021d047825 */ /* 0x000fe200078e022e */
[----:B------:R-:W-:Y:S02]  /*69c80*/  ISETP.LT.AND P5, PT, R58, UR4, !P1 ;  /* 0x000000043a007c0c */ /* 0x000fe4000cfa1270 */
[----:B------:R1:W-:Y:S01]  /*69c90*/  @P6 STG.E.U16 desc[UR36][R10.64], R28 ;  /* 0x0000001c0a006986 */ /* 0x0003e2000c101524 */
[----:B------:R-:W-:-:S03]  /*69ca0*/  ISETP.LT.AND P6, PT, R61, UR4, !P0 ;  /* 0x000000043d007c0c */ /* 0x000fc6000c7c1270 */
[----:B------:R3:W-:Y:S01]  /*69cb0*/  @P2 STG.E.U16 desc[UR36][R4.64], R32 ;  /* 0x0000002004002986 */ /* 0x0007e2000c101524 */
[C---:B0-----:R-:W-:Y:S02]  /*69cc0*/  VIADD R30, R29.reuse, UR5 ;  /* 0x000000051d1e7c36 */ /* 0x041fe40008000000 */
[----:B------:R-:W-:Y:S01]  /*69cd0*/  IMAD.WIDE R6, R29, 0x2, R50 ;  /* 0x000000021d067825 */ /* 0x000fe200078e0232 */
[----:B-1----:R-:W-:-:S03]  /*69ce0*/  PRMT R10, R32, 0x7632, R10 ;  /* 0x00007632200a7816 */ /* 0x002fc6000000000a */
[----:B------:R-:W-:-:S04]  /*69cf0*/  IMAD.WIDE R8, R29, 0x2, R52 ;  /* 0x000000021d087825 */ /* 0x000fc800078e0234 */
[----:B---3--:R-:W-:Y:S01]  /*69d00*/  IMAD.WIDE R4, R29, 0x2, R48 ;  /* 0x000000021d047825 */ /* 0x008fe200078e0230 */
[----:B------:R-:W3:Y:S01]  /*69d10*/  LDL.LU R32, [R1+0x5c0] ;  /* 0x0005c00001207983 */ /* 0x000ee20000300800 */
[----:B--2---:R-:W-:-:S03]  /*69d20*/  PRMT R11, R31, 0x7632, R11 ;  /* 0x000076321f0b7816 */ /* 0x004fc6000000000b */
[----:B------:R-:W2:Y:S01]  /*69d30*/  LDL.LU R0, [R1+0x5f0] ;  /* 0x0005f00001007983 */ /* 0x000ea20000300800 */
[----:B----4-:R-:W-:Y:S01]  /*69d40*/  ISETP.LT.AND P4, PT, R56, UR4, !P1 ;  /* 0x0000000438007c0c */ /* 0x010fe2000cf81270 */
[----:B------:R-:W0:Y:S01]  /*69d50*/  LDCU UR5, c[0x0][0x3b8] ;  /* 0x00007700ff0577ac */ /* 0x000e220008000800 */
[----:B------:R-:W-:Y:S01]  /*69d60*/  ISETP.LT.AND P1, PT, R59, UR4, !P1 ;  /* 0x000000043b007c0c */ /* 0x000fe2000cf21270 */
[----:B------:R1:W-:Y:S10]  /*69d70*/  STL [R1+0x2a14], R61 ;  /* 0x002a143d01007387 */ /* 0x0003f40000100800 */
[----:B------:R4:W-:Y:S04]  /*69d80*/  @P4 STG.E.U16 desc[UR36][R4.64], R10 ;  /* 0x0000000a04004986 */ /* 0x0009e8000c101524 */
[----:B------:R0:W-:Y:S04]  /*69d90*/  @P5 STG.E.U16 desc[UR36][R6.64], R31 ;  /* 0x0000001f06005986 */ /* 0x0001e8000c101524 */
[----:B-1----:R-:W2:Y:S01]  /*69da0*/  LDL.LU R61, [R1+0x5b0] ;  /* 0x0005b000013d7983 */ /* 0x002ea20000300800 */
[----:B----4-:R-:W-:-:S03]  /*69db0*/  IMAD.WIDE R4, R30, 0x2, R2 ;  /* 0x000000021e047825 */ /* 0x010fc600078e0202 */
[----:B------:R-:W-:Y:S01]  /*69dc0*/  @P1 STG.E.U16 desc[UR36][R8.64], R11 ;  /* 0x0000000b08001986 */ /* 0x000fe2000c101524 */
[----:B------:R-:W-:-:S03]  /*69dd0*/  PRMT R10, R57, 0x7632, R10 ;  /* 0x00007632390a7816 */ /* 0x000fc6000000000a */
[----:B0-----:R-:W4:Y:S04]  /*69de0*/  LDL.LU R31, [R1+0x5e0] ;  /* 0x0005e000011f7983 */ /* 0x001f280000300800 */
[----:B------:R0:W-:Y:S04]  /*69df0*/  @P6 STG.E.U16 desc[UR36][R4.64], R57 ;  /* 0x0000003904006986 */ /* 0x0001e8000c101524 */
[----:B0-----:R-:W4:Y:S04]  /*69e00*/  LDL.LU R57, [R1+0x2a1c] ;  /* 0x002a1c0001397983 */ /* 0x001f280000300800 */
[----:B------:R-:W4:Y:S01]  /*69e10*/  LDL R5, [R1+0x2960] ;  /* 0x0029600001057983 */ /* 0x000f220000100800 */
[----:B------:R-:W-:-:S02]  /*69e20*/  ISETP.LT.AND P2, PT, R39, UR4, !P0 ;  /* 0x0000000427007c0c */ /* 0x000fc4000c741270 */
[----:B------:R-:W-:Y:S01]  /*69e30*/  ISETP.LT.AND P3, PT, R54, UR4, !P0 ;  /* 0x0000000436007c0c */ /* 0x000fe2000c761270 */
[----:B------:R-:W-:-:S04]  /*69e40*/  IMAD.WIDE R6, R30, 0x2, R12 ;  /* 0x000000021e067825 */ /* 0x000fc800078e020c */
[----:B------:R-:W-:-:S06]  /*69e50*/  IMAD.WIDE R8, R30, 0x2, R14 ;  /* 0x000000021e087825 */ /* 0x000fcc00078e020e */
[----:B------:R0:W-:Y:S01]  /*69e60*/  @P2 STG.E.U16 desc[UR36][R6.64], R10 ;  /* 0x0000000a06002986 */ /* 0x0001e2000c101524 */
[----:B------:R-:W-:Y:S02]  /*69e70*/  ISETP.LT.AND P2, PT, R35, UR4, !P0 ;  /* 0x0000000423007c0c */ /* 0x000fe4000c741270 */
[----:B------:R-:W-:Y:S01]  /*69e80*/  ISETP.LT.AND P4, PT, R60, UR4, !P0 ;  /* 0x000000043c007c0c */ /* 0x000fe2000c781270 */
[----:B0-----:R-:W-:Y:S01]  /*69e90*/  IMAD.WIDE R6, R30, 0x2, R20 ;  /* 0x000000021e067825 */ /* 0x001fe200078e0214 */
[----:B---3--:R-:W-:Y:S01]  /*69ea0*/  PRMT R10, R32, 0x7632, R10 ;  /* 0x00007632200a7816 */ /* 0x008fe2000000000a */
[----:B--2---:R0:W-:Y:S01]  /*69eb0*/  @P3 STG.E.U16 desc[UR36][R8.64], R61 ;  /* 0x0000003d08003986 */ /* 0x0041e2000c101524 */
[----:B------:R-:W-:Y:S02]  /*69ec0*/  ISETP.LT.AND P3, PT, R33, UR4, !P0 ;  /* 0x0000000421007c0c */ /* 0x000fe4000c761270 */
[----:B------:R-:W-:Y:S01]  /*69ed0*/  PRMT R11, R61, 0x7632, R11 ;  /* 0x000076323d0b7816 */ /* 0x000fe2000000000b */
[----:B0-----:R-:W-:Y:S01]  /*69ee0*/  IMAD.WIDE R8, R30, 0x2, R18 ;  /* 0x000000021e087825 */ /* 0x001fe200078e0212 */
[----:B------:R-:W2:Y:S01]  /*69ef0*/  LDL.LU R61, [R1+0x600] ;  /* 0x00060000013d7983 */ /* 0x000ea20000300800 */
[----:B----4-:R-:W-:-:S02]  /*69f00*/  ISETP.LT.AND P6, PT, R57, UR4, !P0 ;  /* 0x0000000439007c0c */ /* 0x010fc4000c7c1270 */
[----:B------:R-:W-:Y:S01]  /*69f10*/  ISETP.LT.AND P1, PT, R5, UR4, !P0 ;  /* 0x0000000405007c0c */ /* 0x000fe2000c721270 */
[----:B------:R-:W-:-:S12]  /*69f20*/  IMAD.WIDE R4, R30, 0x2, R16 ;  /* 0x000000021e047825 */ /* 0x000fd800078e0210 */
[----:B------:R0:W-:Y:S04]  /*69f30*/  @P1 STG.E.U16 desc[UR36][R4.64], R11 ;  /* 0x0000000b04001986 */ /* 0x0001e8000c101524 */
[----:B------:R1:W-:Y:S04]  /*69f40*/  @P6 STG.E.U16 desc[UR36][R8.64], R32 ;  /* 0x0000002008006986 */ /* 0x0003e8000c101524 */
[----:B------:R3:W-:Y:S01]  /*69f50*/  @P2 STG.E.U16 desc[UR36][R6.64], R10 ;  /* 0x0000000a06002986 */ /* 0x0007e2000c101524 */
[----:B0-----:R-:W-:-:S03]  /*69f60*/  IMAD.WIDE R4, R30, 0x2, R22 ;  /* 0x000000021e047825 */ /* 0x001fc600078e0216 */
[----:B-1----:R-:W4:Y:S01]  /*69f70*/  LDL.LU R32, [R1+0x620] ;  /* 0x0006200001207983 */ /* 0x002f220000300800 */
[----:B---3--:R-:W-:Y:S01]  /*69f80*/  IMAD.WIDE R6, R30, 0x2, R24 ;  /* 0x000000021e067825 */ /* 0x008fe200078e0218 */
[----:B------:R-:W-:Y:S02]  /*69f90*/  PRMT R10, R0, 0x7632, R10 ;  /* 0x00007632000a7816 */ /* 0x000fe4000000000a */
[----:B------:R0:W-:Y:S04]  /*69fa0*/  @P3 STG.E.U16 desc[UR36][R4.64], R0 ;  /* 0x0000000004003986 */ /* 0x0001e8000c101524 */
[----:B------:R1:W-:Y:S04]  /*69fb0*/  @P4 STG.E.U16 desc[UR36][R6.64], R10 ;  /* 0x0000000a06004986 */ /* 0x0003e8000c101524 */
[----:B0-----:R-:W3:Y:S04]  /*69fc0*/  LDL.LU R0, [R1+0x2a18] ;  /* 0x002a180001007983 */ /* 0x001ee80000300800 */
[----:B-1----:R-:W3:Y:S01]  /*69fd0*/  LDL.LU R10, [R1+0x610] ;  /* 0x00061000010a7983 */ /* 0x002ee20000300800 */
[----:B------:R-:W-:-:S02]  /*69fe0*/  ISETP.LT.AND P5, PT, R34, UR4, !P0 ;  /* 0x0000000422007c0c */ /* 0x000fc4000c7a1270 */
[----:B------:R-:W-:Y:S01]  /*69ff0*/  ISETP.LT.AND P1, PT, R36, UR4, !P0 ;  /* 0x0000000424007c0c */ /* 0x000fe2000c721270 */
[----:B------:R-:W-:Y:S01]  /*6a000*/  IMAD.WIDE R8, R30, 0x2, R26 ;  /* 0x000000021e087825 */ /* 0x000fe200078e021a */
[----:B------:R-:W-:Y:S02]  /*6a010*/  ISETP.LT.AND P6, PT, R38, UR4, !P0 ;  /* 0x0000000426007c0c */ /* 0x000fe4000c7c1270 */
[----:B------:R-:W-:Y:S01]  /*6a020*/  PRMT R11, R31, 0x7632, R11 ;  /* 0x000076321f0b7816 */ /* 0x000fe2000000000b */
[----:B------:R-:W-:Y:S01]  /*6a030*/  IMAD.WIDE R4, R30, 0x2, R40 ;  /* 0x000000021e047825 */ /* 0x000fe200078e0228 */
[----:B------:R-:W-:-:S05]  /*6a040*/  ISETP.LT.AND P4, PT, R55, UR4, !P0 ;  /* 0x0000000437007c0c */ /* 0x000fca000c781270 */
[----:B------:R0:W-:Y:S01]  /*6a050*/  @P5 STG.E.U16 desc[UR36][R8.64], R31 ;  /* 0x0000001f08005986 */ /* 0x0001e2000c101524 */
[----:B------:R-:W-:-:S03]  /*6a060*/  ISETP.LT.AND P5, PT, R37, UR4, !P0 ;  /* 0x0000000425007c0c */ /* 0x000fc6000c7a1270 */
[----:B------:R1:W-:Y:S01]  /*6a070*/  @P1 STG.E.U16 desc[UR36][R4.64], R11 ;  /* 0x0000000b04001986 */ /* 0x0003e2000c101524 */
[----:B------:R-:W-:-:S03]  /*6a080*/  IMAD.WIDE R6, R30, 0x2, R44 ;  /* 0x000000021e067825 */ /* 0x000fc600078e022c */
[----:B0-----:R-:W4:Y:S01]  /*6a090*/  LDL.LU R31, [R1+0x650] ;  /* 0x00065000011f7983 */ /* 0x001f220000300800 */
[----:B-1----:R-:W-:-:S03]  /*6a0a0*/  IMAD.WIDE R4, R30, 0x2, R42 ;  /* 0x000000021e047825 */ /* 0x002fc600078e022a */
[----:B------:R-:W-:Y:S01]  /*6a0b0*/  STL [R1+0x2a08], R53 ;  /* 0x002a083501007387 */ /* 0x000fe20000100800 */
[----:B--2---:R-:W-:Y:S02]  /*6a0c0*/  PRMT R28, R61, 0x7632, R28 ;  /* 0x000076323d1c7816 */ /* 0x004fe4000000001c */
[----:B---3--:R-:W-:Y:S01]  /*6a0d0*/  PRMT R9, R10, 0x7632, R9 ;  /* 0x000076320a097816 */ /* 0x008fe20000000009 */
[----:B------:R0:W-:Y:S04]  /*6a0e0*/  @P6 STG.E.U16 desc[UR36][R4.64], R10 ;  /* 0x0000000a04006986 */ /* 0x0001e8000c101524 */
[----:B------:R-:W-:Y:S01]  /*6a0f0*/  @P5 STG.E.U16 desc[UR36][R6.64], R9 ;  /* 0x0000000906005986 */ /* 0x000fe2000c101524 */
[----:B0-----:R-:W-:-:S04]  /*6a100*/  IMAD.WIDE R4, R30, 0x2, R46 ;  /* 0x000000021e047825 */ /* 0x001fc800078e022e */
[----:B------:R-:W-:Y:S01]  /*6a110*/  IMAD.WIDE R10, R30, 0x2, R52 ;  /* 0x000000021e0a7825 */ /* 0x000fe200078e0234 */
[----:B------:R0:W-:Y:S04]  /*6a120*/  @P4 STG.E.U16 desc[UR36][R4.64], R61 ;  /* 0x0000003d04004986 */ /* 0x0001e8000c101524 */
[----:B------:R-:W2:Y:S04]  /*6a130*/  LDL.LU R53, [R1+0x640] ;  /* 0x0006400001357983 */ /* 0x000ea80000300800 */
[----:B0-----:R-:W3:Y:S04]  /*6a140*/  LDL.LU R61, [R1+0x2a14] ;  /* 0x002a1400013d7983 */ /* 0x001ee80000300800 */
[----:B------:R-:W2:Y:S01]  /*6a150*/  LDL R5, [R1+0x2960] ;  /* 0x0029600001057983 */ /* 0x000ea20000100800 */
[----:B------:R-:W-:-:S02]  /*6a160*/  ISETP.LT.AND P3, PT, R56, UR4, !P0 ;  /* 0x0000000438007c0c */ /* 0x000fc4000c761270 */
[----:B------:R-:W-:Y:S01]  /*6a170*/  ISETP.LT.AND P2, PT, R58, UR4, !P0 ;  /* 0x000000043a007c0c */ /* 0x000fe2000c741270 */
[----:B------:R-:W-:Y:S02]  /*6a180*/  VIADD R8, R0, 0x31 ;  /* 0x0000003100087836 */ /* 0x000fe40000000000 */
[----:B------:R-:W-:-:S03]  /*6a190*/  IMAD.WIDE R6, R30, 0x2, R48 ;  /* 0x000000021e067825 */ /* 0x000fc600078e0230 */
[----:B------:R-:W-:Y:S01]  /*6a1a0*/  ISETP.GE.AND P1, PT, R8, UR7, PT ;  /* 0x0000000708007c0c */ /* 0x000fe2000bf26270 */
[----:B------:R-:W-:Y:S01]  /*6a1b0*/  IMAD.WIDE R8, R30, 0x2, R50 ;  /* 0x000000021e087825 */ /* 0x000fe200078e0232 */
[----:B------:R-:W-:Y:S01]  /*6a1c0*/  ISETP.LT.AND P0, PT, R59, UR4, !P0 ;  /* 0x000000043b007c0c */ /* 0x000fe2000c701270 */
[----:B------:R-:W0:Y:S02]  /*6a1d0*/  LDCU UR7, c[0x0][0x39c] ;  /* 0x00007380ff0777ac */ /* 0x000e240008000800 */
[----:B------:R1:W-:Y:S01]  /*6a1e0*/  @P3 STG.E.U16 desc[UR36][R6.64], R28 ;  /* 0x0000001c06003986 */ /* 0x0003e2000c101524 */
[----:B------:R-:W-:-:S03]  /*6a1f0*/  ISETP.LT.AND P3, PT, R39, UR4, !P1 ;  /* 0x0000000427007c0c */ /* 0x000fc6000cf61270 */
[----:B----4-:R4:W-:Y:S01]  /*6a200*/  @P2 STG.E.U16 desc[UR36][R8.64], R32 ;  /* 0x0000002008002986 */ /* 0x0109e2000c101524 */
[----:B------:R-:W-:Y:S01]  /*6a210*/  ISETP.LT.AND P4, PT, R54, UR4, !P1 ;  /* 0x0000000436007c0c */ /* 0x000fe2000cf81270 */
[----:B------:R-:W-:Y:S01]  /*6a220*/  VIADD R30, R30, UR5 ;  /* 0x000000051e1e7c36 */ /* 0x000fe20008000000 */
[----:B------:R-:W-:Y:S01]  /*6a230*/  PRMT R29, R32, 0x7632, R29 ;  /* 0x00007632201d7816 */ /* 0x000fe2000000001d */
[----:B------:R-:W0:Y:S02]  /*6a240*/  LDCU UR5, c[0x0][0x3b8] ;  /* 0x00007700ff0577ac */ /* 0x000e240008000800 */
[C---:B-1----:R-:W-:Y:S01]  /*6a250*/  IMAD.WIDE R6, R30.reuse, 0x2, R12 ;  /* 0x000000021e067825 */ /* 0x042fe200078e020c */
[----:B------:R-:W-:Y:S01]  /*6a260*/  PRMT R28, R31, 0x7632, R28 ;  /* 0x000076321f1c7816 */ /* 0x000fe2000000001c */
[----:B------:R1:W-:Y:S02]  /*6a270*/  @P0 STG.E.U16 desc[UR36][R10.64], R29 ;  /* 0x0000001d0a000986 */ /* 0x0003e4000c101524 */
[----:B----4-:R-:W-:-:S02]  /*6a280*/  IMAD.WIDE R8, R30, 0x2, R14 ;  /* 0x000000021e087825 */ /* 0x010fc400078e020e */
[----:B------:R-:W4:Y:S02]  /*6a290*/  LDL.LU R32, [R1+0x670] ;  /* 0x0006700001207983 */ /* 0x000f240000300800 */
[C---:B-1----:R-:W-:Y:S01]  /*6a2a0*/  IMAD.WIDE R10, R30.reuse, 0x2, R16 ;  /* 0x000000021e0a7825 */ /* 0x042fe200078e0210 */
[----:B---3--:R-:W-:Y:S02]  /*6a2b0*/  ISETP.LT.AND P2, PT, R61, UR4, !P1 ;  /* 0x000000043d007c0c */ /* 0x008fe4000cf41270 */
[----:B--2---:R-:W-:Y:S01]  /*6a2c0*/  ISETP.LT.AND P5, PT, R5, UR4, !P1 ;  /* 0x0000000405007c0c */ /* 0x004fe2000cfa1270 */
[----:B------:R-:W-:Y:S01]  /*6a2d0*/  IMAD.WIDE R4, R30, 0x2, R2 ;  /* 0x000000021e047825 */ /* 0x000fe200078e0202 */
[----:B------:R-:W-:-:S09]  /*6a2e0*/  PRMT R29, R53, 0x7632, R29 ;  /* 0x00007632351d7816 */ /* 0x000fd2000000001d */
[----:B------:R1:W-:Y:S01]  /*6a2f0*/  @P2 STG.E.U16 desc[UR36][R4.64], R31 ;  /* 0x0000001f04002986 */ /* 0x0003e2000c101524 */
[----:B------:R-:W-:-:S03]  /*6a300*/  ISETP.LT.AND P2, PT, R35, UR4, !P1 ;  /* 0x0000000423007c0c */ /* 0x000fc6000cf41270 */
[----:B------:R-:W-:Y:S04]  /*6a310*/  @P3 STG.E.U16 desc[UR36][R6.64], R28 ;  /* 0x0000001c06003986 */ /* 0x000fe8000c101524 */
[----:B------:R-:W-:Y:S04]  /*6a320*/  @P4 STG.E.U16 desc[UR36][R8.64], R53 ;  /* 0x0000003508004986 */ /* 0x000fe8000c101524 */
[----:B-1----:R-:W2:Y:S04]  /*6a330*/  LDL.LU R31, [R1+0x2a10] ;  /* 0x002a1000011f7983 */ /* 0x002ea80000300800 */
[----:B------:R1:W-:Y:S04]  /*6a340*/  STL [R1+0x2a04], R35 ;  /* 0x002a042301007387 */ /* 0x0003e80000100800 */
[----:B------:R3:W-:Y:S04]  /*6a350*/  @P5 STG.E.U16 desc[UR36][R10.64], R29 ;  /* 0x0000001d0a005986 */ /* 0x0007e8000c101524 */
[----:B-1----:R-:W2:Y:S04]  /*6a360*/  LDL.LU R35, [R1+0x660] ;  /* 0x0006600001237983 */ /* 0x002ea80000300800 */
[----:B------:R-:W2:Y:S04]  /*6a370*/  LDL.LU R53, [R1+0x6a0] ;  /* 0x0006a00001357983 */ /* 0x000ea80000300800 */
[----:B---3--:R-:W3:Y:S01]  /*6a380*/  LDL.LU R11, [R1+0x630] ;  /* 0x00063000010b7983 */ /* 0x008ee20000300800 */
[----:B------:R-:W-:-:S02]  /*6a390*/  ISETP.LT.AND P0, PT, R57, UR4, !P1 ;  /* 0x0000000439007c0c */ /* 0x000fc4000cf01270 */
[----:B------:R-:W-:Y:S01]  /*6a3a0*/  ISETP.LT.AND P5, PT, R33, UR4, !P1 ;  /* 0x0000000421007c0c */ /* 0x000fe2000cfa1270 */
[----:B------:R-:W-:Y:S01]  /*6a3b0*/  IMAD.WIDE R4, R30, 0x2, R18 ;  /* 0x000000021e047825 */ /* 0x000fe200078e0212 */
[----:B------:R-:W-:Y:S02]  /*6a3c0*/  ISETP.LT.AND P4, PT, R60, UR4, !P1 ;  /* 0x000000043c007c0c */ /* 0x000fe4000cf81270 */
[----:B------:R-:W-:Y:S01]  /*6a3d0*/  ISETP.LT.AND P3, PT, R34, UR4, !P1 ;  /* 0x0000000422007c0c */ /* 0x000fe2000cf61270 */
[----:B------:R-:W-:Y:S01]  /*6a3e0*/  IMAD.WIDE R6, R30, 0x2, R20 ;  /* 0x000000021e067825 */ /* 0x000fe200078e0214 */
[----:B------:R-:W-:-:S03]  /*6a3f0*/  ISETP.LT.AND P6, PT, R36, UR4, !P1 ;  /* 0x0000000424007c0c */ /* 0x000fc6000cfc1270 */
[----:B------:R-:W-:Y:S01]  /*6a400*/  VIADD R8, R0, 0x32 ;  /* 0x0000003200087836 */ /* 0x000fe20000000000 */
[----:B----4-:R-:W-:Y:S02]  /*6a410*/  PRMT R28, R32, 0x7632, R28 ;  /* 0x00007632201c7816 */ /* 0x010fe4000000001c */
[----:B--2---:R-:W-:Y:S02]  /*6a420*/  PRMT R29, R35, 0x7632, R29 ;  /* 0x00007632231d7816 */ /* 0x004fe4000000001d */
[----:B---3--:R-:W-:Y:S01]  /*6a430*/  PRMT R9, R11, 0x7632, R9 ;  /* 0x000076320b097816 */ /* 0x008fe20000000009 */
[----:B------:R1:W-:Y:S01]  /*6a440*/  @P0 STG.E.U16 desc[UR36][R4.64], R11 ;  /* 0x0000000b04000986 */ /* 0x0003e2000c101524 */
[----:B0-----:R-:W-:-:S03]  /*6a450*/  ISETP.GE.AND P0, PT, R8, UR7, PT ;  /* 0x0000000708007c0c */ /* 0x001fc6000bf06270 */
[----:B------:R0:W-:Y:S01]  /*6a460*/  @P2 STG.E.U16 desc[UR36][R6.64], R9 ;  /* 0x0000000906002986 */ /* 0x0001e2000c101524 */
[----:B-1----:R-:W-:-:S04]  /*6a470*/  IMAD.WIDE R4, R30, 0x2, R22 ;  /* 0x000000021e047825 */ /* 0x002fc800078e0216 */
[C---:B0-----:R-:W-:Y:S01]  /*6a480*/  IMAD.WIDE R6, R30.reuse, 0x2, R24 ;  /* 0x000000021e067825 */ /* 0x041fe200078e0218 */
[----:B------:R0:W-:Y:S03]  /*6a490*/  @P5 STG.E.U16 desc[UR36][R4.64], R32 ;  /* 0x0000002004005986 */ /* 0x0001e6000c101524 */
[C---:B------:R-:W-:Y:S01]  /*6a4a0*/  IMAD.WIDE R8, R30.reuse, 0x2, R26 ;  /* 0x000000021e087825 */ /* 0x040fe200078e021a */
[----:B------:R1:W-:Y:S03]  /*6a4b0*/  @P4 STG.E.U16 desc[UR36][R6.64], R28 ;  /* 0x0000001c06004986 */ /* 0x0003e6000c101524 */
[----:B------:R-:W-:Y:S01]  /*6a4c0*/  IMAD.WIDE R10, R30, 0x2, R40 ;  /* 0x000000021e0a7825 */ /* 0x000fe200078e0228 */
[----:B------:R2:W-:Y:S04]  /*6a4d0*/  @P3 STG.E.U16 desc[UR36][R8.64], R35 ;  /* 0x0000002308003986 */ /* 0x0005e8000c101524 */
[----:B------:R-:W-:Y:S01]  /*6a4e0*/  @P6 STG.E.U16 desc[UR36][R10.64], R29 ;  /* 0x0000001d0a006986 */ /* 0x000fe2000c101524 */
[----:B------:R-:W-:Y:S01]  /*6a4f0*/  ISETP.LT.AND P6, PT, R38, UR4, !P1 ;  /* 0x0000000426007c0c */ /* 0x000fe2000cfc1270 */
[----:B0-----:R-:W-:-:S02]  /*6a500*/  IMAD.WIDE R4, R30, 0x2, R42 ;  /* 0x000000021e047825 */ /* 0x001fc400078e022a */
[----:B------:R-:W3:Y:S01]  /*6a510*/  LDL.LU R32, [R1+0x2a0c] ;  /* 0x002a0c0001207983 */ /* 0x000ee20000300800 */
[----:B------:R-:W-:-:S03]  /*6a520*/  PRMT R31, R53, 0x7632, R31 ;  /* 0x00007632351f7816 */ /* 0x000fc6000000001f */
[----:B-1----:R-:W3:Y:S04]  /*6a530*/  LDL R28, [R1+0x680] ;  /* 0x00068000011c7983 */ /* 0x002ee80000100800 */
[----:B--2---:R-:W2:Y:S04]  /*6a540*/  LDL.LU R35, [R1+0x5d4] ;  /* 0x0005d40001237983 */ /* 0x004ea80000300800 */
[----:B------:R0:W-:Y:S04]  /*6a550*/  STL [R1+0x2a00], R38 ;  /* 0x002a002601007387 */ /* 0x0001e80000100800 */
[----:B------:R1:W-:Y:S04]  /*6a560*/  @P6 STG.E.U16 desc[UR36][R4.64], R53 ;  /* 0x0000003504006986 */ /* 0x0003e8000c101524 */
[----:B0-----:R-:W4:Y:S04]  /*6a570*/  LDL.LU R38, [R1+0x690] ;  /* 0x0006900001267983 */ /* 0x001f280000300800 */
[----:B-1----:R-:W2:Y:S04]  /*6a580*/  LDL.LU R53, [R1+0x2a08] ;  /* 0x002a080001357983 */ /* 0x002ea80000300800 */
[----:B------:R-:W2:Y:S01]  /*6a590*/  LDL.LU R5, [R1+0x680] ;  /* 0x0006800001057983 */ /* 0x000ea20000300800 */
[----:B------:R-:W-:-:S02]  /*6a5a0*/  ISETP.LT.AND P5, PT, R37, UR4, !P1 ;  /* 0x0000000425007c0c */ /* 0x000fc4000cfa1270 */
[----:B------:R-:W-:Y:S02]  /*6a5b0*/  ISETP.LT.AND P4, PT, R55, UR4, !P1 ;  /* 0x0000000437007c0c */ /* 0x000fe4000cf81270 */
[----:B------:R-:W-:Y:S02]  /*6a5c0*/  ISETP.LT.AND P3, PT, R56, UR4, !P1 ;  /* 0x0000000438007c0c */ /* 0x000fe4000cf61270 */
[----:B------:R-:W-:Y:S01]  /*6a5d0*/  ISETP.LT.AND P2, PT, R58, UR4, !P1 ;  /* 0x000000043a007c0c */ /* 0x000fe2000cf41270 */
[----:B------:R-:W-:Y:S01]  /*6a5e0*/  IMAD.WIDE R6, R30, 0x2, R44 ;  /* 0x000000021e067825 */ /* 0x000fe200078e022c */
[----:B------:R-:W-:-:S03]  /*6a5f0*/  ISETP.LT.AND P1, PT, R59, UR4, !P1 ;  /* 0x000000043b007c0c */ /* 0x000fc6000cf21270 */
[----:B------:R-:W-:-:S04]  /*6a600*/  IMAD.WIDE R8, R30, 0x2, R46 ;  /* 0x000000021e087825 */ /* 0x000fc800078e022e */
[----:B------:R-:W-:Y:S01]  /*6a610*/  IMAD.WIDE R10, R30, 0x2, R48 ;  /* 0x000000021e0a7825 */ /* 0x000fe200078e0230 */
[----:B------:R0:W-:Y:S04]  /*6a620*/  @P5 STG.E.U16 desc[UR36][R6.64], R31 ;  /* 0x0000001f06005986 */ /* 0x0001e8000c101524 */
[----:B0-----:R-:W2:Y:S01]  /*6a630*/  LDL R7, [R1+0x2960] ;  /* 0x0029600001077983 */ /* 0x001ea20000100800 */
[----:B---3--:R-:W-:Y:S01]  /*6a640*/  PRMT R32, R28, 0x7632, R32 ;  /* 0x000076321c207816 */ /* 0x008fe20000000020 */
[----:B------:R-:W-:Y:S01]  /*6a650*/  IMAD.WIDE R28, R30, 0x2, R50 ;  /* 0x000000021e1c7825 */ /* 0x000fe200078e0232 */
[----:B----4-:R-:W-:Y:S01]  /*6a660*/  PRMT R6, R38, 0x7632, R6 ;  /* 0x0000763226067816 */ /* 0x010fe20000000006 */
[----:B--2---:R0:W-:Y:S04]  /*6a670*/  @P4 STG.E.U16 desc[UR36][R8.64], R5 ;  /* 0x0000000508004986 */ /* 0x0041e8000c101524 */
[----:B------:R-:W-:Y:S04]  /*6a680*/  @P3 STG.E.U16 desc[UR36][R10.64], R32 ;  /* 0x000000200a003986 */ /* 0x000fe8000c101524 */
[----:B------:R1:W-:Y:S01]  /*6a690*/  @P2 STG.E.U16 desc[UR36][R28.64], R38 ;  /* 0x000000261c002986 */ /* 0x0003e2000c101524 */
[----:B------:R-:W-:Y:S01]  /*6a6a0*/  ISETP.LT.AND P2, PT, R61, UR4, !P0 ;  /* 0x000000043d007c0c */ /* 0x000fe2000c741270 */
[----:B0-----:R-:W-:-:S04]  /*6a6b0*/  IMAD.WIDE R4, R30, 0x2, R52 ;  /* 0x000000021e047825 */ /* 0x001fc800078e0234 */
[----:B------:R-:W-:Y:S01]  /*6a6c0*/  VIADD R30, R30, UR5 ;  /* 0x000000051e1e7c36 */ /* 0x000fe20008000000 */
[----:B------:R0:W-:Y:S01]  /*6a6d0*/  @P1 STG.E.U16 desc[UR36][R4.64], R6 ;  /* 0x0000000604001986 */ /* 0x0001e2000c101524 */
[----:B------:R-:W-:Y:S01]  /*6a6e0*/  ISETP.LT.AND P5, PT, R39, UR4, !P0 ;  /* 0x0000000427007c0c */ /* 0x000fe2000c7a1270 */
[----:B------:R-:W2:Y:S02]  /*6a6f0*/  LDCU UR5, c[0x0][0x3b8] ;  /* 0x00007700ff0577ac */ /* 0x000ea40008000800 */
[----:B-1----:R-:W3:Y:S01]  /*6a700*/  LDL.LU R38, [R1+0x5f4] ;  /* 0x0005f40001267983 */ /* 0x002ee20000300800 */
[----:B------:R-:W-:-:S03]  /*6a710*/  PRMT R28, R35, 0x7632, R28 ;  /* 0x00007632231c7816 */ /* 0x000fc6000000001c */
[----:B------:R1:W-:Y:S01]  /*6a720*/  STL [R1+0x29fc], R61 ;  /* 0x0029fc3d01007387 */ /* 0x0003e20000100800 */
[----:B0-----:R-:W-:-:S03]  /*6a730*/  IMAD.WIDE R4, R30, 0x2, R2 ;  /* 0x000000021e047825 */ /* 0x001fc600078e0202 */
[----:B-1----:R-:W4:Y:S04]  /*6a740*/  LDL.LU R61, [R1+0x5b4] ;  /* 0x0005b400013d7983 */ /* 0x002f280000300800 */
[----:B------:R0:W-:Y:S04]  /*6a750*/  @P2 STG.E.U16 desc[UR36][R4.64], R35 ;  /* 0x0000002304002986 */ /* 0x0001e8000c101524 */
[----:B0-----:R-:W2:Y:S01]  /*6a760*/  LDL.LU R35, [R1+0x2a04] ;  /* 0x002a040001237983 */ /* 0x001ea20000300800 */
[----:B------:R-:W-:Y:S02]  /*6a770*/  ISETP.LT.AND P3, PT, R54, UR4, !P0 ;  /* 0x0000000436007c0c */ /* 0x000fe4000c761270 */
[----:B------:R-:W-:Y:S01]  /*6a780*/  ISETP.LT.AND P4, PT, R7, UR4, !P0 ;  /* 0x0000000407007c0c */ /* 0x000fe2000c781270 */
[----:B------:R-:W-:-:S04]  /*6a790*/  IMAD.WIDE R6, R30, 0x2, R12 ;  /* 0x000000021e067825 */ /* 0x000fc800078e020c */
[C---:B------:R-:W-:Y:S01]  /*6a7a0*/  IMAD.WIDE R8, R30.reuse, 0x2, R14 ;  /* 0x000000021e087825 */ /* 0x040fe200078e020e */
[----:B------:R-:W-:Y:S03]  /*6a7b0*/  @P5 STG.E.U16 desc[UR36][R6.64], R28 ;  /* 0x0000001c06005986 */ /* 0x000fe6000c101524 */
[----:B------:R-:W-:Y:S01]  /*6a7c0*/  IMAD.WIDE R10, R30, 0x2, R16 ;  /* 0x000000021e0a7825 */ /* 0x000fe200078e0210 */
[----:B----4-:R-:W-:Y:S01]  /*6a7d0*/  PRMT R29, R61, 0x7632, R29 ;  /* 0x000076323d1d7816 */ /* 0x010fe2000000001d */
[----:B------:R-:W-:Y:S04]  /*6a7e0*/  @P3 STG.E.U16 desc[UR36][R8.64], R61 ;  /* 0x0000003d08003986 */ /* 0x000fe8000c101524 */
[----:B------:R-:W-:Y:S01]  /*6a7f0*/  @P4 STG.E.U16 desc[UR36][R10.64], R29 ;  /* 0x0000001d0a004986 */ /* 0x000fe2000c101524 */
[----:B--2---:R-:W-:-:S03]  /*6a800*/  ISETP.LT.AND P2, PT, R35, UR4, !P0 ;  /* 0x0000000423007c0c */ /* 0x004fc6000c741270 */
[----:B------:R0:W-:Y:S04]  /*6a810*/  STL [R1+0x29f8], R35 ;  /* 0x0029f82301007387 */ /* 0x0001e80000100800 */
[----:B0-----:R-:W2:Y:S04]  /*6a820*/  LDL.LU R35, [R1+0x5e4] ;  /* 0x0005e40001237983 */ /* 0x001ea80000300800 */
[----:B------:R-:W4:Y:S04]  /*6a830*/  LDL.LU R61, [R1+0x614] ;  /* 0x00061400013d7983 */ /* 0x000f280000300800 */
[----:B------:R-:W2:Y:S01]  /*6a840*/  LDL.LU R11, [R1+0x5c4] ;  /* 0x0005c400010b7983 */ /* 0x000ea20000300800 */
[----:B------:R-:W-:-:S02]  /*6a850*/  ISETP.LT.AND P1, PT, R57, UR4, !P0 ;  /* 0x0000000439007c0c */ /* 0x000fc4000c721270 */
[----:B------:R-:W-:Y:S01]  /*6a860*/  ISETP.LT.AND P5, PT, R33, UR4, !P0 ;  /* 0x0000000421007c0c */ /* 0x000fe2000c7a1270 */
[----:B------:R-:W-:-:S04]  /*6a870*/  IMAD.WIDE R4, R30, 0x2, R18 ;  /* 0x000000021e047825 */ /* 0x000fc800078e0212 */
[----:B------:R-:W-:Y:S01]  /*6a880*/  IMAD.WIDE R6, R30, 0x2, R20 ;  /* 0x000000021e067825 */ /* 0x000fe200078e0214 */
[----:B---3--:R-:W-:Y:S02]  /*6a890*/  PRMT R28, R38, 0x7632, R28 ;  /* 0x00007632261c7816 */ /* 0x008fe4000000001c */
[----:B--2---:R-:W-:-:S03]  /*6a8a0*/  PRMT R9, R11, 0x7632, R9 ;  /* 0x000076320b097816 */ /* 0x004fc60000000009 */
[----:B------:R0:W-:Y:S04]  /*6a8b0*/  @P1 STG.E.U16 desc[UR36][R4.64], R11 ;  /* 0x0000000b04001986 */ /* 0x0001e8000c101524 */
[----:B------:R-:W-:Y:S01]  /*6a8c0*/  @P2 STG.E.U16 desc[UR36][R6.64], R9 ;  /* 0x0000000906002986 */ /* 0x000fe2000c101524 */
[----:B0-----:R-:W-:-:S05]  /*6a8d0*/  IMAD.WIDE R4, R30, 0x2, R22 ;  /* 0x000000021e047825 */ /* 0x001fca00078e0216 */
[----:B------:R0:W-:Y:S04]  /*6a8e0*/  @P5 STG.E.U16 desc[UR36][R4.64], R38 ;  /* 0x0000002604005986 */ /* 0x0001e8000c101524 */
[----:B0-----:R-:W2:Y:S01]  /*6a8f0*/  LDL.LU R38, [R1+0x2a00] ;  /* 0x002a000001267983 */ /* 0x001ea20000300800 */
[----:B------:R-:W-:Y:S02]  /*6a900*/  ISETP.LT.AND P4, PT, R60, UR4, !P0 ;  /* 0x000000043c007c0c */ /* 0x000fe4000c781270 */
[----:B------:R-:W-:Y:S01]  /*6a910*/  ISETP.LT.AND P3, PT, R34, UR4, !P0 ;  /* 0x0000000422007c0c */ /* 0x000fe2000c761270 */
[----:B------:R-:W-:Y:S01]  /*6a920*/  VIADD R8, R0, 0x33 ;  /* 0x0000003300087836 */ /* 0x000fe20000000000 */
[----:B------:R-:W-:Y:S01]  /*6a930*/  ISETP.LT.AND P6, PT, R36, UR4, !P0 ;  /* 0x0000000424007c0c */ /* 0x000fe2000c7c1270 */
[----:B------:R-:W-:Y:S01]  /*6a940*/  IMAD.WIDE R6, R30, 0x2, R24 ;  /* 0x000000021e067825 */ /* 0x000fe200078e0218 */
[----:B------:R-:W-:-:S02]  /*6a950*/  PRMT R29, R35, 0x7632, R29 ;  /* 0x00007632231d7816 */ /* 0x000fc4000000001d */
[----:B------:R-:W-:Y:S01]  /*6a960*/  ISETP.GE.AND P1, PT, R8, UR7, PT ;  /* 0x0000000708007c0c */ /* 0x000fe2000bf26270 */
[----:B------:R-:W-:-:S04]  /*6a970*/  IMAD.WIDE R8, R30, 0x2, R26 ;  /* 0x000000021e087825 */ /* 0x000fc800078e021a */
[C---:B------:R-:W-:Y:S01]  /*6a980*/  IMAD.WIDE R10, R30.reuse, 0x2, R40 ;  /* 0x000000021e0a7825 */ /* 0x040fe200078e0228 */
[----:B------:R0:W-:Y:S04]  /*6a990*/  @P4 STG.E.U16 desc[UR36][R6.64], R28 ;  /* 0x0000001c06004986 */ /* 0x0001e8000c101524 */
[----:B------:R1:W-:Y:S04]  /*6a9a0*/  @P3 STG.E.U16 desc[UR36][R8.64], R35 ;  /* 0x0000002308003986 */ /* 0x0003e8000c101524 */
[----:B------:R-:W-:Y:S01]  /*6a9b0*/  @P6 STG.E.U16 desc[UR36][R10.64], R29 ;  /* 0x0000001d0a006986 */ /* 0x000fe2000c101524 */
[----:B------:R-:W-:-:S03]  /*6a9c0*/  IMAD.WIDE R4, R30, 0x2, R42 ;  /* 0x000000021e047825 */ /* 0x000fc600078e022a */
[----:B0-----:R-:W3:Y:S01]  /*6a9d0*/  LDL R28, [R1+0x604] ;  /* 0x00060400011c7983 */ /* 0x001ee20000100800 */
[----:B----4-:R-:W-:-:S03]  /*6a9e0*/  PRMT R31, R61, 0x7632, R31 ;  /* 0x000076323d1f7816 */ /* 0x010fc6000000001f */
[----:B-1----:R-:W4:Y:S01]  /*6a9f0*/  LDL.LU R35, [R1+0x654] ;  /* 0x0006540001237983 */ /* 0x002f220000300800 */
[----:B--2---:R-:W-:-:S03]  /*6aa00*/  ISETP.LT.AND P6, PT, R38, UR4, !P0 ;  /* 0x0000000426007c0c */ /* 0x004fc6000c7c1270 */
[----:B------:R0:W-:Y:S04]  /*6aa10*/  STL [R1+0x29f4], R38 ;  /* 0x0029f42601007387 */ /* 0x0001e80000100800 */
[----:B0-----:R-:W2:Y:S06]  /*6aa20*/  LDL.LU R38, [R1+0x624] ;  /* 0x0006240001267983 */ /* 0x001eac0000300800 */
[----:B------:R0:W-:Y:S04]  /*6aa30*/  @P6 STG.E.U16 desc[UR36][R4.64], R61 ;  /* 0x0000003d04006986 */ /* 0x0001e8000c101524 */
[----:B0-----:R-:W4:Y:S04]  /*6aa40*/  LDL.LU R61, [R1+0x29fc] ;  /* 0x0029fc00013d7983 */ /* 0x001f280000300800 */
[----:B------:R-:W4:Y:S01]  /*6aa50*/  LDL.LU R5, [R1+0x604] ;  /* 0x0006040001057983 */ /* 0x000f220000300800 */
[----:B------:R-:W-:-:S02]  /*6aa60*/  ISETP.LT.AND P5, PT, R37, UR4, !P0 ;  /* 0x0000000425007c0c */ /* 0x000fc4000c7a1270 */
[----:B------:R-:W-:Y:S02]  /*6aa70*/  ISETP.LT.AND P4, PT, R55, UR4, !P0 ;  /* 0x0000000437007c0c */ /* 0x000fe4000c781270 */
[----:B------:R-:W-:Y:S02]  /*6aa80*/  ISETP.LT.AND P3, PT, R56, UR4, !P0 ;  /* 0x0000000438007c0c */ /* 0x000fe4000c761270 */
[----:B------:R-:W-:Y:S01]  /*6aa90*/  ISETP.LT.AND P2, PT, R58, UR4, !P0 ;  /* 0x000000043a007c0c */ /* 0x000fe2000c741270 */
[----:B------:R-:W-:Y:S01]  /*6aaa0*/  IMAD.WIDE R6, R30, 0x2, R44 ;  /* 0x000000021e067825 */ /* 0x000fe200078e022c */
[----:B---3--:R-:W-:-:S03]  /*6aab0*/  PRMT R32, R28, 0x7632, R32 ;  /* 0x000076321c207816 */ /* 0x008fc60000000020 */
[----:B------:R-:W-:Y:S01]  /*6aac0*/  IMAD.WIDE R8, R30, 0x2, R46 ;  /* 0x000000021e087825 */ /* 0x000fe200078e022e */
[----:B------:R-:W-:-:S03]  /*6aad0*/  ISETP.LT.AND P0, PT, R59, UR4, !P0 ;  /* 0x000000043b007c0c */ /* 0x000fc6000c701270 */
[C---:B------:R-:W-:Y:S01]  /*6aae0*/  IMAD.WIDE R10, R30.reuse, 0x2, R48 ;  /* 0x000000021e0a7825 */ /* 0x040fe200078e0230 */
[----:B------:R0:W-:Y:S03]  /*6aaf0*/  @P5 STG.E.U16 desc[UR36][R6.64], R31 ;  /* 0x0000001f06005986 */ /* 0x0001e6000c101524 */
[----:B------:R-:W-:Y:S01]  /*6ab00*/  IMAD.WIDE R28, R30, 0x2, R50 ;  /* 0x000000021e1c7825 */ /* 0x000fe200078e0232 */
[----:B0-----:R-:W3:Y:S01]  /*6ab10*/  LDL R7, [R1+0x2960] ;  /* 0x0029600001077983 */ /* 0x001ee20000100800 */
[----:B--2---:R-:W-:-:S03]  /*6ab20*/  PRMT R6, R38, 0x7632, R6 ;  /* 0x0000763226067816 */ /* 0x004fc60000000006 */
[----:B----4-:R0:W-:Y:S04]  /*6ab30*/  @P4 STG.E.U16 desc[UR36][R8.64], R5 ;  /* 0x0000000508004986 */ /* 0x0101e8000c101524 */
        /* <DEDUP_REMOVED lines=8> */
[----:B-1----:R-:W4:Y:S01]  /*6abc0*/  LDL.LU R38, [R1+0x674] ;  /* 0x0006740001267983 */ /* 0x002f220000300800 */
[----:B------:R-:W-:-:S03]  /*6abd0*/  PRMT R28, R35, 0x7632, R28 ;  /* 0x00007632231c7816 */ /* 0x000fc6000000001c */
[----:B------:R1:W-:Y:S01]  /*6abe0*/  STL [R1+0x29f0], R61 ;  /* 0x0029f03d01007387 */ /* 0x0003e20000100800 */
[----:B0-----:R-:W-:-:S03]  /*6abf0*/  IMAD.WIDE R4, R30, 0x2, R2 ;  /* 0x000000021e047825 */ /* 0x001fc600078e0202 */
[----:B-1----:R-:W2:Y:S04]  /*6ac00*/  LDL.LU R61, [R1+0x644] ;  /* 0x00064400013d7983 */ /* 0x002ea80000300800 */
[----:B------:R0:W-:Y:S04]  /*6ac10*/  @P2 STG.E.U16 desc[UR36][R4.64], R35 ;  /* 0x0000002304002986 */ /* 0x0001e8000c101524 */
[----:B0-----:R-:W4:Y:S01]  /*6ac20*/  LDL.LU R35, [R1+0x29f8] ;  /* 0x0029f80001237983 */ /* 0x001f220000300800 */
[----:B------:R-:W-:Y:S02]  /*6ac30*/  ISETP.LT.AND P3, PT, R54, UR4, !P1 ;  /* 0x0000000436007c0c */ /* 0x000fe4000cf61270 */
[----:B---3--:R-:W-:Y:S01]  /*6ac40*/  ISETP.LT.AND P4, PT, R7, UR4, !P1 ;  /* 0x0000000407007c0c */ /* 0x008fe2000cf81270 */
[----:B------:R-:W-:-:S04]  /*6ac50*/  IMAD.WIDE R6, R30, 0x2, R12 ;  /* 0x000000021e067825 */ /* 0x000fc800078e020c */
[C---:B------:R-:W-:Y:S01]  /*6ac60*/  IMAD.WIDE R8, R30.reuse, 0x2, R14 ;  /* 0x000000021e087825 */ /* 0x040fe200078e020e */
[----:B------:R-:W-:Y:S03]  /*6ac70*/  @P5 STG.E.U16 desc[UR36][R6.64], R28 ;  /* 0x0000001c06005986 */ /* 0x000fe6000c101524 */
[----:B------:R-:W-:Y:S01]  /*6ac80*/  IMAD.WIDE R10, R30, 0x2, R16 ;  /* 0x000000021e0a7825 */ /* 0x000fe200078e0210 */
[----:B--2---:R-:W-:Y:S01]  /*6ac90*/  PRMT R29, R61, 0x7632, R29 ;  /* 0x000076323d1d7816 */ /* 0x004fe2000000001d */
[----:B------:R-:W-:Y:S04]  /*6aca0*/  @P3 STG.E.U16 desc[UR36][R8.64], R61 ;  /* 0x0000003d08003986 */ /* 0x000fe8000c101524 */
[----:B------:R-:W-:Y:S01]  /*6acb0*/  @P4 STG.E.U16 desc[UR36][R10.64], R29 ;  /* 0x0000001d0a004986 */ /* 0x000fe2000c101524 */
[----:B----4-:R-:W-:-:S03]  /*6acc0*/  ISETP.LT.AND P2, PT, R35, UR4, !P1 ;  /* 0x0000000423007c0c */ /* 0x010fc6000cf41270 */
[----:B------:R0:W-:Y:S04]  /*6acd0*/  STL [R1+0x29ec], R35 ;  /* 0x0029ec2301007387 */ /* 0x0001e80000100800 */
[----:B0-----:R-:W2:Y:S04]  /*6ace0*/  LDL.LU R35, [R1+0x664] ;  /* 0x0006640001237983 */ /* 0x001ea80000300800 */
[----:B------:R-:W3:Y:S04]  /*6acf0*/  LDL.LU R61, [R1+0x6a4] ;  /* 0x0006a400013d7983 */ /* 0x000ee80000300800 */
[----:B------:R-:W4:Y:S01]  /*6ad00*/  LDL.LU R11, [R1+0x634] ;  /* 0x00063400010b7983 */ /* 0x000f220000300800 */
[----:B------:R-:W-:-:S02]  /*6ad10*/  ISETP.LT.AND P0, PT, R57, UR4, !P1 ;  /* 0x0000000439007c0c */ /* 0x000fc4000cf01270 */
[----:B------:R-:W-:Y:S01]  /*6ad20*/  ISETP.LT.AND P5, PT, R33, UR4, !P1 ;  /* 0x0000000421007c0c */ /* 0x000fe2000cfa1270 */
[----:B------:R-:W-:-:S04]  /*6ad30*/  IMAD.WIDE R4, R30, 0x2, R18 ;  /* 0x000000021e047825 */ /* 0x000fc800078e0212 */
[----:B------:R-:W-:Y:S01]  /*6ad40*/  IMAD.WIDE R6, R30, 0x2, R20 ;  /* 0x000000021e067825 */ /* 0x000fe200078e0214 */
[----:B------:R-:W-:Y:S02]  /*6ad50*/  PRMT R28, R38, 0x7632, R28 ;  /* 0x00007632261c7816 */ /* 0x000fe4000000001c */
        /* <DEDUP_REMOVED lines=8> */
[----:B------:R-:W-:Y:S01]  /*6ade0*/  VIADD R8, R0, 0x34 ;  /* 0x0000003400087836 */ /* 0x000fe20000000000 */
[----:B------:R-:W-:Y:S01]  /*6adf0*/  ISETP.LT.AND P6, PT, R36, UR4, !P1 ;  /* 0x0000000424007c0c */ /* 0x000fe2000cfc1270 */
[----:B------:R-:W-:Y:S01]  /*6ae00*/  IMAD.WIDE R6, R30, 0x2, R24 ;  /* 0x000000021e067825 */ /* 0x000fe200078e0218 */
[----:B--2---:R-:W-:-:S02]  /*6ae10*/  PRMT R29, R35, 0x7632, R29 ;  /* 0x00007632231d7816 */ /* 0x004fc4000000001d */
[----:B------:R-:W-:Y:S01]  /*6ae20*/  ISETP.GE.AND P0, PT, R8, UR7, PT ;  /* 0x0000000708007c0c */ /* 0x000fe2000bf06270 */
[----:B------:R-:W-:-:S04]  /*6ae30*/  IMAD.WIDE R8, R30, 0x2, R26 ;  /* 0x000000021e087825 */ /* 0x000fc800078e021a */
[C---:B------:R-:W-:Y:S01]  /*6ae40*/  IMAD.WIDE R10, R30.reuse, 0x2, R40 ;  /* 0x000000021e0a7825 */ /* 0x040fe200078e0228 */
[----:B------:R0:W-:Y:S04]  /*6ae50*/  @P4 STG.E.U16 desc[UR36][R6.64], R28 ;  /* 0x0000001c06004986 */ /* 0x0001e8000c101524 */
[----:B------:R1:W-:Y:S04]  /*6ae60*/  @P3 STG.E.U16 desc[UR36][R8.64], R35 ;  /* 0x0000002308003986 */ /* 0x0003e8000c101524 */
[----:B------:R-:W-:Y:S01]  /*6ae70*/  @P6 STG.E.U16 desc[UR36][R10.64], R29 ;  /* 0x0000001d0a006986 */ /* 0x000fe2000c101524 */
[----:B------:R-:W-:-:S03]  /*6ae80*/  IMAD.WIDE R4, R30, 0x2, R42 ;  /* 0x000000021e047825 */ /* 0x000fc600078e022a */
[----:B0-----:R-:W2:Y:S01]  /*6ae90*/  LDL R28, [R1+0x684] ;  /* 0x00068400011c7983 */ /* 0x001ea20000100800 */
[----:B---3--:R-:W-:-:S03]  /*6aea0*/  PRMT R31, R61, 0x7632, R31 ;  /* 0x000076323d1f7816 */ /* 0x008fc6000000001f */
[----:B-1----:R-:W3:Y:S01]  /*6aeb0*/  LDL.LU R35, [R1+0x5d8] ;  /* 0x0005d80001237983 */ /* 0x002ee20000300800 */
[----:B----4-:R-:W-:-:S03]  /*6aec0*/  ISETP.LT.AND P6, PT, R38, UR4, !P1 ;  /* 0x0000000426007c0c */ /* 0x010fc6000cfc1270 */
[----:B------:R0:W-:Y:S04]  /*6aed0*/  STL [R1+0x29e8], R38 ;  /* 0x0029e82601007387 */ /* 0x0001e80000100800 */
[----:B0-----:R-:W4:Y:S06]  /*6aee0*/  LDL.LU R38, [R1+0x694] ;  /* 0x0006940001267983 */ /* 0x001f2c0000300800 */
[----:B------:R0:W-:Y:S04]  /*6aef0*/  @P6 STG.E.U16 desc[UR36][R4.64], R61 ;  /* 0x0000003d04006986 */ /* 0x0001e8000c101524 */
[----:B0-----:R-:W3:Y:S04]  /*6af00*/  LDL.LU R61, [R1+0x29f0] ;  /* 0x0029f000013d7983 */ /* 0x001ee80000300800 */
[----:B------:R-:W3:Y:S01]  /*6af10*/  LDL.LU R5, [R1+0x684] ;  /* 0x0006840001057983 */ /* 0x000ee20000300800 */
[----:B------:R-:W-:-:S02]  /*6af20*/  ISETP.LT.AND P5, PT, R37, UR4, !P1 ;  /* 0x0000000425007c0c */ /* 0x000fc4000cfa1270 */
[----:B------:R-:W-:Y:S02]  /*6af30*/  ISETP.LT.AND P4, PT, R55, UR4, !P1 ;  /* 0x0000000437007c0c */ /* 0x000fe4000cf81270 */
[----:B------:R-:W-:Y:S02]  /*6af40*/  ISETP.LT.AND P3, PT, R56, UR4, !P1 ;  /* 0x0000000438007c0c */ /* 0x000fe4000cf61270 */
[----:B------:R-:W-:Y:S01]  /*6af50*/  ISETP.LT.AND P2, PT, R58, UR4, !P1 ;  /* 0x000000043a007c0c */ /* 0x000fe2000cf41270 */
[----:B------:R-:W-:Y:S01]  /*6af60*/  IMAD.WIDE R6, R30, 0x2, R44 ;  /* 0x000000021e067825 */ /* 0x000fe200078e022c */
[----:B--2---:R-:W-:-:S03]  /*6af70*/  PRMT R32, R28, 0x7632, R32 ;  /* 0x000076321c207816 */ /* 0x004fc60000000020 */
[----:B------:R-:W-:Y:S01]  /*6af80*/  IMAD.WIDE R8, R30, 0x2, R46 ;  /* 0x000000021e087825 */ /* 0x000fe200078e022e */
[----:B------:R-:W-:-:S03]  /*6af90*/  ISETP.LT.AND P1, PT, R59, UR4, !P1 ;  /* 0x000000043b007c0c */ /* 0x000fc6000cf21270 */
[C---:B------:R-:W-:Y:S01]  /*6afa0*/  IMAD.WIDE R10, R30.reuse, 0x2, R48 ;  /* 0x000000021e0a7825 */ /* 0x040fe200078e0230 */
[----:B------:R0:W-:Y:S03]  /*6afb0*/  @P5 STG.E.U16 desc[UR36][R6.64], R31 ;  /* 0x0000001f06005986 */ /* 0x0001e6000c101524 */
[----:B------:R-:W-:Y:S01]  /*6afc0*/  IMAD.WIDE R28, R30, 0x2, R50 ;  /* 0x000000021e1c7825 */ /* 0x000fe200078e0232 */
[----:B0-----:R-:W2:Y:S01]  /*6afd0*/  LDL R7, [R1+0x2960] ;  /* 0x0029600001077983 */ /* 0x001ea20000100800 */
[----:B----4-:R-:W-:-:S03]  /*6afe0*/  PRMT R6, R38, 0x7632, R6 ;  /* 0x0000763226067816 */ /* 0x010fc60000000006 */
[----:B---3--:R0:W-:Y:S04]  /*6aff0*/  @P4 STG.E.U16 desc[UR36][R8.64], R5 ;  /* 0x0000000508004986 */ /* 0x0081e8000c101524 */
[----:B------:R-:W-:Y:S04]  /*6b000*/  @P3 STG.E.U16 desc[UR36][R10.64], R32 ;  /* 0x000000200a003986 */ /* 0x000fe8000c101524 */
[----:B------:R1:W-:Y:S01]  /*6b010*/  @P2 STG.E.U16 desc[UR36][R28.64], R38 ;  /* 0x000000261c002986 */ /* 0x0003e2000c101524 */
[----:B------:R-:W-:Y:S01]  /*6b020*/  ISETP.LT.AND P2, PT, R61, UR4, !P0 ;  /* 0x000000043d007c0c */ /* 0x000fe2000c741270 */
[----:B0-----:R-:W-:-:S04]  /*6b030*/  IMAD.WIDE R4, R30, 0x2, R52 ;  /* 0x000000021e047825 */ /* 0x001fc800078e0234 */
[----:B------:R-:W-:Y:S01]  /*6b040*/  VIADD R30, R30, UR5 ;  /* 0x000000051e1e7c36 */ /* 0x000fe20008000000 */
[----:B------:R0:W-:Y:S01]  /*6b050*/  @P1 STG.E.U16 desc[UR36][R4.64], R6 ;  /* 0x0000000604001986 */ /* 0x0001e2000c101524 */
[----:B------:R-:W-:Y:S01]  /*6b060*/  ISETP.LT.AND P5, PT, R39, UR4, !P0 ;  /* 0x0000000427007c0c */ /* 0x000fe2000c7a1270 */
[----:B------:R-:W3:Y:S02]  /*6b070*/  LDCU UR5, c[0x0][0x3b8] ;  /* 0x00007700ff0577ac */ /* 0x000ee40008000800 */
[----:B-1----:R-:W4:Y:S01]  /*6b080*/  LDL.LU R38, [R1+0x5f8] ;  /* 0x0005f80001267983 */ /* 0x002f220000300800 */
[----:B------:R-:W-:-:S03]  /*6b090*/  PRMT R28, R35, 0x7632, R28 ;  /* 0x00007632231c7816 */ /* 0x000fc6000000001c */
[----:B------:R1:W-:Y:S01]  /*6b0a0*/  STL [R1+0x29e4], R61 ;  /* 0x0029e43d01007387 */ /* 0x0003e20000100800 */
[----:B0-----:R-:W-:-:S03]  /*6b0b0*/  IMAD.WIDE R4, R30, 0x2, R2 ;  /* 0x000000021e047825 */ /* 0x001fc600078e0202 */
[----:B-1----:R-:W3:Y:S04]  /*6b0c0*/  LDL.LU R61, [R1+0x5b8] ;  /* 0x0005b800013d7983 */ /* 0x002ee80000300800 */
[----:B------:R0:W-:Y:S04]  /*6b0d0*/  @P2 STG.E.U16 desc[UR36][R4.64], R35 ;  /* 0x0000002304002986 */ /* 0x0001e8000c101524 */
[----:B0-----:R-:W4:Y:S01]  /*6b0e0*/  LDL.LU R35, [R1+0x29ec] ;  /* 0x0029ec0001237983 */ /* 0x001f220000300800 */
[----:B------:R-:W-:Y:S02]  /*6b0f0*/  ISETP.LT.AND P3, PT, R54, UR4, !P0 ;  /* 0x0000000436007c0c */ /* 0x000fe4000c761270 */
[----:B--2---:R-:W-:Y:S01]  /*6b100*/  ISETP.LT.AND P4, PT, R7, UR4, !P0 ;  /* 0x0000000407007c0c */ /* 0x004fe2000c781270 */
[----:B------:R-:W-:-:S04]  /*6b110*/  IMAD.WIDE R6, R30, 0x2, R12 ;  /* 0x000000021e067825 */ /* 0x000fc800078e020c */
[C---:B------:R-:W-:Y:S01]  /*6b120*/  IMAD.WIDE R8, R30.reuse, 0x2, R14 ;  /* 0x000000021e087825 */ /* 0x040fe200078e020e */
[----:B------:R-:W-:Y:S03]  /*6b130*/  @P5 STG.E.U16 desc[UR36][R6.64], R28 ;  /* 0x0000001c06005986 */ /* 0x000fe6000c101524 */
[----:B------:R-:W-:Y:S01]  /*6b140*/  IMAD.WIDE R10, R30, 0x2, R16 ;  /* 0x000000021e0a7825 */ /* 0x000fe200078e0210 */
[----:B---3--:R-:W-:Y:S01]  /*6b150*/  PRMT R29, R61, 0x7632, R29 ;  /* 0x000076323d1d7816 */ /* 0x008fe2000000001d */
        /* <DEDUP_REMOVED lines=32> */
[----:B------:R-:W-:-:S03]  /*6b360*/  ISETP.LT.AND P5, PT, R37, UR4, !P0 ;  /* 0x0000000425007c0c */ /* 0x000fc6000c7a1270 */
[----:B-1----:R-:W2:Y:S01]  /*6b370*/  LDL.LU R35, [R1+0x658] ;  /* 0x0006580001237983 */ /* 0x002ea20000300800 */
[----:B---3--:R-:W-:Y:S02]  /*6b380*/  PRMT R31, R61, 0x7632, R31 ;  /* 0x000076323d1f7816 */ /* 0x008fe4000000001f */
[----:B----4-:R-:W-:Y:S01]  /*6b390*/  ISETP.LT.AND P6, PT, R38, UR4, !P0 ;  /* 0x0000000426007c0c */ /* 0x010fe2000c7c1270 */
[----:B------:R0:W-:Y:S04]  /*6b3a0*/  STL [R1+0x29d8], R38 ;  /* 0x0029d82601007387 */ /* 0x0001e80000100800 */
[----:B0-----:R-:W3:Y:S04]  /*6b3b0*/  LDL.LU R38, [R1+0x628] ;  /* 0x0006280001267983 */ /* 0x001ee80000300800 */
[----:B------:R0:W-:Y:S04]  /*6b3c0*/  STL [R1+0x29dc], R37 ;  /* 0x0029dc2501007387 */ /* 0x0001e80000100800 */
[----:B------:R1:W-:Y:S04]  /*6b3d0*/  @P6 STG.E.U16 desc[UR36][R4.64], R61 ;  /* 0x0000003d04006986 */ /* 0x0003e8000c101524 */
[----:B0-----:R-:W4:Y:S04]  /*6b3e0*/  LDL R37, [R1+0x2960] ;  /* 0x0029600001257983 */ /* 0x001f280000100800 */
[----:B-1----:R-:W4:Y:S04]  /*6b3f0*/  LDL.LU R61, [R1+0x29e4] ;  /* 0x0029e400013d7983 */ /* 0x002f280000300800 */
[----:B------:R-:W4:Y:S01]  /*6b400*/  LDL.LU R5, [R1+0x608] ;  /* 0x0006080001057983 */ /* 0x000f220000300800 */
[----:B------:R-:W-:-:S02]  /*6b410*/  ISETP.LT.AND P4, PT, R55, UR4, !P0 ;  /* 0x0000000437007c0c */ /* 0x000fc4000c781270 */
[----:B------:R-:W-:Y:S02]  /*6b420*/  ISETP.LT.AND P3, PT, R56, UR4, !P0 ;  /* 0x0000000438007c0c */ /* 0x000fe4000c761270 */
[----:B------:R-:W-:Y:S01]  /*6b430*/  ISETP.LT.AND P2, PT, R58, UR4, !P0 ;  /* 0x000000043a007c0c */ /* 0x000fe2000c741270 */
[----:B------:R-:W-:Y:S01]  /*6b440*/  IMAD.WIDE R6, R30, 0x2, R44 ;  /* 0x000000021e067825 */ /* 0x000fe200078e022c */
[----:B--2---:R-:W-:-:S03]  /*6b450*/  PRMT R32, R28, 0x7632, R32 ;  /* 0x000076321c207816 */ /* 0x004fc60000000020 */
[C---:B------:R-:W-:Y:S01]  /*6b460*/  IMAD.WIDE R8, R30.reuse, 0x2, R46 ;  /* 0x000000021e087825 */ /* 0x040fe200078e022e */
[----:B------:R3:W-:Y:S03]  /*6b470*/  @P5 STG.E.U16 desc[UR36][R6.64], R31 ;  /* 0x0000001f06005986 */ /* 0x0007e6000c101524 */
[----:B------:R-:W-:-:S04]  /*6b480*/  IMAD.WIDE R10, R30, 0x2, R48 ;  /* 0x000000021e0a7825 */ /* 0x000fc800078e0230 */
[----:B------:R-:W-:Y:S01]  /*6b490*/  IMAD.WIDE R28, R30, 0x2, R50 ;  /* 0x000000021e1c7825 */ /* 0x000fe200078e0232 */
[----:B---3--:R-:W-:Y:S01]  /*6b4a0*/  PRMT R6, R38, 0x7632, R6 ;  /* 0x0000763226067816 */ /* 0x008fe20000000006 */
[----:B----4-:R-:W-:Y:S04]  /*6b4b0*/  @P4 STG.E.U16 desc[UR36][R8.64], R5 ;  /* 0x0000000508004986 */ /* 0x010fe8000c101524 */
[----:B------:R-:W-:Y:S04]  /*6b4c0*/  @P3 STG.E.U16 desc[UR36][R10.64], R32 ;  /* 0x000000200a003986 */ /* 0x000fe8000c101524 */
[----:B------:R0:W-:Y:S01]  /*6b4d0*/  @P2 STG.E.U16 desc[UR36][R28.64], R38 ;  /* 0x000000261c002986 */ /* 0x0001e2000c101524 */
[----:B------:R-:W-:-:S03]  /*6b4e0*/  ISETP.LT.AND P2, PT, R61, UR4, !P1 ;  /* 0x000000043d007c0c */ /* 0x000fc6000cf41270 */
[----:B0-----:R-:W2:Y:S04]  /*6b4f0*/  LDL.LU R38, [R1+0x678] ;  /* 0x0006780001267983 */ /* 0x001ea80000300800 */
[----:B------:R0:W-:Y:S04]  /*6b500*/  STL [R1+0x29d4], R61 ;  /* 0x0029d43d01007387 */ /* 0x0001e80000100800 */
[----:B0-----:R-:W3:Y:S01]  /*6b510*/  LDL.LU R61, [R1+0x648] ;  /* 0x00064800013d7983 */ /* 0x001ee20000300800 */
[----:B------:R-:W-:Y:S01]  /*6b520*/  ISETP.LT.AND P0, PT, R59, UR4, !P0 ;  /* 0x000000043b007c0c */ /* 0x000fe2000c701270 */
[----:B------:R-:W-:Y:S01]  /*6b530*/  IMAD.WIDE R4, R30, 0x2, R52 ;  /* 0x000000021e047825 */ /* 0x000fe200078e0234 */
[----:B------:R-:W-:-:S03]  /*6b540*/  ISETP.LT.AND P5, PT, R39, UR4, !P1 ;  /* 0x0000000427007c0c */ /* 0x000fc6000cfa1270 */
[----:B------:R-:W-:Y:S01]  /*6b550*/  VIADD R30, R30, UR5 ;  /* 0x000000051e1e7c36 */ /* 0x000fe20008000000 */
[----:B------:R-:W-:Y:S01]  /*6b560*/  ISETP.LT.AND P3, PT, R54, UR4, !P1 ;  /* 0x0000000436007c0c */ /* 0x000fe2000cf61270 */
[----:B------:R-:W0:Y:S01]  /*6b570*/  LDCU UR5, c[0x0][0x3b8] ;  /* 0x00007700ff0577ac */ /* 0x000e220008000800 */
[----:B------:R-:W-:Y:S02]  /*6b580*/  ISETP.LT.AND P4, PT, R37, UR4, !P1 ;  /* 0x0000000425007c0c */ /* 0x000fe4000cf81270 */
[----:B------:R-:W4:Y:S04]  /*6b590*/  LDL R37, [R1+0x668] ;  /* 0x0006680001257983 */ /* 0x000f280000100800 */
[----:B------:R1:W-:Y:S01]  /*6b5a0*/  @P0 STG.E.U16 desc[UR36][R4.64], R6 ;  /* 0x0000000604000986 */ /* 0x0003e2000c101524 */
[----:B------:R-:W-:Y:S01]  /*6b5b0*/  PRMT R28, R35, 0x7632, R28 ;  /* 0x00007632231c7816 */ /* 0x000fe2000000001c */
[----:B------:R-:W-:-:S04]  /*6b5c0*/  IMAD.WIDE R8, R30, 0x2, R14 ;  /* 0x000000021e087825 */ /* 0x000fc800078e020e */
[----:B-1----:R-:W-:-:S04]  /*6b5d0*/  IMAD.WIDE R4, R30, 0x2, R2 ;  /* 0x000000021e047825 */ /* 0x002fc800078e0202 */
[C---:B------:R-:W-:Y:S01]  /*6b5e0*/  IMAD.WIDE R6, R30.reuse, 0x2, R12 ;  /* 0x000000021e067825 */ /* 0x040fe200078e020c */
[----:B------:R1:W-:Y:S03]  /*6b5f0*/  @P2 STG.E.U16 desc[UR36][R4.64], R35 ;  /* 0x0000002304002986 */ /* 0x0003e6000c101524 */
[----:B------:R-:W-:Y:S01]  /*6b600*/  IMAD.WIDE R10, R30, 0x2, R16 ;  /* 0x000000021e0a7825 */ /* 0x000fe200078e0210 */
[----:B------:R-:W-:Y:S04]  /*6b610*/  @P5 STG.E.U16 desc[UR36][R6.64], R28 ;  /* 0x0000001c06005986 */ /* 0x000fe8000c101524 */
[----:B-1----:R-:W2:Y:S01]  /*6b620*/  LDL.LU R35, [R1+0x29e0] ;  /* 0x0029e00001237983 */ /* 0x002ea20000300800 */
[----:B---3--:R-:W-:-:S03]  /*6b630*/  PRMT R29, R61, 0x7632, R29 ;  /* 0x000076323d1d7816 */ /* 0x008fc6000000001d */
[----:B------:R1:W-:Y:S04]  /*6b640*/  @P3 STG.E.U16 desc[UR36][R8.64], R61 ;  /* 0x0000003d08003986 */ /* 0x0003e8000c101524 */
[----:B------:R3:W-:Y:S04]  /*6b650*/  @P4 STG.E.U16 desc[UR36][R10.64], R29 ;  /* 0x0000001d0a004986 */ /* 0x0007e8000c101524 */
[----:B-1----:R-:W2:Y:S04]  /*6b660*/  LDL.LU R61, [R1+0x6a8] ;  /* 0x0006a800013d7983 */ /* 0x002ea80000300800 */
[----:B---3--:R-:W3:Y:S01]  /*6b670*/  LDL.LU R11, [R1+0x638] ;  /* 0x00063800010b7983 */ /* 0x008ee20000300800 */
[----:B------:R-:W-:-:S02]  /*6b680*/  ISETP.LT.AND P0, PT, R57, UR4, !P1 ;  /* 0x0000000439007c0c */ /* 0x000fc4000cf01270 */
[----:B------:R-:W-:Y:S01]  /*6b690*/  ISETP.LT.AND P5, PT, R33, UR4, !P1 ;  /* 0x0000000421007c0c */ /* 0x000fe2000cfa1270 */
[----:B------:R-:W-:-:S04]  /*6b6a0*/  IMAD.WIDE R4, R30, 0x2, R18 ;  /* 0x000000021e047825 */ /* 0x000fc800078e0212 */
[----:B------:R-:W-:Y:S01]  /*6b6b0*/  IMAD.WIDE R6, R30, 0x2, R20 ;  /* 0x000000021e067825 */ /* 0x000fe200078e0214 */
[----:B----4-:R-:W-:Y:S02]  /*6b6c0*/  PRMT R29, R37, 0x7632, R29 ;  /* 0x00007632251d7816 */ /* 0x010fe4000000001d */
[----:B--2---:R-:W-:Y:S01]  /*6b6d0*/  PRMT R28, R38, 0x7632, R28 ;  /* 0x00007632261c7816 */ /* 0x004fe2000000001c */
[----:B------:R-:W2:Y:S01]  /*6b6e0*/  LDL.LU R37, [R1+0x29dc] ;  /* 0x0029dc0001257983 */ /* 0x000ea20000300800 */
[----:B------:R-:W-:Y:S02]  /*6b6f0*/  ISETP.LT.AND P2, PT, R35, UR4, !P1 ;  /* 0x0000000423007c0c */ /* 0x000fe4000cf41270 */
[----:B---3--:R-:W-:Y:S01]  /*6b700*/  PRMT R9, R11, 0x7632, R9 ;  /* 0x000076320b097816 */ /* 0x008fe20000000009 */
[----:B------:R1:W-:Y:S10]  /*6b710*/  @P0 STG.E.U16 desc[UR36][R4.64], R11 ;  /* 0x0000000b04000986 */ /* 0x0003f4000c101524 */
[----:B------:R-:W-:Y:S01]  /*6b720*/  @P2 STG.E.U16 desc[UR36][R6.64], R9 ;  /* 0x0000000906002986 */ /* 0x000fe2000c101524 */
[----:B-1----:R-:W-:-:S05]  /*6b730*/  IMAD.WIDE R4, R30, 0x2, R22 ;  /* 0x000000021e047825 */ /* 0x002fca00078e0216 */
[----:B------:R1:W-:Y:S04]  /*6b740*/  @P5 STG.E.U16 desc[UR36][R4.64], R38 ;  /* 0x0000002604005986 */ /* 0x0003e8000c101524 */
[----:B-1----:R-:W3:Y:S04]  /*6b750*/  LDL.LU R38, [R1+0x29d8] ;  /* 0x0029d80001267983 */ /* 0x002ee80000300800 */
[----:B------:R-:W4:Y:S01]  /*6b760*/  LDL.LU R5, [R1+0x668] ;  /* 0x0006680001057983 */ /* 0x000f220000300800 */
[----:B------:R-:W-:Y:S02]  /*6b770*/  ISETP.LT.AND P4, PT, R60, UR4, !P1 ;  /* 0x000000043c007c0c */ /* 0x000fe4000cf81270 */
[----:B------:R-:W-:Y:S01]  /*6b780*/  ISETP.LT.AND P3, PT, R34, UR4, !P1 ;  /* 0x0000000422007c0c */ /* 0x000fe2000cf61270 */
[----:B------:R-:W-:Y:S01]  /*6b790*/  VIADD R8, R0, 0x36 ;  /* 0x0000003600087836 */ /* 0x000fe20000000000 */
[----:B------:R-:W-:Y:S01]  /*6b7a0*/  ISETP.LT.AND P6, PT, R36, UR4, !P1 ;  /* 0x0000000424007c0c */ /* 0x000fe2000cfc1270 */
[----:B------:R-:W-:-:S03]  /*6b7b0*/  IMAD.WIDE R6, R30, 0x2, R24 ;  /* 0x000000021e067825 */ /* 0x000fc600078e0218 */
[----:B------:R-:W-:Y:S01]  /*6b7c0*/  ISETP.GE.AND P0, PT, R8, UR7, PT ;  /* 0x0000000708007c0c */ /* 0x000fe2000bf06270 */
[----:B------:R-:W-:-:S04]  /*6b7d0*/  IMAD.WIDE R8, R30, 0x2, R26 ;  /* 0x000000021e087825 */ /* 0x000fc800078e021a */
[----:B------:R-:W-:Y:S01]  /*6b7e0*/  IMAD.WIDE R10, R30, 0x2, R40 ;  /* 0x000000021e0a7825 */ /* 0x000fe200078e0228 */
[----:B------:R1:W-:Y:S01]  /*6b7f0*/  @P4 STG.E.U16 desc[UR36][R6.64], R28 ;  /* 0x0000001c06004986 */ /* 0x0003e2000c101524 */
[----:B--2---:R-:W-:Y:S02]  /*6b800*/  ISETP.LT.AND P5, PT, R37, UR4, !P1 ;  /* 0x0000000425007c0c */ /* 0x004fe4000cfa1270 */
[----:B------:R-:W-:Y:S02]  /*6b810*/  ISETP.LT.AND P4, PT, R55, UR4, !P1 ;  /* 0x0000000437007c0c */ /* 0x000fe4000cf81270 */
[----:B------:R-:W-:Y:S02]  /*6b820*/  ISETP.LT.AND P2, PT, R58, UR4, !P1 ;  /* 0x000000043a007c0c */ /* 0x000fe4000cf41270 */
[----:B------:R-:W-:Y:S01]  /*6b830*/  PRMT R31, R61, 0x7632, R31 ;  /* 0x000076323d1f7816 */ /* 0x000fe2000000001f */
[----:B-1----:R-:W2:Y:S01]  /*6b840*/  LDL R28, [R1+0x688] ;  /* 0x00068800011c7983 */ /* 0x002ea20000100800 */
[----:B------:R-:W-:-:S03]  /*6b850*/  IMAD.WIDE R6, R30, 0x2, R44 ;  /* 0x000000021e067825 */ /* 0x000fc600078e022c */
[----:B----4-:R1:W-:Y:S04]  /*6b860*/  @P3 STG.E.U16 desc[UR36][R8.64], R5 ;  /* 0x0000000508003986 */ /* 0x0103e8000c101524 */
[----:B------:R-:W-:Y:S01]  /*6b870*/  @P6 STG.E.U16 desc[UR36][R10.64], R29 ;  /* 0x0000001d0a006986 */ /* 0x000fe2000c101524 */
[----:B---3--:R-:W-:Y:S02]  /*6b880*/  ISETP.LT.AND P6, PT, R38, UR4, !P1 ;  /* 0x0000000426007c0c */ /* 0x008fe4000cfc1270 */
[----:B------:R-:W-:Y:S01]  /*6b890*/  ISETP.LT.AND P3, PT, R56, UR4, !P1 ;  /* 0x0000000438007c0c */ /* 0x000fe2000cf61270 */
[----:B------:R3:W-:Y:S01]  /*6b8a0*/  STL [R1+0x29d0], R38 ;  /* 0x0029d02601007387 */ /* 0x0007e20000100800 */
[----:B-1----:R-:W-:Y:S01]  /*6b8b0*/  IMAD.WIDE R4, R30, 0x2, R42 ;  /* 0x000000021e047825 */ /* 0x002fe200078e022a */
[----:B------:R-:W-:-:S02]  /*6b8c0*/  ISETP.LT.AND P1, PT, R59, UR4, !P1 ;  /* 0x000000043b007c0c */ /* 0x000fc4000cf21270 */
[----:B---3--:R-:W3:Y:S04]  /*6b8d0*/  LDL.LU R38, [R1+0x698] ;  /* 0x0006980001267983 */ /* 0x008ee80000300800 */
[----:B------:R1:W-:Y:S04]  /*6b8e0*/  STL [R1+0x29cc], R59 ;  /* 0x0029cc3b01007387 */ /* 0x0003e80000100800 */
[----:B------:R4:W-:Y:S04]  /*6b8f0*/  @P6 STG.E.U16 desc[UR36][R4.64], R61 ;  /* 0x0000003d04006986 */ /* 0x0009e8000c101524 */
[----:B-1----:R-:W3:Y:S04]  /*6b900*/  LDL.LU R59, [R1+0x5bc] ;  /* 0x0005bc00013b7983 */ /* 0x002ee80000300800 */
[----:B----4-:R-:W4:Y:S04]  /*6b910*/  LDL.LU R61, [R1+0x29d4] ;  /* 0x0029d400013d7983 */ /* 0x010f280000300800 */
[----:B------:R-:W4:Y:S04]  /*6b920*/  LDL.LU R4, [R1+0x688] ;  /* 0x0006880001047983 */ /* 0x000f280000300800 */
[----:B------:R-:W-:Y:S04]  /*6b930*/  @P5 STG.E.U16 desc[UR36][R6.64], R31 ;  /* 0x0000001f06005986 */ /* 0x000fe8000c101524 */
[----:B------:R1:W-:Y:S04]  /*6b940*/  STL [R1+0x29b4], R31 ;  /* 0x0029b41f01007387 */ /* 0x0003e80000100800 */
[----:B-1----:R-:W4:Y:S01]  /*6b950*/  LDL.LU R31, [R1+0x5dc] ;  /* 0x0005dc00011f7983 */ /* 0x002f220000300800 */
[----:B------:R-:W-:Y:S01]  /*6b960*/  IMAD.WIDE R8, R30, 0x2, R46 ;  /* 0x000000021e087825 */ /* 0x000fe200078e022e */
[----:B--2---:R-:W-:-:S03]  /*6b970*/  PRMT R32, R28, 0x7632, R32 ;  /* 0x000076321c207816 */ /* 0x004fc60000000020 */
[----:B------:R-:W-:-:S04]  /*6b980*/  IMAD.WIDE R10, R30, 0x2, R48 ;  /* 0x000000021e0a7825 */ /* 0x000fc800078e0230 */
[----:B------:R-:W-:Y:S01]  /*6b990*/  IMAD.WIDE R28, R30, 0x2, R50 ;  /* 0x000000021e1c7825 */ /* 0x000fe200078e0232 */
[----:B------:R-:W-:-:S03]  /*6b9a0*/  ISETP.LT.AND P5, PT, R39, UR4, !P0 ;  /* 0x0000000427007c0c */ /* 0x000fc6000c7a1270 */
[----:B------:R-:W-:Y:S01]  /*6b9b0*/  IMAD.WIDE R6, R30, 0x2, R52 ;  /* 0x000000021e067825 */ /* 0x000fe200078e0234 */
[----:B---3--:R-:W-:Y:S01]  /*6b9c0*/  PRMT R5, R38, 0x7632, R5 ;  /* 0x0000763226057816 */ /* 0x008fe20000000005 */
[----:B----4-:R-:W-:Y:S04]  /*6b9d0*/  @P4 STG.E.U16 desc[UR36][R8.64], R4 ;  /* 0x0000000408004986 */ /* 0x010fe8000c101524 */
[----:B------:R1:W-:Y:S01]  /*6b9e0*/  @P3 STG.E.U16 desc[UR36][R10.64], R32 ;  /* 0x000000200a003986 */ /* 0x0003e2000c101524 */
[----:B------:R-:W-:-:S03]  /*6b9f0*/  ISETP.LT.AND P3, PT, R61, UR4, !P0 ;  /* 0x000000043d007c0c */ /* 0x000fc6000c761270 */
[----:B------:R2:W-:Y:S01]  /*6ba00*/  @P2 STG.E.U16 desc[UR36][R28.64], R38 ;  /* 0x000000261c002986 */ /* 0x0005e2000c101524 */
[----:B------:R-:W-:-:S03]  /*6ba10*/  ISETP.LT.AND P2, PT, R54, UR4, !P0 ;  /* 0x0000000436007c0c */ /* 0x000fc6000c741270 */
[----:B-1----:R-:W3:Y:S01]  /*6ba20*/  LDL R32, [R1+0x2960] ;  /* 0x0029600001207983 */ /* 0x002ee20000100800 */
[----:B0-----:R-:W-:-:S03]  /*6ba30*/  VIADD R4, R30, UR5 ;  /* 0x000000051e047c36 */ /* 0x001fc60008000000 */
[----:B------:R0:W-:Y:S01]  /*6ba40*/  @P1 STG.E.U16 desc[UR36][R6.64], R5 ;  /* 0x0000000506001986 */ /* 0x0001e2000c101524 */
[----:B------:R-:W-:-:S03]  /*6ba50*/  IMAD.WIDE R8, R4, 0x2, R12 ;  /* 0x0000000204087825 */ /* 0x000fc600078e020c */
[----:B--2---:R-:W2:Y:S01]  /*6ba60*/  LDL.LU R38, [R1+0x5fc] ;  /* 0x0005fc0001267983 */ /* 0x004ea20000300800 */
[C---:B------:R-:W-:Y:S01]  /*6ba70*/  IMAD.WIDE R10, R4.reuse, 0x2, R14 ;  /* 0x00000002040a7825 */ /* 0x040fe200078e020e */
[----:B------:R-:W-:Y:S01]  /*6ba80*/  PRMT R30, R59, 0x7632, R30 ;  /* 0x000076323b1e7816 */ /* 0x000fe2000000001e */
[----:B------:R-:W1:Y:S02]  /*6ba90*/  LDCU UR5, c[0x0][0x3b8] ;  /* 0x00007700ff0577ac */ /* 0x000e640008000800 */
[----:B0-----:R-:W-:Y:S01]  /*6baa0*/  IMAD.WIDE R6, R4, 0x2, R2 ;  /* 0x0000000204067825 */ /* 0x001fe200078e0202 */
[----:B------:R-:W-:Y:S01]  /*6bab0*/  PRMT R5, R31, 0x7632, R5 ;  /* 0x000076321f057816 */ /* 0x000fe20000000005 */
[----:B------:R0:W-:Y:S04]  /*6bac0*/  STL [R1+0x29c8], R35 ;  /* 0x0029c82301007387 */ /* 0x0001e80000100800 */
[----:B------:R-:W-:Y:S01]  /*6bad0*/  @P3 STG.E.U16 desc[UR36][R6.64], R31 ;  /* 0x0000001f06003986 */ /* 0x000fe2000c101524 */
[----:B------:R-:W-:-:S03]  /*6bae0*/  ISETP.LT.AND P3, PT, R35, UR4, !P0 ;  /* 0x0000000423007c0c */ /* 0x000fc6000c761270 */
[----:B------:R-:W-:Y:S04]  /*6baf0*/  @P5 STG.E.U16 desc[UR36][R8.64], R5 ;  /* 0x0000000508005986 */ /* 0x000fe8000c101524 */
[----:B0-----:R-:W4:Y:S04]  /*6bb00*/  LDL.LU R35, [R1+0x5ec] ;  /* 0x0005ec0001237983 */ /* 0x001f280000300800 */
[----:B------:R0:W-:Y:S04]  /*6bb10*/  @P2 STG.E.U16 desc[UR36][R10.64], R59 ;  /* 0x0000003b0a002986 */ /* 0x0001e8000c101524 */
[----:B0-----:R-:W2:Y:S01]  /*6bb20*/  LDL.LU R11, [R1+0x5cc] ;  /* 0x0005cc00010b7983 */ /* 0x001ea20000300800 */
[----:B------:R-:W-:Y:S01]  /*6bb30*/  ISETP.LT.AND P1, PT, R57, UR4, !P0 ;  /* 0x0000000439007c0c */ /* 0x000fe2000c721270 */
[----:B------:R-:W-:-:S02]  /*6bb40*/  IMAD.WIDE R28, R4, 0x2, R16 ;  /* 0x00000002041c7825 */ /* 0x000fc400078e0210 */
[----:B------:R-:W4:Y:S02]  /*6bb50*/  LDL.LU R59, [R1+0x61c] ;  /* 0x00061c00013b7983 */ /* 0x000f240000300800 */
[C---:B------:R-:W-:Y:S02]  /*6bb60*/  IMAD.WIDE R6, R4.reuse, 0x2, R18 ;  /* 0x0000000204067825 */ /* 0x040fe400078e0212 */
[----:B------:R-:W4:Y:S02]  /*6bb70*/  LDL.LU R31, [R1+0x60c] ;  /* 0x00060c00011f7983 */ /* 0x000f240000300800 */
[----:B------:R-:W-:-:S04]  /*6bb80*/  IMAD.WIDE R8, R4, 0x2, R20 ;  /* 0x0000000204087825 */ /* 0x000fc800078e0214 */
[----:B------:R-:W-:Y:S01]  /*6bb90*/  VIADD R5, R0, 0x37 ;  /* 0x0000003700057836 */ /* 0x000fe20000000000 */
[----:B------:R-:W-:Y:S01]  /*6bba0*/  STL [R1+0x29c4], R27 ;  /* 0x0029c41b01007387 */ /* 0x000fe20000100800 */
[----:B---3--:R-:W-:-:S13]  /*6bbb0*/  ISETP.LT.AND P4, PT, R32, UR4, !P0 ;  /* 0x0000000420007c0c */ /* 0x008fda000c781270 */
[----:B------:R-:W-:Y:S01]  /*6bbc0*/  @P4 STG.E.U16 desc[UR36][R28.64], R30 ;  /* 0x0000001e1c004986 */ /* 0x000fe2000c101524 */
[----:B------:R-:W-:Y:S02]  /*6bbd0*/  ISETP.LT.AND P4, PT, R33, UR4, !P0 ;  /* 0x0000000421007c0c */ /* 0x000fe4000c781270 */
[----:B--2---:R-:W-:Y:S01]  /*6bbe0*/  PRMT R10, R11, 0x7632, R10 ;  /* 0x000076320b0a7816 */ /* 0x004fe2000000000a */
[----:B------:R0:W-:Y:S01]  /*6bbf0*/  @P1 STG.E.U16 desc[UR36][R6.64], R11 ;  /* 0x0000000b06001986 */ /* 0x0001e2000c101524 */
[----:B------:R-:W-:-:S03]  /*6bc00*/  ISETP.GE.AND P1, PT, R5, UR7, PT ;  /* 0x0000000705007c0c */ /* 0x000fc6000bf26270 */
[----:B------:R2:W-:Y:S01]  /*6bc10*/  @P3 STG.E.U16 desc[UR36][R8.64], R10 ;  /* 0x0000000a08003986 */ /* 0x0005e2000c101524 */
[----:B------:R-:W-:Y:S01]  /*6bc20*/  PRMT R5, R38, 0x7632, R5 ;  /* 0x0000763226057816 */ /* 0x000fe20000000005 */
[----:B0-----:R-:W-:-:S04]  /*6bc30*/  IMAD.WIDE R6, R4, 0x2, R22 ;  /* 0x0000000204067825 */ /* 0x001fc800078e0216 */
[----:B--2---:R-:W-:Y:S01]  /*6bc40*/  IMAD.WIDE R10, R4, 0x2, R26 ;  /* 0x00000002040a7825 */ /* 0x004fe200078e021a */
[----:B------:R0:W-:Y:S04]  /*6bc50*/  @P4 STG.E.U16 desc[UR36][R6.64], R38 ;  /* 0x0000002606004986 */ /* 0x0001e8000c101524 */
[----:B------:R-:W2:Y:S04]  /*6bc60*/  LDL.LU R27, [R1+0x62c] ;  /* 0x00062c00011b7983 */ /* 0x000ea80000300800 */
[----:B0-----:R-:W3:Y:S01]  /*6bc70*/  LDL.LU R38, [R1+0x29d0] ;  /* 0x0029d00001267983 */ /* 0x001ee20000300800 */
[----:B------:R-:W-:-:S02]  /*6bc80*/  ISETP.LT.AND P5, PT, R60, UR4, !P0 ;  /* 0x000000043c007c0c */ /* 0x000fc4000c7a1270 */
[----:B------:R-:W-:Y:S01]  /*6bc90*/  ISETP.LT.AND P6, PT, R34, UR4, !P0 ;  /* 0x0000000422007c0c */ /* 0x000fe2000c7c1270 */
[----:B------:R-:W-:Y:S01]  /*6bca0*/  IMAD.WIDE R8, R4, 0x2, R24 ;  /* 0x0000000204087825 */ /* 0x000fe200078e0218 */
[----:B------:R-:W-:-:S09]  /*6bcb0*/  ISETP.LT.AND P2, PT, R36, UR4, !P0 ;  /* 0x0000000424007c0c */ /* 0x000fd2000c741270 */
[----:B------:R0:W-:Y:S04]  /*6bcc0*/  @P5 STG.E.U16 desc[UR36][R8.64], R5 ;  /* 0x0000000508005986 */ /* 0x0001e8000c101524 */
[----:B----4-:R4:W-:Y:S01]  /*6bcd0*/  @P6 STG.E.U16 desc[UR36][R10.64], R35 ;  /* 0x000000230a006986 */ /* 0x0109e2000c101524 */
[----:B------:R-:W-:Y:S01]  /*6bce0*/  IMAD.WIDE R28, R4, 0x2, R40 ;  /* 0x00000002041c7825 */ /* 0x000fe200078e0228 */
[----:B------:R-:W-:-:S03]  /*6bcf0*/  PRMT R30, R35, 0x7632, R30 ;  /* 0x00007632231e7816 */ /* 0x000fc6000000001e */
[----:B------:R-:W-:Y:S02]  /*6bd00*/  IMAD.WIDE R6, R4, 0x2, R42 ;  /* 0x0000000204067825 */ /* 0x000fe400078e022a */
[----:B------:R-:W-:Y:S01]  /*6bd10*/  @P2 STG.E.U16 desc[UR36][R28.64], R30 ;  /* 0x0000001e1c002986 */ /* 0x000fe2000c101524 */
[----:B0-----:R-:W-:-:S03]  /*6bd20*/  PRMT R5, R59, 0x7632, R5 ;  /* 0x000076323b057816 */ /* 0x001fc60000000005 */
[----:B----4-:R-:W4:Y:S01]  /*6bd30*/  LDL.LU R35, [R1+0x65c] ;  /* 0x00065c0001237983 */ /* 0x010f220000300800 */
[----:B---3--:R-:W-:-:S13]  /*6bd40*/  ISETP.LT.AND P6, PT, R38, UR4, !P0 ;  /* 0x0000000426007c0c */ /* 0x008fda000c7c1270 */
[----:B------:R0:W-:Y:S04]  /*6bd50*/  @P6 STG.E.U16 desc[UR36][R6.64], R59 ;  /* 0x0000003b06006986 */ /* 0x0001e8000c101524 */
[----:B0-----:R-:W3:Y:S01]  /*6bd60*/  LDL.LU R59, [R1+0x29cc] ;  /* 0x0029cc00013b7983 */ /* 0x001ee20000300800 */
[----:B------:R-:W-:Y:S02]  /*6bd70*/  ISETP.LT.AND P2, PT, R37, UR4, !P0 ;  /* 0x0000000425007c0c */ /* 0x000fe4000c741270 */
[----:B------:R-:W-:Y:S02]  /*6bd80*/  ISETP.LT.AND P3, PT, R55, UR4, !P0 ;  /* 0x0000000437007c0c */ /* 0x000fe4000c761270 */
[----:B------:R-:W-:Y:S01]  /*6bd90*/  ISETP.LT.AND P4, PT, R56, UR4, !P0 ;  /* 0x0000000438007c0c */ /* 0x000fe2000c781270 */
[----:B------:R-:W-:Y:S01]  /*6bda0*/  IMAD.WIDE R8, R4, 0x2, R44 ;  /* 0x0000000204087825 */ /* 0x000fe200078e022c */
[----:B------:R-:W-:-:S02]  /*6bdb0*/  ISETP.LT.AND P5, PT, R58, UR4, !P0 ;  /* 0x000000043a007c0c */ /* 0x000fc4000c7a1270 */
[----:B------:R-:W-:Y:S01]  /*6bdc0*/  PRMT R30, R31, 0x7632, R30 ;  /* 0x000076321f1e7816 */ /* 0x000fe2000000001e */
[----:B------:R-:W-:-:S04]  /*6bdd0*/  IMAD.WIDE R10, R4, 0x2, R46 ;  /* 0x00000002040a7825 */ /* 0x000fc800078e022e */
[C---:B------:R-:W-:Y:S01]  /*6bde0*/  IMAD.WIDE R28, R4.reuse, 0x2, R48 ;  /* 0x00000002041c7825 */ /* 0x040fe200078e0230 */
[----:B------:R0:W-:Y:S01]  /*6bdf0*/  @P2 STG.E.U16 desc[UR36][R8.64], R5 ;  /* 0x0000000508002986 */ /* 0x0001e2000c101524 */
[----:B------:R-:W-:Y:S02]  /*6be00*/  ISETP.LT.AND P2, PT, R61, UR4, !P1 ;  /* 0x000000043d007c0c */ /* 0x000fe4000cf41270 */
[C---:B------:R-:W-:Y:S01]  /*6be10*/  IMAD.WIDE R6, R4.reuse, 0x2, R50 ;  /* 0x0000000204067825 */ /* 0x040fe200078e0232 */
[----:B------:R-:W-:Y:S04]  /*6be20*/  @P3 STG.E.U16 desc[UR36][R10.64], R31 ;  /* 0x0000001f0a003986 */ /* 0x000fe8000c101524 */
[----:B------:R1:W-:Y:S01]  /*6be30*/  @P4 STG.E.U16 desc[UR36][R28.64], R30 ;  /* 0x0000001e1c004986 */ /* 0x0003e2000c101524 */
[----:B0-----:R-:W-:Y:S01]  /*6be40*/  IMAD.WIDE R8, R4, 0x2, R52 ;  /* 0x0000000204087825 */ /* 0x001fe200078e0234 */
[----:B--2---:R-:W-:-:S02]  /*6be50*/  PRMT R5, R27, 0x7632, R5 ;  /* 0x000076321b057816 */ /* 0x004fc40000000005 */
[----:B------:R-:W-:Y:S01]  /*6be60*/  @P5 STG.E.U16 desc[UR36][R6.64], R27 ;  /* 0x0000001b06005986 */ /* 0x000fe2000c101524 */
[----:B-1----:R-:W-:Y:S01]  /*6be70*/  VIADD R28, R4, UR5 ;  /* 0x00000005041c7c36 */ /* 0x002fe20008000000 */
[----:B----4-:R-:W-:Y:S01]  /*6be80*/  PRMT R30, R35, 0x7632, R30 ;  /* 0x00007632231e7816 */ /* 0x010fe2000000001e */
[----:B------:R-:W0:Y:S01]  /*6be90*/  LDCU UR5, c[0x0][0x3b8] ;  /* 0x00007700ff0577ac */ /* 0x000e220008000800 */
[----:B---3--:R-:W-:Y:S01]  /*6bea0*/  ISETP.LT.AND P0, PT, R59, UR4, !P0 ;  /* 0x000000043b007c0c */ /* 0x008fe2000c701270 */
[----:B------:R1:W-:Y:S04]  /*6beb0*/  STL [R1+0x29c0], R59 ;  /* 0x0029c03b01007387 */ /* 0x0003e80000100800 */
[----:B-1----:R-:W2:Y:S08]  /*6bec0*/  LDL.LU R59, [R1+0x64c] ;  /* 0x00064c00013b7983 */ /* 0x002eb00000300800 */
[----:B------:R1:W-:Y:S01]  /*6bed0*/  @P0 STG.E.U16 desc[UR36][R8.64], R5 ;  /* 0x0000000508000986 */ /* 0x0003e2000c101524 */
[----:B------:R-:W-:-:S03]  /*6bee0*/  ISETP.LT.AND P0, PT, R57, UR4, !P1 ;  /* 0x0000000439007c0c */ /* 0x000fc6000cf01270 */
[----:B------:R-:W3:Y:S04]  /*6bef0*/  LDL.LU R31, [R1+0x63c] ;  /* 0x00063c00011f7983 */ /* 0x000ee80000300800 */
[----:B------:R-:W4:Y:S01]  /*6bf00*/  LDL R27, [R1+0x67c] ;  /* 0x00067c00011b7983 */ /* 0x000f220000100800 */
[----:B-1----:R-:W-:-:S03]  /*6bf10*/  IMAD.WIDE R4, R28, 0x2, R2 ;  /* 0x000000021c047825 */ /* 0x002fc600078e0202 */
[----:B------:R1:W-:Y:S04]  /*6bf20*/  STL [R1+0x29bc], R57 ;  /* 0x0029bc3901007387 */ /* 0x0003e80000100800 */
[----:B------:R0:W-:Y:S04]  /*6bf30*/  @P2 STG.E.U16 desc[UR36][R4.64], R35 ;  /* 0x0000002304002986 */ /* 0x0001e8000c101524 */
[----:B-1----:R-:W4:Y:S04]  /*6bf40*/  LDL.LU R57, [R1+0x66c] ;  /* 0x00066c0001397983 */ /* 0x002f280000300800 */
[----:B0-----:R-:W4:Y:S01]  /*6bf50*/  LDL.LU R35, [R1+0x29c8] ;  /* 0x0029c80001237983 */ /* 0x001f220000300800 */
[----:B------:R-:W-:Y:S01]  /*6bf60*/  ISETP.LT.AND P4, PT, R39, UR4, !P1 ;  /* 0x0000000427007c0c */ /* 0x000fe2000cf81270 */
[----:B------:R-:W-:Y:S01]  /*6bf70*/  IMAD.WIDE R6, R28, 0x2, R12 ;  /* 0x000000021c067825 */ /* 0x000fe200078e020c */
[----:B------:R-:W-:-:S02]  /*6bf80*/  ISETP.LT.AND P3, PT, R54, UR4, !P1 ;  /* 0x0000000436007c0c */ /* 0x000fc4000cf61270 */
[----:B------:R-:W-:Y:S01]  /*6bf90*/  ISETP.LT.AND P5, PT, R32, UR4, !P1 ;  /* 0x0000000420007c0c */ /* 0x000fe2000cfa1270 */
[----:B------:R-:W-:-:S04]  /*6bfa0*/  IMAD.WIDE R8, R28, 0x2, R14 ;  /* 0x000000021c087825 */ /* 0x000fc800078e020e */
[----:B------:R-:W-:-:S04]  /*6bfb0*/  IMAD.WIDE R10, R28, 0x2, R16 ;  /* 0x000000021c0a7825 */ /* 0x000fc800078e0210 */
[----:B------:R-:W-:Y:S01]  /*6bfc0*/  @P4 STG.E.U16 desc[UR36][R6.64], R30 ;  /* 0x0000001e06004986 */ /* 0x000fe2000c101524 */
[----:B------:R-:W-:Y:S01]  /*6bfd0*/  IMAD.WIDE R4, R28, 0x2, R18 ;  /* 0x000000021c047825 */ /* 0x000fe200078e0212 */
[----:B------:R-:W-:Y:S02]  /*6bfe0*/  ISETP.LT.AND P2, PT, R36, UR4, !P1 ;  /* 0x0000000424007c0c */ /* 0x000fe4000cf41270 */
[----:B--2---:R-:W-:Y:S01]  /*6bff0*/  PRMT R29, R59, 0x7632, R29 ;  /* 0x000076323b1d7816 */ /* 0x004fe2000000001d */
[----:B------:R0:W-:Y:S04]  /*6c000*/  @P3 STG.E.U16 desc[UR36][R8.64], R59 ;  /* 0x0000003b08003986 */ /* 0x0001e8000c101524 */
[----:B------:R1:W-:Y:S04]  /*6c010*/  @P5 STG.E.U16 desc[UR36][R10.64], R29 ;  /* 0x0000001d0a005986 */ /* 0x0003e8000c101524 */
[----:B---3--:R2:W-:Y:S01]  /*6c020*/  @P0 STG.E.U16 desc[UR36][R4.64], R31 ;  /* 0x0000001f04000986 */ /* 0x0085e2000c101524 */
[----:B0-----:R-:W-:-:S03]  /*6c030*/  IMAD.WIDE R8, R28, 0x2, R20 ;  /* 0x000000021c087825 */ /* 0x001fc600078e0214 */
[----:B------:R-:W3:Y:S01]  /*6c040*/  LDL.LU R59, [R1+0x6ac] ;  /* 0x0006ac00013b7983 */ /* 0x000ee20000300800 */
[----:B-1----:R-:W-:Y:S02]  /*6c050*/  PRMT R10, R31, 0x7632, R10 ;  /* 0x000076321f0a7816 */ /* 0x002fe4000000000a */
[----:B----4-:R-:W-:Y:S01]  /*6c060*/  PRMT R11, R27, 0x7632, R11 ;  /* 0x000076321b0b7816 */ /* 0x010fe2000000000b */
[----:B--2---:R-:W2:Y:S01]  /*6c070*/  LDL.LU R31, [R1+0x68c] ;  /* 0x00068c00011f7983 */ /* 0x004ea20000300800 */
[----:B------:R-:W-:-:S03]  /*6c080*/  ISETP.LT.AND P4, PT, R35, UR4, !P1 ;  /* 0x0000000423007c0c */ /* 0x000fc6000cf81270 */
[----:B------:R0:W-:Y:S04]  /*6c090*/  STL [R1+0x29b8], R36 ;  /* 0x0029b82401007387 */ /* 0x0001e80000100800 */
[----:B0-----:R-:W4:Y:S04]  /*6c0a0*/  LDL.LU R36, [R1+0x69c] ;  /* 0x00069c0001247983 */ /* 0x001f280000300800 */
[----:B------:R-:W2:Y:S04]  /*6c0b0*/  LDL.LU R27, [R1+0x29c4] ;  /* 0x0029c400011b7983 */ /* 0x000ea80000300800 */
[----:B------:R0:W-:Y:S04]  /*6c0c0*/  @P4 STG.E.U16 desc[UR36][R8.64], R10 ;  /* 0x0000000a08004986 */ /* 0x0001e8000c101524 */
[----:B0-----:R-:W4:Y:S01]  /*6c0d0*/  LDL.LU R10, [R1+0x67c] ;  /* 0x00067c00010a7983 */ /* 0x001f220000300800 */
[----:B------:R-:W-:-:S02]  /*6c0e0*/  ISETP.LT.AND P3, PT, R33, UR4, !P1 ;  /* 0x0000000421007c0c */ /* 0x000fc4000cf61270 */
[----:B------:R-:W-:Y:S01]  /*6c0f0*/  ISETP.LT.AND P5, PT, R60, UR4, !P1 ;  /* 0x000000043c007c0c */ /* 0x000fe2000cfa1270 */
[----:B------:R-:W-:Y:S01]  /*6c100*/  IMAD.WIDE R6, R28, 0x2, R22 ;  /* 0x000000021c067825 */ /* 0x000fe200078e0216 */
[----:B------:R-:W-:-:S03]  /*6c110*/  ISETP.LT.AND P6, PT, R34, UR4, !P1 ;  /* 0x0000000422007c0c */ /* 0x000fc6000cfc1270 */
[----:B------:R-:W-:Y:S01]  /*6c120*/  IMAD.WIDE R4, R28, 0x2, R24 ;  /* 0x000000021c047825 */ /* 0x000fe200078e0218 */
[----:B---3--:R-:W-:-:S03]  /*6c130*/  PRMT R30, R59, 0x7632, R30 ;  /* 0x000076323b1e7816 */ /* 0x008fc6000000001e */
[----:B--2---:R-:W-:Y:S02]  /*6c140*/  IMAD.WIDE R8, R28, 0x2, R26 ;  /* 0x000000021c087825 */ /* 0x004fe400078e021a */
[----:B----4-:R0:W-:Y:S01]  /*6c150*/  @P3 STG.E.U16 desc[UR36][R6.64], R10 ;  /* 0x0000000a06003986 */ /* 0x0101e2000c101524 */
[----:B------:R-:W-:-:S03]  /*6c160*/  ISETP.LT.AND P3, PT, R38, UR4, !P1 ;  /* 0x0000000426007c0c */ /* 0x000fc6000cf61270 */
[----:B------:R1:W-:Y:S04]  /*6c170*/  @P5 STG.E.U16 desc[UR36][R4.64], R11 ;  /* 0x0000000b04005986 */ /* 0x0003e8000c101524 */
[----:B------:R2:W-:Y:S01]  /*6c180*/  @P6 STG.E.U16 desc[UR36][R8.64], R57 ;  /* 0x0000003908006986 */ /* 0x0005e2000c101524 */
[----:B0-----:R-:W-:Y:S01]  /*6c190*/  PRMT R6, R57, 0x7632, R6 ;  /* 0x0000763239067816 */ /* 0x001fe20000000006 */
[C---:B-1----:R-:W-:Y:S02]  /*6c1a0*/  IMAD.WIDE R4, R28.reuse, 0x2, R40 ;  /* 0x000000021c047825 */ /* 0x042fe400078e0228 */
[----:B--2---:R-:W2:Y:S04]  /*6c1b0*/  LDL R57, [R1+0x6c0] ;  /* 0x0006c00001397983 */ /* 0x004ea80000100800 */
[----:B------:R0:W-:Y:S02]  /*6c1c0*/  @P2 STG.E.U16 desc[UR36][R4.64], R6 ;  /* 0x0000000604002986 */ /* 0x0001e4000c101524 */
[----:B0-----:R-:W-:-:S05]  /*6c1d0*/  IMAD.WIDE R4, R28, 0x2, R42 ;  /* 0x000000021c047825 */ /* 0x001fca00078e022a */
[----:B------:R0:W-:Y:S04]  /*6c1e0*/  @P3 STG.E.U16 desc[UR36][R4.64], R59 ;  /* 0x0000003b04003986 */ /* 0x0001e8000c101524 */
[----:B0-----:R-:W3:Y:S01]  /*6c1f0*/  LDL.LU R59, [R1+0x29c0] ;  /* 0x0029c000013b7983 */ /* 0x001ee20000300800 */
[----:B------:R-:W-:Y:S02]  /*6c200*/  ISETP.LT.AND P5, PT, R37, UR4, !P1 ;  /* 0x0000000425007c0c */ /* 0x000fe4000cfa1270 */
[----:B------:R-:W-:Y:S02]  /*6c210*/  ISETP.LT.AND P4, PT, R55, UR4, !P1 ;  /* 0x0000000437007c0c */ /* 0x000fe4000cf81270 */
[----:B------:R-:W-:Y:S01]  /*6c220*/  ISETP.LT.AND P6, PT, R56, UR4, !P1 ;  /* 0x0000000438007c0c */ /* 0x000fe2000cfc1270 */
[----:B------:R-:W-:Y:S01]  /*6c230*/  VIADD R29, R0, 0x38 ;  /* 0x00000038001d7836 */ /* 0x000fe20000000000 */
[----:B------:R-:W-:Y:S01]  /*6c240*/  ISETP.LT.AND P2, PT, R58, UR4, !P1 ;  /* 0x000000043a007c0c */ /* 0x000fe2000cf41270 */
[----:B------:R-:W-:-:S03]  /*6c250*/  IMAD.WIDE R6, R28, 0x2, R44 ;  /* 0x000000021c067825 */ /* 0x000fc600078e022c */
[----:B------:R-:W-:Y:S01]  /*6c260*/  ISETP.GE.AND P0, PT, R29, UR7, PT ;  /* 0x000000071d007c0c */ /* 0x000fe2000bf06270 */
[----:B------:R-:W-:Y:S01]  /*6c270*/  IMAD.WIDE R8, R28, 0x2, R46 ;  /* 0x000000021c087825 */ /* 0x000fe200078e022e */
[----:B------:R-:W-:-:S03]  /*6c280*/  PRMT R29, R31, 0x7632, R29 ;  /* 0x000076321f1d7816 */ /* 0x000fc6000000001d */
[C---:B------:R-:W-:Y:S01]  /*6c290*/  IMAD.WIDE R10, R28.reuse, 0x2, R48 ;  /* 0x000000021c0a7825 */ /* 0x040fe200078e0230 */
[----:B------:R0:W-:Y:S03]  /*6c2a0*/  @P5 STG.E.U16 desc[UR36][R6.64], R30 ;  /* 0x0000001e06005986 */ /* 0x0001e6000c101524 */
[C---:B------:R-:W-:Y:S01]  /*6c2b0*/  IMAD.WIDE R4, R28.reuse, 0x2, R50 ;  /* 0x000000021c047825 */ /* 0x040fe200078e0232 */
[----:B------:R1:W-:Y:S04]  /*6c2c0*/  @P4 STG.E.U16 desc[UR36][R8.64], R31 ;  /* 0x0000001f08004986 */ /* 0x0003e8000c101524 */
[----:B------:R4:W-:Y:S01]  /*6c2d0*/  @P6 STG.E.U16 desc[UR36][R10.64], R29 ;  /* 0x0000001d0a006986 */ /* 0x0009e2000c101524 */
[----:B0-----:R-:W-:-:S03]  /*6c2e0*/  IMAD.WIDE R6, R28, 0x2, R52 ;  /* 0x000000021c067825 */ /* 0x001fc600078e0234 */
[----:B------:R0:W-:Y:S01]  /*6c2f0*/  @P2 STG.E.U16 desc[UR36][R4.64], R36 ;  /* 0x0000002404002986 */ /* 0x0001e2000c101524 */
[----:B------:R-:W-:-:S03]  /*6c300*/  VIADD R30, R0, 0x39 ;  /* 0x00000039001e7836 */ /* 0x000fc60000000000 */
[----:B-1----:R-:W3:Y:S01]  /*6c310*/  LDL.LU R31, [R1+0x6e0] ;  /* 0x0006e000011f7983 */ /* 0x002ee20000300800 */
[----:B----4-:R-:W-:-:S03]  /*6c320*/  PRMT R29, R36, 0x7632, R29 ;  /* 0x00007632241d7816 */ /* 0x010fc6000000001d */
[----:B0-----:R-:W4:Y:S01]  /*6c330*/  LDL R36, [R1+0x6f0] ;  /* 0x0006f00001247983 */ /* 0x001f220000100800 */
[----:B------:R-:W-:Y:S01]  /*6c340*/  VIADD R4, R28, UR5 ;  /* 0x000000051c047c36 */ /* 0x000fe20008000000 */
[----:B--2---:R-:W-:Y:S02]  /*6c350*/  PRMT R5, R57, 0x7632, R5 ;  /* 0x0000763239057816 */ /* 0x004fe40000000005 */
[----:B------:R-:W2:Y:S01]  /*6c360*/  LDL.LU R0, [R1+0x710] ;  /* 0x0007100001007983 */ /* 0x000ea20000300800 */
[----:B---3--:R-:W-:-:S03]  /*6c370*/  ISETP.LT.AND P1, PT, R59, UR4, !P1 ;  /* 0x000000043b007c0c */ /* 0x008fc6000cf21270 */
[----:B------:R-:W3:Y:S01]  /*6c380*/  LDL.LU R28, [R1+0x6b0] ;  /* 0x0006b000011c7983 */ /* 0x000ee20000300800 */
[----:B------:R-:W-:Y:S01]  /*6c390*/  ISETP.LT.AND P4, PT, R61, UR4, !P0 ;  /* 0x000000043d007c0c */ /* 0x000fe2000c781270 */
[----:B------:R-:W0:Y:S02]  /*6c3a0*/  LDCU UR5, c[0x0][0x3b8] ;  /* 0x00007700ff0577ac */ /* 0x000e240008000800 */
[----:B------:R-:W2:Y:S06]  /*6c3b0*/  LDL.LU R57, [R1+0x29bc] ;  /* 0x0029bc0001397983 */ /* 0x000eac0000300800 */
[----:B------:R1:W-:Y:S04]  /*6c3c0*/  @P1 STG.E.U16 desc[UR36][R6.64], R29 ;  /* 0x0000001d06001986 */ /* 0x0003e8000c101524 */
[----:B-1----:R-:W3:Y:S01]  /*6c3d0*/  LDL.LU R7, [R1+0x6c0] ;  /* 0x0006c00001077983 */ /* 0x002ee20000300800 */
[----:B------:R-:W-:-:S02]  /*6c3e0*/  ISETP.LT.AND P6, PT, R39, UR4, !P0 ;  /* 0x0000000427007c0c */ /* 0x000fc4000c7c1270 */
[----:B------:R-:W-:Y:S01]  /*6c3f0*/  ISETP.LT.AND P5, PT, R54, UR4, !P0 ;  /* 0x0000000436007c0c */ /* 0x000fe2000c7a1270 */
[----:B------:R-:W-:Y:S01]  /*6c400*/  IMAD.WIDE R8, R4, 0x2, R2 ;  /* 0x0000000204087825 */ /* 0x000fe200078e0202 */
[----:B------:R-:W-:-:S03]  /*6c410*/  ISETP.LT.AND P3, PT, R32, UR4, !P0 ;  /* 0x0000000420007c0c */ /* 0x000fc6000c761270 */
[----:B------:R-:W-:Y:S01]  /*6c420*/  IMAD.WIDE R10, R4, 0x2, R12 ;  /* 0x00000002040a7825 */ /* 0x000fe200078e020c */
[----:B------:R-:W-:Y:S02]  /*6c430*/  ISETP.GE.AND P2, PT, R30, UR7, PT ;  /* 0x000000071e007c0c */ /* 0x000fe4000bf46270 */
[----:B----4-:R-:W-:Y:S02]  /*6c440*/  PRMT R30, R36, 0x7632, R30 ;  /* 0x00007632241e7816 */ /* 0x010fe4000000001e */
[----:B--2---:R-:W-:Y:S01]  /*6c450*/  ISETP.LT.AND P1, PT, R57, UR4, !P0 ;  /* 0x0000000439007c0c */ /* 0x004fe2000c721270 */
[----:B---3--:R1:W-:Y:S01]  /*6c460*/  @P4 STG.E.U16 desc[UR36][R8.64], R7 ;  /* 0x0000000708004986 */ /* 0x0083e2000c101524 */
[----:B------:R-:W-:-:S03]  /*6c470*/  ISETP.LT.AND P4, PT, R35, UR4, !P0 ;  /* 0x0000000423007c0c */ /* 0x000fc6000c781270 */
[----:B------:R2:W-:Y:S01]  /*6c480*/  @P6 STG.E.U16 desc[UR36][R10.64], R5 ;  /* 0x000000050a006986 */ /* 0x0005e2000c101524 */
[----:B-1----:R-:W-:-:S04]  /*6c490*/  IMAD.WIDE R6, R4, 0x2, R14 ;  /* 0x0000000204067825 */ /* 0x002fc800078e020e */
[----:B------:R-:W-:Y:S01]  /*6c4a0*/  IMAD.WIDE R8, R4, 0x2, R16 ;  /* 0x0000000204087825 */ /* 0x000fe200078e0210 */
[----:B--2---:R-:W-:Y:S01]  /*6c4b0*/  PRMT R5, R28, 0x7632, R5 ;  /* 0x000076321c057816 */ /* 0x004fe20000000005 */
[----:B------:R1:W-:Y:S04]  /*6c4c0*/  @P5 STG.E.U16 desc[UR36][R6.64], R28 ;  /* 0x0000001c06005986 */ /* 0x0003e8000c101524 */
[----:B------:R2:W-:Y:S01]  /*6c4d0*/  @P3 STG.E.U16 desc[UR36][R8.64], R5 ;  /* 0x0000000508003986 */ /* 0x0005e2000c101524 */
[----:B------:R-:W-:Y:S01]  /*6c4e0*/  ISETP.LT.AND P3, PT, R34, UR4, !P0 ;  /* 0x0000000422007c0c */ /* 0x000fe2000c761270 */
[C---:B------:R-:W-:Y:S02]  /*6c4f0*/  IMAD.WIDE R10, R4.reuse, 0x2, R20 ;  /* 0x00000002040a7825 */ /* 0x040fe400078e0214 */
[----:B------:R-:W3:Y:S02]  /*6c500*/  LDL.LU R34, [R1+0x750] ;  /* 0x0007500001227983 */ /* 0x000ee40000300800 */
[----:B-1----:R-:W-:-:S02]  /*6c510*/  IMAD.WIDE R28, R4, 0x2, R18 ;  /* 0x00000002041c7825 */ /* 0x002fc400078e0212 */
[----:B------:R-:W4:Y:S01]  /*6c520*/  LDL.LU R36, [R1+0x29b8] ;  /* 0x0029b80001247983 */ /* 0x000f220000300800 */
[----:B--2---:R-:W-:-:S03]  /*6c530*/  PRMT R5, R31, 0x7632, R5 ;  /* 0x000076321f057816 */ /* 0x004fc60000000005 */
[----:B------:R1:W-:Y:S04]  /*6c540*/  @P1 STG.E.U16 desc[UR36][R28.64], R31 ;  /* 0x0000001f1c001986 */ /* 0x0003e8000c101524 */
[----:B------:R2:W-:Y:S04]  /*6c550*/  @P4 STG.E.U16 desc[UR36][R10.64], R5 ;  /* 0x000000050a004986 */ /* 0x0005e8000c101524 */
[----:B-1----:R-:W3:Y:S04]  /*6c560*/  LDL.LU R31, [R1+0x29b4] ;  /* 0x0029b400011f7983 */ /* 0x002ee80000300800 */
[----:B--2---:R-:W2:Y:S01]  /*6c570*/  LDL.LU R10, [R1+0x6f0] ;  /* 0x0006f000010a7983 */ /* 0x004ea20000300800 */
[----:B------:R-:W-:-:S02]  /*6c580*/  ISETP.LT.AND P5, PT, R33, UR4, !P0 ;  /* 0x0000000421007c0c */ /* 0x000fc4000c7a1270 */
[----:B------:R-:W-:Y:S01]  /*6c590*/  ISETP.LT.AND P6, PT, R60, UR4, !P0 ;  /* 0x000000043c007c0c */ /* 0x000fe2000c7c1270 */
[----:B------:R-:W-:-:S04]  /*6c5a0*/  IMAD.WIDE R8, R4, 0x2, R22 ;  /* 0x0000000204087825 */ /* 0x000fc800078e0216 */
[----:B------:R-:W-:-:S04]  /*6c5b0*/  IMAD.WIDE R6, R4, 0x2, R24 ;  /* 0x0000000204067825 */ /* 0x000fc800078e0218 */
[----:B------:R-:W-:Y:S01]  /*6c5c0*/  IMAD.WIDE R28, R4, 0x2, R26 ;  /* 0x00000002041c7825 */ /* 0x000fe200078e021a */
[----:B------:R-:W-:Y:S01]  /*6c5d0*/  PRMT R5, R0, 0x7632, R5 ;  /* 0x0000763200057816 */ /* 0x000fe20000000005 */
[----:B------:R-:W3:Y:S01]  /*6c5e0*/  LDL R11, [R1+0x1164] ;  /* 0x00116400010b7983 */ /* 0x000ee20000100800 */
[----:B----4-:R-:W-:-:S03]  /*6c5f0*/  ISETP.LT.AND P1, PT, R36, UR4, !P0 ;  /* 0x0000000424007c0c */ /* 0x010fc6000c721270 */
[----:B--2---:R-:W-:Y:S04]  /*6c600*/  @P5 STG.E.U16 desc[UR36][R8.64], R10 ;  /* 0x0000000a08005986 */ /* 0x004fe8000c101524 */
[----:B------:R1:W-:Y:S04]  /*6c610*/  @P6 STG.E.U16 desc[UR36][R6.64], R30 ;  /* 0x0000001e06006986 */ /* 0x0003e8000c101524 */
[----:B------:R2:W-:Y:S01]  /*6c620*/  @P3 STG.E.U16 desc[UR36][R28.64], R0 ;  /* 0x000000001c003986 */ /* 0x0005e2000c101524 */
[----:B-1----:R-:W-:-:S03]  /*6c630*/  IMAD.WIDE R6, R4, 0x2, R40 ;  /* 0x0000000204067825 */ /* 0x002fc600078e0228 */
[----:B--2---:R-:W2:Y:S04]  /*6c640*/  LDL R29, [R1+0x740] ;  /* 0x00074000011d7983 */ /* 0x004ea80000100800 */
[----:B------:R-:W4:Y:S04]  /*6c650*/  LDL.LU R36, [R1+0x770] ;  /* 0x0007700001247983 */ /* 0x000f280000300800 */
[----:B------:R-:W4:Y:S04]  /*6c660*/  LDL.LU R0, [R1+0x780] ;  /* 0x0007800001007983 */ /* 0x000f280000300800 */
[----:B------:R1:W-:Y:S04]  /*6c670*/  @P1 STG.E.U16 desc[UR36][R6.64], R5 ;  /* 0x0000000506001986 */ /* 0x0003e8000c101524 */
[----:B-1----:R-:W4:Y:S01]  /*6c680*/  LDL.LU R7, [R1+0x740] ;  /* 0x0007400001077983 */ /* 0x002f220000300800 */
[----:B------:R-:W-:-:S02]  /*6c690*/  ISETP.LT.AND P3, PT, R38, UR4, !P0 ;  /* 0x0000000426007c0c */ /* 0x000fc4000c761270 */
[----:B------:R-:W-:Y:S02]  /*6c6a0*/  ISETP.LT.AND P4, PT, R37, UR4, !P0 ;  /* 0x0000000425007c0c */ /* 0x000fe4000c781270 */
[----:B------:R-:W-:Y:S01]  /*6c6b0*/  ISETP.LT.AND P5, PT, R55, UR4, !P0 ;  /* 0x0000000437007c0c */ /* 0x000fe2000c7a1270 */
[----:B---3--:R-:W-:Y:S01]  /*6c6c0*/  VIADD R30, R11, 0x3a ;  /* 0x0000003a0b1e7836 */ /* 0x008fe20000000000 */
[----:B------:R-:W-:Y:S01]  /*6c6d0*/  ISETP.LT.AND P6, PT, R56, UR4, !P0 ;  /* 0x0000000438007c0c */ /* 0x000fe2000c7c1270 */
[----:B------:R-:W-:-:S04]  /*6c6e0*/  IMAD.WIDE R8, R4, 0x2, R42 ;  /* 0x0000000204087825 */ /* 0x000fc800078e022a */
[----:B------:R-:W-:Y:S01]  /*6c6f0*/  IMAD.WIDE R10, R4, 0x2, R44 ;  /* 0x00000002040a7825 */ /* 0x000fe200078e022c */
[----:B------:R-:W-:Y:S02]  /*6c700*/  PRMT R5, R34, 0x7632, R5 ;  /* 0x0000763222057816 */ /* 0x000fe40000000005 */
[----:B------:R-:W-:Y:S02]  /*6c710*/  ISETP.GE.AND P1, PT, R30, UR7, PT ;  /* 0x000000071e007c0c */ /* 0x000fe4000bf26270 */
[----:B--2---:R-:W-:Y:S01]  /*6c720*/  PRMT R31, R29, 0x7632, R31 ;  /* 0x000076321d1f7816 */ /* 0x004fe2000000001f */
[----:B------:R-:W-:Y:S01]  /*6c730*/  IMAD.WIDE R28, R4, 0x2, R46 ;  /* 0x00000002041c7825 */ /* 0x000fe200078e022e */
[----:B----4-:R-:W-:Y:S01]  /*6c740*/  PRMT R30, R0, 0x7632, R30 ;  /* 0x00007632001e7816 */ /* 0x010fe2000000001e */
[----:B------:R1:W-:Y:S01]  /*6c750*/  @P3 STG.E.U16 desc[UR36][R8.64], R7 ;  /* 0x0000000708003986 */ /* 0x0003e2000c101524 */
[----:B------:R-:W-:Y:S02]  /*6c760*/  ISETP.LT.AND P3, PT, R58, UR4, !P0 ;  /* 0x000000043a007c0c */ /* 0x000fe4000c761270 */
[----:B------:R-:W-:Y:S01]  /*6c770*/  ISETP.LT.AND P0, PT, R59, UR4, !P0 ;  /* 0x000000043b007c0c */ /* 0x000fe2000c701270 */
[----:B------:R2:W-:Y:S04]  /*6c780*/  @P4 STG.E.U16 desc[UR36][R10.64], R31 ;  /* 0x0000001f0a004986 */ /* 0x0005e8000c101524 */
[----:B------:R3:W-:Y:S01]  /*6c790*/  @P5 STG.E.U16 desc[UR36][R28.64], R34 ;  /* 0x000000221c005986 */ /* 0x0007e2000c101524 */
[----:B------:R-:W-:Y:S01]  /*6c7a0*/  ISETP.LT.AND P5, PT, R61, UR4, !P2 ;  /* 0x000000043d007c0c */ /* 0x000fe2000d7a1270 */
[----:B-1----:R-:W-:Y:S01]  /*6c7b0*/  IMAD.WIDE R6, R4, 0x2, R48 ;  /* 0x0000000204067825 */ /* 0x002fe200078e0230 */
[----:B------:R-:W-:-:S03]  /*6c7c0*/  PRMT R9, R36, 0x7632, R9 ;  /* 0x0000763224097816 */ /* 0x000fc60000000009 */
[C---:B0-----:R-:W-:Y:S01]  /*6c7d0*/  VIADD R8, R4.reuse, UR5 ;  /* 0x0000000504087c36 */ /* 0x041fe20008000000 */
[----:B------:R0:W-:Y:S04]  /*6c7e0*/  @P6 STG.E.U16 desc[UR36][R6.64], R5 ;  /* 0x0000000506006986 */ /* 0x0001e8000c101524 */
[----:B--2---:R-:W2:Y:S01]  /*6c7f0*/  LDL.LU R31, [R1+0x790] ;  /* 0x00079000011f7983 */ /* 0x004ea20000300800 */
[----:B---3--:R-:W-:Y:S01]  /*6c800*/  IMAD.WIDE R28, R4, 0x2, R52 ;  /* 0x00000002041c7825 */ /* 0x008fe200078e0234 */
[----:B------:R-:W-:Y:S01]  /*6c810*/  ISETP.LT.AND P4, PT, R39, UR4, !P2 ;  /* 0x0000000427007c0c */ /* 0x000fe2000d781270 */
[----:B------:R-:W1:Y:S01]  /*6c820*/  LDCU UR5, c[0x0][0x3b8] ;  /* 0x00007700ff0577ac */ /* 0x000e620008000800 */
[----:B------:R-:W3:Y:S01]  /*6c830*/  LDL R34, [R1+0x760] ;  /* 0x0007600001227983 */ /* 0x000ee20000100800 */
[----:B------:R-:W-:-:S04]  /*6c840*/  IMAD.WIDE R10, R8, 0x2, R2 ;  /* 0x00000002080a7825 */ /* 0x000fc800078e0202 */
[----:B0-----:R-:W-:-:S05]  /*6c850*/  IMAD.WIDE R6, R4, 0x2, R50 ;  /* 0x0000000204067825 */ /* 0x001fca00078e0232 */
[----:B------:R0:W-:Y:S04]  /*6c860*/  @P3 STG.E.U16 desc[UR36][R6.64], R36 ;  /* 0x0000002406003986 */ /* 0x0001e8000c101524 */
[----:B------:R-:W-:Y:S04]  /*6c870*/  @P0 STG.E.U16 desc[UR36][R28.64], R9 ;  /* 0x000000091c000986 */ /* 0x000fe8000c101524 */
[----:B------:R4:W-:Y:S04]  /*6c880*/  @P5 STG.E.U16 desc[UR36][R10.64], R0 ;  /* 0x000000000a005986 */ /* 0x0009e8000c101524 */
[----:B0-----:R-:W3:Y:S04]  /*6c890*/  LDL.LU R36, [R1+0x29b0] ;  /* 0x0029b00001247983 */ /* 0x001ee80000300800 */
[----:B----4-:R-:W4:Y:S01]  /*6c8a0*/  LDL.LU R0, [R1+0x29ac] ;  /* 0x0029ac0001007983 */ /* 0x010f220000300800 */
[----:B------:R-:W-:Y:S01]  /*6c8b0*/  ISETP.LT.AND P6, PT, R54, UR4, !P2 ;  /* 0x0000000436007c0c */ /* 0x000fe2000d7c1270 */
[----:B------:R-:W-:-:S04]  /*6c8c0*/  IMAD.WIDE R4, R8, 0x2, R12 ;  /* 0x0000000208047825 */ /* 0x000fc800078e020c */
[----:B------:R-:W-:Y:S01]  /*6c8d0*/  IMAD.WIDE R6, R8, 0x2, R14 ;  /* 0x0000000208067825 */ /* 0x000fe200078e020e */
[----:B------:R-:W-:Y:S01]  /*6c8e0*/  @P4 STG.E.U16 desc[UR36][R4.64], R30 ;  /* 0x0000001e04004986 */ /* 0x000fe2000c101524 */
[----:B------:R-:W-:Y:S02]  /*6c8f0*/  ISETP.LT.AND P0, PT, R32, UR4, !P2 ;  /* 0x0000000420007c0c */ /* 0x000fe4000d701270 */
[----:B------:R-:W-:Y:S01]  /*6c900*/  ISETP.LT.AND P3, PT, R57, UR4, !P2 ;  /* 0x0000000439007c0c */ /* 0x000fe2000d761270 */
[----:B------:R0:W-:Y:S01]  /*6c910*/  STL [R1+0x29a8], R57 ;  /* 0x0029a83901007387 */ /* 0x0001e20000100800 */
[----:B------:R-:W-:-:S03]  /*6c920*/  IMAD.WIDE R10, R8, 0x2, R16 ;  /* 0x00000002080a7825 */ /* 0x000fc600078e0210 */
[----:B0-----:R-:W3:Y:S04]  /*6c930*/  LDL R57, [R1+0x1e40] ;  /* 0x001e400001397983 */ /* 0x001ee80000100800 */
[----:B--2---:R-:W-:Y:S04]  /*6c940*/  @P6 STG.E.U16 desc[UR36][R6.64], R31 ;  /* 0x0000001f06006986 */ /* 0x004fe8000c101524 */
[----:B----4-:R-:W0:Y:S01]  /*6c950*/  LDS.128 R4, [R0] ;  /* 0x0000000000047984 */ /* 0x010e220000000c00 */
[----:B------:R-:W-:-:S05]  /*6c960*/  PRMT R9, R31, 0x7632, R9 ;  /* 0x000076321f097816 */ /* 0x000fca0000000009 */
[----:B------:R-:W-:Y:S04]  /*6c970*/  @P0 STG.E.U16 desc[UR36][R10.64], R9 ;  /* 0x000000090a000986 */ /* 0x000fe8000c101524 */
[----:B0-----:R0:W-:Y:S04]  /*6c980*/  STL [R1+0x299c], R5 ;  /* 0x00299c0501007387 */ /* 0x0011e80000100800 */
[----:B0-----:R-:W2:Y:S04]  /*6c990*/  LDL.LU R5, [R1+0x700] ;  /* 0x0007000001057983 */ /* 0x001ea80000300800 */
[----:B------:R0:W-:Y:S04]  /*6c9a0*/  STL [R1+0x2990], R6 ;  /* 0x0029900601007387 */ /* 0x0001e80000100800 */
[----:B0-----:R-:W4:Y:S04]  /*6c9b0*/  LDL.LU R6, [R1+0x730] ;  /* 0x0007300001067983 */ /* 0x001f280000300800 */
[----:B------:R0:W-:Y:S04]  /*6c9c0*/  STL [R1+0x298c], R7 ;  /* 0x00298c0701007387 */ /* 0x0001e80000100800 */
[----:B0-----:R-:W2:Y:S04]  /*6c9d0*/  LDL.LU R7, [R1+0x720] ;  /* 0x0007200001077983 */ /* 0x001ea80000300800 */
[----:B------:R-:W2:Y:S01]  /*6c9e0*/  LDL.LU R11, [R1+0x760] ;  /* 0x00076000010b7983 */ /* 0x000ea20000300800 */
[----:B------:R-:W-:-:S02]  /*6c9f0*/  ISETP.LT.AND P4, PT, R35, UR4, !P2 ;  /* 0x0000000423007c0c */ /* 0x000fc4000d781270 */
[----:B------:R-:W-:Y:S02]  /*6ca00*/  ISETP.LT.AND P5, PT, R33, UR4, !P2 ;  /* 0x0000000421007c0c */ /* 0x000fe4000d7a1270 */
[----:B------:R-:W-:Y:S01]  /*6ca10*/  ISETP.LT.AND P6, PT, R60, UR4, !P2 ;  /* 0x000000043c007c0c */ /* 0x000fe2000d7c1270 */
[----:B------:R-:W-:Y:S01]  /*6ca20*/  IMAD.WIDE R28, R8, 0x2, R18 ;  /* 0x00000002081c7825 */ /* 0x000fe200078e0212 */
[----:B---3--:R-:W-:-:S03]  /*6ca30*/  PRMT R0, R34, 0x7632, R0 ;  /* 0x0000763222007816 */ /* 0x008fc60000000000 */
[----:B------:R-:W-:-:S04]  /*6ca40*/  IMAD.WIDE R30, R8, 0x2, R20 ;  /* 0x00000002081e7825 */ /* 0x000fc800078e0214 */
[----:B------:R-:W-:-:S04]  /*6ca50*/  IMAD.WIDE R32, R8, 0x2, R22 ;  /* 0x0000000208207825 */ /* 0x000fc800078e0216 */
[----:B------:R-:W-:Y:S01]  /*6ca60*/  IMAD.WIDE R34, R8, 0x2, R24 ;  /* 0x0000000208227825 */ /* 0x000fe200078e0218 */
[----:B------:R-:W-:Y:S02]  /*6ca70*/  ISETP.LT.AND P0, PT, R57, UR4, !P2 ;  /* 0x0000000439007c0c */ /* 0x000fe4000d701270 */
[----:B----4-:R-:W-:Y:S01]  /*6ca80*/  PRMT R36, R6, 0x7632, R36 ;  /* 0x0000763206247816 */ /* 0x010fe20000000024 */
[----:B--2---:R-:W-:Y:S04]  /*6ca90*/  @P3 STG.E.U16 desc[UR36][R28.64], R11 ;  /* 0x0000000b1c003986 */ /* 0x004fe8000c101524 */
[----:B------:R-:W-:Y:S04]  /*6caa0*/  @P4 STG.E.U16 desc[UR36][R30.64], R0 ;  /* 0x000000001e004986 */ /* 0x000fe8000c101524 */
[----:B------:R-:W-:Y:S04]  /*6cab0*/  @P5 STG.E.U16 desc[UR36][R32.64], R6 ;  /* 0x0000000620005986 */ /* 0x000fe8000c101524 */
[----:B------:R0:W-:Y:S04]  /*6cac0*/  @P6 STG.E.U16 desc[UR36][R34.64], R36 ;  /* 0x0000002422006986 */ /* 0x0001e8000c101524 */
[----:B0-----:R-:W2:Y:S01]  /*6cad0*/  LDL R36, [R1+0x1c24] ;  /* 0x001c240001247983 */ /* 0x001ea20000100800 */
[----:B------:R-:W-:-:S03]  /*6cae0*/  IMAD.WIDE R10, R8, 0x2, R26 ;  /* 0x00000002080a7825 */ /* 0x000fc600078e021a */
[----:B------:R-:W3:Y:S04]  /*6caf0*/  LDL.LU R57, [R1+0x6c4] ;  /* 0x0006c40001397983 */ /* 0x000ee80000300800 */
[----:B------:R-:W4:Y:S04]  /*6cb00*/  LDL R6, [R1+0x1164] ;  /* 0x0011640001067983 */ /* 0x000f280000100800 */
[----:B------:R0:W-:Y:S04]  /*6cb10*/  @P0 STG.E.U16 desc[UR36][R10.64], R7 ;  /* 0x000000070a000986 */ /* 0x0001e8000c101524 */
[----:B0-----:R-:W3:Y:S01]  /*6cb20*/  LDL.LU R11, [R1+0x6d0] ;  /* 0x0006d000010b7983 */ /* 0x001ee20000300800 */
[----:B------:R-:W-:-:S03]  /*6cb30*/  PRMT R0, R7, 0x7632, R0 ;  /* 0x0000763207007816 */ /* 0x000fc60000000000 */
[----:B------:R-:W4:Y:S01]  /*6cb40*/  LDL.LU R7, [R1+0x6b4] ;  /* 0x0006b40001077983 */ /* 0x000f220000300800 */
[----:B------:R-:W-:Y:S02]  /*6cb50*/  ISETP.LT.AND P4, PT, R38, UR4, !P2 ;  /* 0x0000000426007c0c */ /* 0x000fe4000d781270 */
[----:B------:R-:W-:Y:S01]  /*6cb60*/  ISETP.LT.AND P5, PT, R37, UR4, !P2 ;  /* 0x0000000425007c0c */ /* 0x000fe2000d7a1270 */
[C---:B------:R-:W-:Y:S01]  /*6cb70*/  IMAD.WIDE R28, R8.reuse, 0x2, R40 ;  /* 0x00000002081c7825 */ /* 0x040fe200078e0228 */
[----:B------:R-:W-:Y:S02]  /*6cb80*/  ISETP.LT.AND P6, PT, R55, UR4, !P2 ;  /* 0x0000000437007c0c */ /* 0x000fe4000d7c1270 */
[----:B------:R-:W-:Y:S01]  /*6cb90*/  PRMT R9, R5, 0x7632, R9 ;  /* 0x0000763205097816 */ /* 0x000fe20000000009 */
[----:B------:R-:W-:-:S04]  /*6cba0*/  IMAD.WIDE R30, R8, 0x2, R42 ;  /* 0x00000002081e7825 */ /* 0x000fc800078e022a */
[----:B------:R-:W-:-:S04]  /*6cbb0*/  IMAD.WIDE R32, R8, 0x2, R44 ;  /* 0x0000000208207825 */ /* 0x000fc800078e022c */
[----:B------:R-:W-:Y:S01]  /*6cbc0*/  IMAD.WIDE R34, R8, 0x2, R46 ;  /* 0x0000000208227825 */ /* 0x000fe200078e022e */
[----:B------:R-:W-:Y:S02]  /*6cbd0*/  ISETP.LT.AND P0, PT, R39, UR4, !P1 ;  /* 0x0000000427007c0c */ /* 0x000fe4000cf01270 */
[----:B--2---:R-:W-:-:S13]  /*6cbe0*/  ISETP.LT.AND P3, PT, R36, UR4, !P2 ;  /* 0x0000000424007c0c */ /* 0x004fda000d761270 */
[----:B------:R-:W-:Y:S04]  /*6cbf0*/  @P3 STG.E.U16 desc[UR36][R28.64], R0 ;  /* 0x000000001c003986 */ /* 0x000fe8000c101524 */
[----:B------:R0:W-:Y:S01]  /*6cc00*/  @P4 STG.E.U16 desc[UR36][R30.64], R5 ;  /* 0x000000051e004986 */ /* 0x0001e2000c101524 */
[----:B------:R-:W-:-:S03]  /*6cc10*/  ISETP.LT.AND P4, PT, R58, UR4, !P2 ;  /* 0x000000043a007c0c */ /* 0x000fc6000d781270 */
[----:B------:R-:W-:Y:S01]  /*6cc20*/  @P5 STG.E.U16 desc[UR36][R32.64], R9 ;  /* 0x0000000920005986 */ /* 0x000fe2000c101524 */
[----:B------:R-:W-:Y:S02]  /*6cc30*/  ISETP.LT.AND P5, PT, R56, UR4, !P2 ;  /* 0x0000000438007c0c */ /* 0x000fe4000d7a1270 */
[----:B------:R-:W-:Y:S01]  /*6cc40*/  ISETP.LT.AND P2, PT, R59, UR4, !P2 ;  /* 0x000000043b007c0c */ /* 0x000fe2000d741270 */
[----:B---3--:R2:W-:Y:S01]  /*6cc50*/  @P6 STG.E.U16 desc[UR36][R34.64], R11 ;  /* 0x0000000b22006986 */ /* 0x0085e2000c101524 */
[----:B------:R-:W-:Y:S02]  /*6cc60*/  ISETP.LT.AND P6, PT, R61, UR4, !P1 ;  /* 0x000000043d007c0c */ /* 0x000fe4000cfc1270 */
[----:B0-----:R-:W-:Y:S01]  /*6cc70*/  PRMT R31, R11, 0x7632, R31 ;  /* 0x000076320b1f7816 */ /* 0x001fe2000000001f */
[C---:B-1----:R-:W-:Y:S01]  /*6cc80*/  VIADD R0, R8.reuse, UR5 ;  /* 0x0000000508007c36 */ /* 0x042fe20008000000 */
[----:B------:R-:W3:Y:S01]  /*6cc90*/  LDL R5, [R1+0x222c] ;  /* 0x00222c0001057983 */ /* 0x000ee20000100800 */
[----:B------:R-:W-:Y:S01]  /*6cca0*/  IMAD.WIDE R28, R8, 0x2, R50 ;  /* 0x00000002081c7825 */ /* 0x000fe200078e0232 */
[----:B------:R-:W-:Y:S01]  /*6ccb0*/  PRMT R30, R4, 0x7632, R30 ;  /* 0x00007632041e7816 */ /* 0x000fe2000000001e */
[----:B------:R-:W0:Y:S02]  /*6ccc0*/  LDCU UR5, c[0x0][0x3b8] ;  /* 0x00007700ff0577ac */ /* 0x000e240008000800 */
[C---:B--2---:R-:W-:Y:S01]  /*6ccd0*/  IMAD.WIDE R10, R8.reuse, 0x2, R48 ;  /* 0x00000002080a7825 */ /* 0x044fe200078e0230 */
[----:B------:R-:W2:Y:S03]  /*6cce0*/  LDL R35, [R1+0x1e40] ;  /* 0x001e400001237983 */ /* 0x000ea60000100800 */
[----:B------:R-:W-:Y:S01]  /*6ccf0*/  IMAD.WIDE R8, R8, 0x2, R52 ;  /* 0x0000000208087825 */ /* 0x000fe200078e0234 */
[----:B------:R-:W2:Y:S04]  /*6cd00*/  LDL.LU R32, [R1+0x6f4] ;  /* 0x0006f40001207983 */ /* 0x000ea80000300800 */
[----:B------:R1:W-:Y:S04]  /*6cd10*/  @P5 STG.E.U16 desc[UR36][R10.64], R31 ;  /* 0x0000001f0a005986 */ /* 0x0003e8000c101524 */
[----:B------:R-:W2:Y:S04]  /*6cd20*/  LDL.LU R33, [R1+0x714] ;  /* 0x0007140001217983 */ /* 0x000ea80000300800 */
[----:B------:R0:W-:Y:S01]  /*6cd30*/  @P4 STG.E.U16 desc[UR36][R28.64], R4 ;  /* 0x000000041c004986 */ /* 0x0001e2000c101524 */
[----:B-1----:R-:W-:-:S03]  /*6cd40*/  IMAD.WIDE R10, R0, 0x2, R2 ;  /* 0x00000002000a7825 */ /* 0x002fc600078e0202 */
[----:B------:R-:W2:Y:S04]  /*6cd50*/  LDL.LU R31, [R1+0x6e4] ;  /* 0x0006e400011f7983 */ /* 0x000ea80000300800 */
[----:B------:R1:W-:Y:S01]  /*6cd60*/  STL [R1+0x29a4], R14 ;  /* 0x0029a40e01007387 */ /* 0x0003e20000100800 */
[----:B0-----:R-:W-:-:S03]  /*6cd70*/  IMAD.WIDE R28, R0, 0x2, R14 ;  /* 0x00000002001c7825 */ /* 0x001fc600078e020e */
[----:B------:R-:W-:Y:S01]  /*6cd80*/  @P2 STG.E.U16 desc[UR36][R8.64], R30 ;  /* 0x0000001e08002986 */ /* 0x000fe2000c101524 */
[----:B------:R-:W-:-:S03]  /*6cd90*/  PRMT R4, R57, 0x7632, R4 ;  /* 0x0000763239047816 */ /* 0x000fc60000000004 */
[----:B------:R-:W-:Y:S04]  /*6cda0*/  @P6 STG.E.U16 desc[UR36][R10.64], R57 ;  /* 0x000000390a006986 */ /* 0x000fe8000c101524 */
[----:B-1----:R-:W2:Y:S04]  /*6cdb0*/  LDL R14, [R1+0x2410] ;  /* 0x00241000010e7983 */ /* 0x002ea80000100800 */
[----:B------:R0:W-:Y:S04]  /*6cdc0*/  STL [R1+0x29a0], R15 ;  /* 0x0029a00f01007387 */ /* 0x0001e80000100800 */
[----:B0-----:R-:W2:Y:S04]  /*6cdd0*/  LDL R15, [R1+0x2960] ;  /* 0x00296000010f7983 */ /* 0x001ea80000100800 */
[----:B------:R-:W2:Y:S01]  /*6cde0*/  LDL.LU R57, [R1+0x29a8] ;  /* 0x0029a80001397983 */ /* 0x000ea20000300800 */
[----:B------:R-:W-:Y:S01]  /*6cdf0*/  ISETP.LT.AND P3, PT, R54, UR4, !P1 ;  /* 0x0000000436007c0c */ /* 0x000fe2000cf61270 */
[----:B------:R-:W-:Y:S01]  /*6ce00*/  IMAD.WIDE R8, R0, 0x2, R12 ;  /* 0x0000000200087825 */ /* 0x000fe200078e020c */
[----:B----4-:R-:W-:-:S04]  /*6ce10*/  PRMT R30, R7, 0x7632, R30 ;  /* 0x00007632071e7816 */ /* 0x010fc8000000001e */
[----:B------:R-:W-:Y:S07]  /*6ce20*/  @P0 STG.E.U16 desc[UR36][R8.64], R4 ;  /* 0x0000000408000986 */ /* 0x000fee000c101524 */
[----:B------:R0:W-:Y:S04]  /*6ce30*/  @P3 STG.E.U16 desc[UR36][R28.64], R7 ;  /* 0x000000071c003986 */ /* 0x0001e8000c101524 */
[----:B0-----:R-:W4:Y:S01]  /*6ce40*/  LDL.LU R7, [R1+0x744] ;  /* 0x0007440001077983 */ /* 0x001f220000300800 */
[----:B------:R-:W-:Y:S01]  /*6ce50*/  ISETP.LT.AND P3, PT, R60, UR4, !P1 ;  /* 0x000000043c007c0c */ /* 0x000fe2000cf61270 */
[----:B------:R-:W-:-:S04]  /*6ce60*/  IMAD.WIDE R8, R0, 0x2, R16 ;  /* 0x0000000200087825 */ /* 0x000fc800078e0210 */
[----:B------:R-:W-:-:S04]  /*6ce70*/  IMAD.WIDE R28, R0, 0x2, R18 ;  /* 0x00000002001c7825 */ /* 0x000fc800078e0212 */
[----:B------:R-:W-:Y:S01]  /*6ce80*/  IMAD.WIDE R10, R0, 0x2, R20 ;  /* 0x00000002000a7825 */ /* 0x000fe200078e0214 */
[----:B---3--:R-:W-:Y:S02]  /*6ce90*/  ISETP.LT.AND P5, PT, R5, UR4, !P1 ;  /* 0x0000000405007c0c */ /* 0x008fe4000cfa1270 */
[----:B------:R-:W3:Y:S01]  /*6cea0*/  LDL.LU R5, [R1+0x754] ;  /* 0x0007540001057983 */ /* 0x000ee20000300800 */
[----:B--2---:R-:W-:Y:S02]  /*6ceb0*/  ISETP.LT.AND P0, PT, R35, UR4, !P1 ;  /* 0x0000000423007c0c */ /* 0x004fe4000cf01270 */
[----:B------:R-:W-:Y:S02]  /*6cec0*/  PRMT R4, R31, 0x7632, R4 ;  /* 0x000076321f047816 */ /* 0x000fe40000000004 */
[----:B------:R-:W-:Y:S02]  /*6ced0*/  ISETP.LT.AND P6, PT, R14, UR4, !P1 ;  /* 0x000000040e007c0c */ /* 0x000fe4000cfc1270 */
[----:B------:R-:W2:Y:S01]  /*6cee0*/  LDL R14, [R1+0x784] ;  /* 0x00078400010e7983 */ /* 0x000ea20000100800 */
[----:B------:R-:W-:-:S02]  /*6cef0*/  ISETP.LT.AND P2, PT, R15, UR4, !P1 ;  /* 0x000000040f007c0c */ /* 0x000fc4000cf41270 */
[----:B------:R-:W-:-:S11]  /*6cf00*/  ISETP.LT.AND P4, PT, R57, UR4, !P1 ;  /* 0x0000000439007c0c */ /* 0x000fd6000cf81270 */
[----:B------:R0:W-:Y:S01]  /*6cf10*/  @P2 STG.E.U16 desc[UR36][R8.64], R30 ;  /* 0x0000001e08002986 */ /* 0x0001e2000c101524 */
[----:B------:R-:W-:-:S03]  /*6cf20*/  ISETP.LT.AND P2, PT, R36, UR4, !P1 ;  /* 0x0000000424007c0c */ /* 0x000fc6000cf41270 */
[----:B------:R1:W-:Y:S04]  /*6cf30*/  @P4 STG.E.U16 desc[UR36][R28.64], R31 ;  /* 0x0000001f1c004986 */ /* 0x0003e8000c101524 */
[----:B------:R4:W-:Y:S01]  /*6cf40*/  @P6 STG.E.U16 desc[UR36][R10.64], R4 ;  /* 0x000000040a006986 */ /* 0x0009e2000c101524 */
[----:B0-----:R-:W-:-:S04]  /*6cf50*/  IMAD.WIDE R8, R0, 0x2, R22 ;  /* 0x0000000200087825 */ /* 0x001fc800078e0216 */
[----:B-1----:R-:W-:-:S04]  /*6cf60*/  IMAD.WIDE R28, R0, 0x2, R26 ;  /* 0x00000002001c7825 */ /* 0x002fc800078e021a */
[----:B----4-:R-:W-:Y:S01]  /*6cf70*/  IMAD.WIDE R10, R0, 0x2, R24 ;  /* 0x00000002000a7825 */ /* 0x010fe200078e0218 */
[----:B------:R-:W-:Y:S01]  /*6cf80*/  PRMT R4, R32, 0x7632, R4 ;  /* 0x0000763220047816 */ /* 0x000fe20000000004 */
[----:B------:R0:W-:Y:S04]  /*6cf90*/  @P5 STG.E.U16 desc[UR36][R8.64], R32 ;  /* 0x0000002008005986 */ /* 0x0001e8000c101524 */
[----:B------:R-:W-:Y:S01]  /*6cfa0*/  @P3 STG.E.U16 desc[UR36][R10.64], R4 ;  /* 0x000000040a003986 */ /* 0x000fe2000c101524 */
[----:B------:R-:W-:-:S03]  /*6cfb0*/  PRMT R30, R33, 0x7632, R30 ;  /* 0x00007632211e7816 */ /* 0x000fc6000000001e */
[----:B------:R-:W-:Y:S01]  /*6cfc0*/  @P0 STG.E.U16 desc[UR36][R28.64], R33 ;  /* 0x000000211c000986 */ /* 0x000fe2000c101524 */
[----:B------:R-:W-:Y:S01]  /*6cfd0*/  ISETP.LT.AND P0, PT, R38, UR4, !P1 ;  /* 0x0000000426007c0c */ /* 0x000fe2000cf01270 */
[----:B0-----:R-:W-:-:S05]  /*6cfe0*/  IMAD.WIDE R8, R0, 0x2, R40 ;  /* 0x0000000200087825 */ /* 0x001fca00078e0228 */
[----:B------:R0:W-:Y:S02]  /*6cff0*/  @P2 STG.E.U16 desc[UR36][R8.64], R30 ;  /* 0x0000001e08002986 */ /* 0x0001e4000c101524 */
[----:B0-----:R-:W-:-:S05]  /*6d000*/  IMAD.WIDE R8, R0, 0x2, R42 ;  /* 0x0000000200087825 */ /* 0x001fca00078e022a */
[----:B------:R0:W-:Y:S04]  /*6d010*/  @P0 STG.E.U16 desc[UR36][R8.64], R7 ;  /* 0x0000000708000986 */ /* 0x0001e8000c101524 */
[----:B0-----:R-:W4:Y:S01]  /*6d020*/  LDL.LU R9, [R1+0x774] ;  /* 0x0007740001097983 */ /* 0x001f220000300800 */
[----:B------:R-:W-:Y:S01]  /*6d030*/  ISETP.LT.AND P3, PT, R37, UR4, !P1 ;  /* 0x0000000425007c0c */ /* 0x000fe2000cf61270 */
[----:B------:R-:W-:Y:S01]  /*6d040*/  VIADD R4, R6, 0x3b ;  /* 0x0000003b06047836 */ /* 0x000fe20000000000 */
[----:B------:R-:W-:Y:S02]  /*6d050*/  ISETP.LT.AND P4, PT, R55, UR4, !P1 ;  /* 0x0000000437007c0c */ /* 0x000fe4000cf81270 */
[----:B------:R-:W-:Y:S02]  /*6d060*/  ISETP.LT.AND P5, PT, R56, UR4, !P1 ;  /* 0x0000000438007c0c */ /* 0x000fe4000cfa1270 */
[----:B------:R-:W-:Y:S01]  /*6d070*/  ISETP.LT.AND P6, PT, R58, UR4, !P1 ;  /* 0x000000043a007c0c */ /* 0x000fe2000cfc1270 */
[----:B------:R-:W-:Y:S01]  /*6d080*/  IMAD.WIDE R10, R0, 0x2, R44 ;  /* 0x00000002000a7825 */ /* 0x000fe200078e022c */
[----:B------:R-:W-:-:S02]  /*6d090*/  ISETP.GE.AND P2, PT, R4, UR7, PT ;  /* 0x0000000704007c0c */ /* 0x000fc4000bf46270 */
[----:B------:R-:W-:Y:S01]  /*6d0a0*/  PRMT R4, R7, 0x7632, R4 ;  /* 0x0000763207047816 */ /* 0x000fe20000000004 */
[----:B------:R-:W-:Y:S01]  /*6d0b0*/  IMAD.WIDE R28, R0, 0x2, R46 ;  /* 0x00000002001c7825 */ /* 0x000fe200078e022e */
[----:B------:R-:W-:-:S03]  /*6d0c0*/  ISETP.LT.AND P1, PT, R59, UR4, !P1 ;  /* 0x000000043b007c0c */ /* 0x000fc6000cf21270 */
[C---:B------:R-:W-:Y:S01]  /*6d0d0*/  IMAD.WIDE R30, R0.reuse, 0x2, R48 ;  /* 0x00000002001e7825 */ /* 0x040fe200078e0230 */
[----:B------:R0:W-:Y:S03]  /*6d0e0*/  @P3 STG.E.U16 desc[UR36][R10.64], R4 ;  /* 0x000000040a003986 */ /* 0x0001e6000c101524 */
[----:B------:R-:W-:Y:S01]  /*6d0f0*/  IMAD.WIDE R32, R0, 0x2, R50 ;  /* 0x0000000200207825 */ /* 0x000fe200078e0232 */
[----:B------:R-:W-:-:S03]  /*6d100*/  ISETP.LT.AND P3, PT, R15, UR4, !P2 ;  /* 0x000000040f007c0c */ /* 0x000fc6000d761270 */
[----:B0-----:R-:W-:Y:S01]  /*6d110*/  VIADD R4, R0, UR5 ;  /* 0x0000000500047c36 */ /* 0x001fe20008000000 */
[----:B------:R-:W0:Y:S01]  /*6d120*/  LDCU UR5, c[0x0][0x3b8] ;  /* 0x00007700ff0577ac */ /* 0x000e220008000800 */
[----:B---3--:R-:W-:Y:S01]  /*6d130*/  PRMT R34, R5, 0x7632, R34 ;  /* 0x0000763205227816 */ /* 0x008fe20000000022 */
[----:B------:R1:W-:Y:S04]  /*6d140*/  @P4 STG.E.U16 desc[UR36][R28.64], R5 ;  /* 0x000000051c004986 */ /* 0x0003e8000c101524 */
[----:B------:R3:W-:Y:S04]  /*6d150*/  @P5 STG.E.U16 desc[UR36][R30.64], R34 ;  /* 0x000000221e005986 */ /* 0x0007e8000c101524 */
[----:B-1----:R-:W2:Y:S04]  /*6d160*/  LDL.LU R5, [R1+0x764] ;  /* 0x0007640001057983 */ /* 0x002ea80000300800 */
[----:B------:R-:W2:Y:S01]  /*6d170*/  LDL.LU R7, [R1+0x734] ;  /* 0x0007340001077983 */ /* 0x000ea20000300800 */
[----:B---3--:R-:W-:-:S03]  /*6d180*/  VIADD R31, R6, 0x3c ;  /* 0x0000003c061f7836 */ /* 0x008fc60000000000 */
[----:B------:R-:W3:Y:S04]  /*6d190*/  LDL R34, [R1+0x222c] ;  /* 0x00222c0001227983 */ /* 0x000ee80000100800 */
[----:B------:R-:W-:Y:S01]  /*6d1a0*/  STL [R1+0x2998], R33 ;  /* 0x0029982101007387 */ /* 0x000fe20000100800 */
[----:B------:R-:W-:-:S03]  /*6d1b0*/  ISETP.GE.AND P0, PT, R31, UR7, PT ;  /* 0x000000071f007c0c */ /* 0x000fc6000bf06270 */
[----:B----4-:R1:W-:Y:S01]  /*6d1c0*/  @P6 STG.E.U16 desc[UR36][R32.64], R9 ;  /* 0x0000000920006986 */ /* 0x0103e2000c101524 */
[----:B------:R-:W-:Y:S01]  /*6d1d0*/  PRMT R30, R9, 0x7632, R30 ;  /* 0x00007632091e7816 */ /* 0x000fe2000000001e */
[----:B-1----:R-:W-:Y:S02]  /*6d1e0*/  IMAD.WIDE R8, R0, 0x2, R52 ;  /* 0x0000000200087825 */ /* 0x002fe400078e0234 */
[----:B------:R-:W4:Y:S01]  /*6d1f0*/  LDL.LU R33, [R1+0x794] ;  /* 0x0007940001217983 */ /* 0x000f220000300800 */
[----:B--2---:R-:W-:-:S03]  /*6d200*/  PRMT R0, R14, 0x7632, R0 ;  /* 0x000076320e007816 */ /* 0x004fc60000000000 */
[----:B------:R-:W2:Y:S04]  /*6d210*/  LDL.LU R14, [R1+0x29a4] ;  /* 0x0029a400010e7983 */ /* 0x000ea80000300800 */
[----:B------:R-:W2:Y:S04]  /*6d220*/  LDL.LU R15, [R1+0x29a0] ;  /* 0x0029a000010f7983 */ /* 0x000ea80000300800 */
[----:B------:R-:W2:Y:S04]  /*6d230*/  LDL R31, [R1+0x2410] ;  /* 0x00241000011f7983 */ /* 0x000ea80000100800 */
[----:B------:R1:W-:Y:S04]  /*6d240*/  @P1 STG.E.U16 desc[UR36][R8.64], R30 ;  /* 0x0000001e08001986 */ /* 0x0003e8000c101524 */
[----:B-1----:R-:W2:Y:S01]  /*6d250*/  LDL.LU R9, [R1+0x784] ;  /* 0x0007840001097983 */ /* 0x002ea20000300800 */
[----:B------:R-:W-:-:S02]  /*6d260*/  ISETP.LT.AND P5, PT, R61, UR4, !P2 ;  /* 0x000000043d007c0c */ /* 0x000fc4000d7a1270 */
[----:B------:R-:W-:Y:S01]  /*6d270*/  ISETP.LT.AND P6, PT, R39, UR4, !P2 ;  /* 0x0000000427007c0c */ /* 0x000fe2000d7c1270 */
[----:B------:R-:W-:Y:S01]  /*6d280*/  IMAD.WIDE R10, R4, 0x2, R2 ;  /* 0x00000002040a7825 */ /* 0x000fe200078e0202 */
[----:B------:R-:W-:-:S03]  /*6d290*/  ISETP.LT.AND P4, PT, R54, UR4, !P2 ;  /* 0x0000000436007c0c */ /* 0x000fc6000d781270 */
[----:B------:R-:W-:Y:S01]  /*6d2a0*/  IMAD.WIDE R28, R4, 0x2, R12 ;  /* 0x00000002041c7825 */ /* 0x000fe200078e020c */
[----:B---3--:R-:W-:Y:S02]  /*6d2b0*/  ISETP.LT.AND P1, PT, R34, UR4, !P2 ;  /* 0x0000000422007c0c */ /* 0x008fe4000d721270 */
[----:B------:R-:W-:-:S03]  /*6d2c0*/  PRMT R32, R7, 0x7632, R32 ;  /* 0x0000763207207816 */ /* 0x000fc60000000020 */
[----:B--2---:R1:W-:Y:S01]  /*6d2d0*/  @P5 STG.E.U16 desc[UR36][R10.64], R9 ;  /* 0x000000090a005986 */ /* 0x0043e2000c101524 */
[----:B------:R-:W-:-:S03]  /*6d2e0*/  ISETP.LT.AND P5, PT, R31, UR4, !P2 ;  /* 0x000000041f007c0c */ /* 0x000fc6000d7a1270 */
[----:B------:R4:W-:Y:S01]  /*6d2f0*/  @P6 STG.E.U16 desc[UR36][R28.64], R0 ;  /* 0x000000001c006986 */ /* 0x0009e2000c101524 */
[----:B------:R-:W-:Y:S01]  /*6d300*/  ISETP.LT.AND P6, PT, R57, UR4, !P2 ;  /* 0x0000000439007c0c */ /* 0x000fe2000d7c1270 */
[----:B-1----:R-:W-:-:S04]  /*6d310*/  IMAD.WIDE R8, R4, 0x2, R14 ;  /* 0x0000000204087825 */ /* 0x002fc800078e020e */
[----:B------:R-:W-:Y:S01]  /*6d320*/  IMAD.WIDE R10, R4, 0x2, R16 ;  /* 0x00000002040a7825 */ /* 0x000fe200078e0210 */
[----:B----4-:R-:W-:Y:S01]  /*6d330*/  PRMT R0, R33, 0x7632, R0 ;  /* 0x0000763221007816 */ /* 0x010fe20000000000 */
[----:B------:R1:W-:Y:S01]  /*6d340*/  @P4 STG.E.U16 desc[UR36][R8.64], R33 ;  /* 0x0000002108004986 */ /* 0x0003e2000c101524 */
[----:B------:R-:W-:Y:S01]  /*6d350*/  ISETP.LT.AND P4, PT, R60, UR4, !P2 ;  /* 0x000000043c007c0c */ /* 0x000fe2000d781270 */
[C---:B------:R-:W-:Y:S02]  /*6d360*/  IMAD.WIDE R28, R4.reuse, 0x2, R22 ;  /* 0x00000002041c7825 */ /* 0x040fe400078e0216 */
[----:B------:R2:W-:Y:S02]  /*6d370*/  @P3 STG.E.U16 desc[UR36][R10.64], R0 ;  /* 0x000000000a003986 */ /* 0x0005e4000c101524 */
[C---:B-1----:R-:W-:Y:S02]  /*6d380*/  IMAD.WIDE R8, R4.reuse, 0x2, R18 ;  /* 0x0000000204087825 */ /* 0x042fe400078e0212 */
[----:B------:R-:W3:Y:S02]  /*6d390*/  LDL.LU R33, [R1+0x6d4] ;  /* 0x0006d40001217983 */ /* 0x000ee40000300800 */
[C---:B--2---:R-:W-:Y:S01]  /*6d3a0*/  IMAD.WIDE R10, R4.reuse, 0x2, R20 ;  /* 0x00000002040a7825 */ /* 0x044fe200078e0214 */
[----:B------:R-:W-:Y:S01]  /*6d3b0*/  PRMT R0, R5, 0x7632, R0 ;  /* 0x0000763205007816 */ /* 0x000fe20000000000 */
[----:B------:R1:W-:Y:S02]  /*6d3c0*/  @P6 STG.E.U16 desc[UR36][R8.64], R5 ;  /* 0x0000000508006986 */ /* 0x0003e4000c101524 */
[----:B------:R-:W-:-:S02]  /*6d3d0*/  IMAD.WIDE R30, R4, 0x2, R24 ;  /* 0x00000002041e7825 */ /* 0x000fc400078e0218 */
[----:B------:R-:W-:Y:S04]  /*6d3e0*/  @P5 STG.E.U16 desc[UR36][R10.64], R0 ;  /* 0x000000000a005986 */ /* 0x000fe8000c101524 */
[----:B------:R2:W-:Y:S04]  /*6d3f0*/  @P1 STG.E.U16 desc[UR36][R28.64], R7 ;  /* 0x000000071c001986 */ /* 0x0005e8000c101524 */
[----:B-1----:R-:W4:Y:S04]  /*6d400*/  LDL.LU R5, [R1+0x299c] ;  /* 0x00299c0001057983 */ /* 0x002f280000300800 */
[----:B--2---:R-:W2:Y:S04]  /*6d410*/  LDL.LU R29, [R1+0x724] ;  /* 0x00072400011d7983 */ /* 0x004ea80000300800 */
[----:B------:R-:W4:Y:S04]  /*6d420*/  LDL.LU R7, [R1+0x6c8] ;  /* 0x0006c80001077983 */ /* 0x000f280000300800 */
[----:B------:R1:W-:Y:S04]  /*6d430*/  @P4 STG.E.U16 desc[UR36][R30.64], R32 ;  /* 0x000000201e004986 */ /* 0x0003e8000c101524 */
[----:B-1----:R-:W4:Y:S01]  /*6d440*/  LDL.LU R31, [R1+0x704] ;  /* 0x00070400011f7983 */ /* 0x002f220000300800 */
[----:B------:R-:W-:-:S02]  /*6d450*/  ISETP.LT.AND P3, PT, R35, UR4, !P2 ;  /* 0x0000000423007c0c */ /* 0x000fc4000d761270 */
[----:B------:R-:W-:Y:S02]  /*6d460*/  ISETP.LT.AND P5, PT, R36, UR4, !P2 ;  /* 0x0000000424007c0c */ /* 0x000fe4000d7a1270 */
[----:B------:R-:W-:Y:S01]  /*6d470*/  ISETP.LT.AND P6, PT, R38, UR4, !P2 ;  /* 0x0000000426007c0c */ /* 0x000fe2000d7c1270 */
[C---:B------:R-:W-:Y:S01]  /*6d480*/  IMAD.WIDE R10, R4.reuse, 0x2, R26 ;  /* 0x00000002040a7825 */ /* 0x040fe200078e021a */
[----:B------:R-:W-:Y:S02]  /*6d490*/  ISETP.LT.AND P4, PT, R37, UR4, !P2 ;  /* 0x0000000425007c0c */ /* 0x000fe4000d781270 */
[----:B------:R-:W-:Y:S01]  /*6d4a0*/  ISETP.LT.AND P1, PT, R55, UR4, !P2 ;  /* 0x0000000437007c0c */ /* 0x000fe2000d721270 */
[----:B------:R-:W-:Y:S01]  /*6d4b0*/  IMAD.WIDE R8, R4, 0x2, R40 ;  /* 0x0000000204087825 */ /* 0x000fe200078e0228 */
[----:B---3--:R-:W-:Y:S02]  /*6d4c0*/  PRMT R30, R33, 0x7632, R30 ;  /* 0x00007632211e7816 */ /* 0x008fe4000000001e */
[----:B--2---:R-:W-:Y:S01]  /*6d4d0*/  PRMT R0, R29, 0x7632, R0 ;  /* 0x000076321d007816 */ /* 0x004fe20000000000 */
[----:B------:R1:W-:Y:S01]  /*6d4e0*/  @P3 STG.E.U16 desc[UR36][R10.64], R29 ;  /* 0x0000001d0a003986 */ /* 0x0003e2000c101524 */
[----:B------:R-:W-:-:S03]  /*6d4f0*/  ISETP.LT.AND P3, PT, R56, UR4, !P2 ;  /* 0x0000000438007c0c */ /* 0x000fc6000d761270 */
[----:B------:R2:W-:Y:S01]  /*6d500*/  @P5 STG.E.U16 desc[UR36][R8.64], R0 ;  /* 0x0000000008005986 */ /* 0x0005e2000c101524 */
[----:B-1----:R-:W-:-:S04]  /*6d510*/  IMAD.WIDE R28, R4, 0x2, R42 ;  /* 0x00000002041c7825 */ /* 0x002fc800078e022a */
[----:B--2---:R-:W-:Y:S01]  /*6d520*/  IMAD.WIDE R8, R4, 0x2, R44 ;  /* 0x0000000204087825 */ /* 0x004fe200078e022c */
[----:B----4-:R-:W-:-:S03]  /*6d530*/  PRMT R0, R31, 0x7632, R0 ;  /* 0x000076321f007816 */ /* 0x010fc60000000000 */
[----:B------:R-:W-:Y:S01]  /*6d540*/  IMAD.WIDE R10, R4, 0x2, R46 ;  /* 0x00000002040a7825 */ /* 0x000fe200078e022e */
[----:B------:R1:W-:Y:S04]  /*6d550*/  @P6 STG.E.U16 desc[UR36][R28.64], R31 ;  /* 0x0000001f1c006986 */ /* 0x0003e8000c101524 */
[----:B------:R2:W-:Y:S04]  /*6d560*/  @P4 STG.E.U16 desc[UR36][R8.64], R0 ;  /* 0x0000000008004986 */ /* 0x0005e8000c101524 */
[----:B------:R3:W-:Y:S01]  /*6d570*/  @P1 STG.E.U16 desc[UR36][R10.64], R33 ;  /* 0x000000210a001986 */ /* 0x0007e2000c101524 */
[----:B------:R-:W-:Y:S01]  /*6d580*/  ISETP.LT.AND P1, PT, R58, UR4, !P2 ;  /* 0x000000043a007c0c */ /* 0x000fe2000d721270 */
[----:B-1----:R-:W-:Y:S01]  /*6d590*/  IMAD.WIDE R28, R4, 0x2, R48 ;  /* 0x00000002041c7825 */ /* 0x002fe200078e0230 */
[----:B------:R-:W-:-:S03]  /*6d5a0*/  ISETP.LT.AND P2, PT, R59, UR4, !P2 ;  /* 0x000000043b007c0c */ /* 0x000fc6000d741270 */
[C---:B--2---:R-:W-:Y:S01]  /*6d5b0*/  IMAD.WIDE R8, R4.reuse, 0x2, R50 ;  /* 0x0000000204087825 */ /* 0x044fe200078e0232 */
[----:B------:R1:W-:Y:S01]  /*6d5c0*/  @P3 STG.E.U16 desc[UR36][R28.64], R30 ;  /* 0x0000001e1c003986 */ /* 0x0003e2000c101524 */
[----:B------:R-:W-:Y:S02]  /*6d5d0*/  ISETP.LT.AND P3, PT, R61, UR4, !P0 ;  /* 0x000000043d007c0c */ /* 0x000fe4000c761270 */
[----:B0-----:R-:W-:Y:S01]  /*6d5e0*/  VIADD R0, R4, UR5 ;  /* 0x0000000504007c36 */ /* 0x001fe20008000000 */
[----:B---3--:R-:W2:Y:S01]  /*6d5f0*/  LDL.LU R33, [R1+0x6e8] ;  /* 0x0006e80001217983 */ /* 0x008ea20000300800 */
[----:B------:R-:W-:Y:S01]  /*6d600*/  ISETP.LT.AND P6, PT, R54, UR4, !P0 ;  /* 0x0000000436007c0c */ /* 0x000fe2000c7c1270 */
[----:B------:R-:W-:Y:S01]  /*6d610*/  IMAD.WIDE R10, R4, 0x2, R52 ;  /* 0x00000002040a7825 */ /* 0x000fe200078e0234 */
[----:B------:R-:W-:Y:S01]  /*6d620*/  PRMT R32, R7, 0x7632, R32 ;  /* 0x0000763207207816 */ /* 0x000fe20000000020 */
[----:B------:R0:W-:Y:S01]  /*6d630*/  STL [R1+0x2994], R54 ;  /* 0x0029943601007387 */ /* 0x0001e20000100800 */
[----:B------:R-:W-:Y:S01]  /*6d640*/  PRMT R4, R5, 0x7632, R4 ;  /* 0x0000763205047816 */ /* 0x000fe20000000004 */
[----:B------:R-:W3:Y:S02]  /*6d650*/  LDCU UR5, c[0x0][0x3b8] ;  /* 0x00007700ff0577ac */ /* 0x000ee40008000800 */
[----:B------:R4:W-:Y:S01]  /*6d660*/  @P1 STG.E.U16 desc[UR36][R8.64], R5 ;  /* 0x0000000508001986 */ /* 0x0009e2000c101524 */
[----:B-1----:R-:W-:-:S03]  /*6d670*/  IMAD.WIDE R28, R0, 0x2, R2 ;  /* 0x00000002001c7825 */ /* 0x002fc600078e0202 */
[----:B0-----:R-:W3:Y:S04]  /*6d680*/  LDL.LU R54, [R1+0x6f8] ;  /* 0x0006f80001367983 */ /* 0x001ee80000300800 */
[----:B----4-:R-:W4:Y:S04]  /*6d690*/  LDL R8, [R1+0x2960] ;  /* 0x0029600001087983 */ /* 0x010f280000100800 */
[----:B------:R-:W-:Y:S04]  /*6d6a0*/  @P2 STG.E.U16 desc[UR36][R10.64], R4 ;  /* 0x000000040a002986 */ /* 0x000fe8000c101524 */
[----:B------:R-:W3:Y:S04]  /*6d6b0*/  LDL R9, [R1+0x2410] ;  /* 0x0024100001097983 */ /* 0x000ee80000100800 */
[----:B------:R0:W-:Y:S04]  /*6d6c0*/  @P3 STG.E.U16 desc[UR36][R28.64], R7 ;  /* 0x000000071c003986 */ /* 0x0001e8000c101524 */
[----:B0-----:R-:W3:Y:S04]  /*6d6d0*/  LDL.LU R29, [R1+0x6b8] ;  /* 0x0006b800011d7983 */ /* 0x001ee80000300800 */
[----:B------:R-:W3:Y:S01]  /*6d6e0*/  LDL.LU R7, [R1+0x718] ;  /* 0x0007180001077983 */ /* 0x000ee20000300800 */
[----:B------:R-:W-:Y:S01]  /*6d6f0*/  ISETP.LT.AND P4, PT, R39, UR4, !P0 ;  /* 0x0000000427007c0c */ /* 0x000fe2000c781270 */
[----:B------:R-:W-:Y:S01]  /*6d700*/  IMAD.WIDE R30, R0, 0x2, R12 ;  /* 0x00000002001e7825 */ /* 0x000fe200078e020c */
[----:B------:R-:W-:-:S03]  /*6d710*/  ISETP.LT.AND P5, PT, R57, UR4, !P0 ;  /* 0x0000000439007c0c */ /* 0x000fc6000c7a1270 */
[----:B------:R-:W-:Y:S01]  /*6d720*/  IMAD.WIDE R4, R0, 0x2, R14 ;  /* 0x0000000200047825 */ /* 0x000fe200078e020e */
[----:B------:R-:W-:-:S07]  /*6d730*/  ISETP.LT.AND P3, PT, R34, UR4, !P0 ;  /* 0x0000000422007c0c */ /* 0x000fce000c761270 */
[----:B------:R2:W-:Y:S01]  /*6d740*/  @P4 STG.E.U16 desc[UR36][R30.64], R32 ;  /* 0x000000201e004986 */ /* 0x0005e2000c101524 */
[----:B------:R-:W-:-:S03]  /*6d750*/  VIADD R10, R6, 0x3d ;  /* 0x0000003d060a7836 */ /* 0x000fc60000000000 */
[----:B------:R-:W3:Y:S02]  /*6d760*/  LDL.LU R6, [R1+0x748] ;  /* 0x0007480001067983 */ /* 0x000ee40000300800 */
[----:B------:R-:W-:Y:S02]  /*6d770*/  ISETP.GE.AND P2, PT, R10, UR7, PT ;  /* 0x000000070a007c0c */ /* 0x000fe4000bf46270 */
[----:B--2---:R-:W-:Y:S02]  /*6d780*/  PRMT R30, R33, 0x7632, R30 ;  /* 0x00007632211e7816 */ /* 0x004fe4000000001e */
[----:B----4-:R-:W-:Y:S02]  /*6d790*/  ISETP.LT.AND P1, PT, R8, UR4, !P0 ;  /* 0x0000000408007c0c */ /* 0x010fe4000c721270 */
[----:B---3--:R-:W-:Y:S01]  /*6d7a0*/  ISETP.LT.AND P4, PT, R9, UR4, !P0 ;  /* 0x0000000409007c0c */ /* 0x008fe2000c781270 */
[----:B------:R-:W-:Y:S01]  /*6d7b0*/  IMAD.WIDE R8, R0, 0x2, R16 ;  /* 0x0000000200087825 */ /* 0x000fe200078e0210 */
[----:B------:R-:W-:-:S02]  /*6d7c0*/  PRMT R31, R54, 0x7632, R31 ;  /* 0x00007632361f7816 */ /* 0x000fc4000000001f */
[----:B------:R-:W-:Y:S01]  /*6d7d0*/  PRMT R11, R29, 0x7632, R11 ;  /* 0x000076321d0b7816 */ /* 0x000fe2000000000b */
[----:B------:R0:W-:Y:S01]  /*6d7e0*/  @P6 STG.E.U16 desc[UR36][R4.64], R29 ;  /* 0x0000001d04006986 */ /* 0x0001e2000c101524 */
[----:B------:R-:W-:-:S05]  /*6d7f0*/  ISETP.LT.AND P6, PT, R60, UR4, !P0 ;  /* 0x000000043c007c0c */ /* 0x000fca000c7c1270 */
[----:B------:R1:W-:Y:S01]  /*6d800*/  @P1 STG.E.U16 desc[UR36][R8.64], R11 ;  /* 0x0000000b08001986 */ /* 0x0003e2000c101524 */
[----:B------:R-:W-:Y:S01]  /*6d810*/  ISETP.LT.AND P1, PT, R35, UR4, !P0 ;  /* 0x0000000423007c0c */ /* 0x000fe2000c721270 */
[----:B0-----:R-:W-:-:S04]  /*6d820*/  IMAD.WIDE R4, R0, 0x2, R18 ;  /* 0x0000000200047825 */ /* 0x001fc800078e0212 */
[C---:B-1----:R-:W-:Y:S01]  /*6d830*/  IMAD.WIDE R8, R0.reuse, 0x2, R20 ;  /* 0x0000000200087825 */ /* 0x042fe200078e0214 */
[----:B------:R0:W-:Y:S03]  /*6d840*/  @P5 STG.E.U16 desc[UR36][R4.64], R33 ;  /* 0x0000002104005986 */ /* 0x0001e6000c101524 */
[C---:B------:R-:W-:Y:S01]  /*6d850*/  IMAD.WIDE R10, R0.reuse, 0x2, R22 ;  /* 0x00000002000a7825 */ /* 0x040fe200078e0216 */
[----:B------:R-:W-:Y:S03]  /*6d860*/  @P4 STG.E.U16 desc[UR36][R8.64], R30 ;  /* 0x0000001e08004986 */ /* 0x000fe6000c101524 */
[C---:B------:R-:W-:Y:S01]  /*6d870*/  IMAD.WIDE R28, R0.reuse, 0x2, R24 ;  /* 0x00000002001c7825 */ /* 0x040fe200078e0218 */
[----:B------:R1:W-:Y:S03]  /*6d880*/  @P3 STG.E.U16 desc[UR36][R10.64], R54 ;  /* 0x000000360a003986 */ /* 0x0003e6000c101524 */
[----:B0-----:R-:W-:Y:S01]  /*6d890*/  IMAD.WIDE R4, R0, 0x2, R26 ;  /* 0x0000000200047825 */ /* 0x001fe200078e021a */
[----:B------:R-:W2:Y:S04]  /*6d8a0*/  LDL.LU R33, [R1+0x2998] ;  /* 0x0029980001217983 */ /* 0x000ea80000300800 */
[----:B------:R-:W-:Y:S04]  /*6d8b0*/  @P6 STG.E.U16 desc[UR36][R28.64], R31 ;  /* 0x0000001f1c006986 */ /* 0x000fe8000c101524 */
[----:B-1----:R-:W3:Y:S04]  /*6d8c0*/  LDL R54, [R1+0x778] ;  /* 0x0007780001367983 */ /* 0x002ee80000100800 */
[----:B------:R0:W-:Y:S04]  /*6d8d0*/  @P1 STG.E.U16 desc[UR36][R4.64], R7 ;  /* 0x0000000704001986 */ /* 0x0001e8000c101524 */
[----:B0-----:R-:W4:Y:S04]  /*6d8e0*/  LDL.LU R4, [R1+0x758] ;  /* 0x0007580001047983 */ /* 0x001f280000300800 */
[----:B------:R-:W3:Y:S01]  /*6d8f0*/  LDL R5, [R1+0x1164] ;  /* 0x0011640001057983 */ /* 0x000ee20000100800 */
[----:B------:R-:W-:-:S02]  /*6d900*/  ISETP.LT.AND P3, PT, R36, UR4, !P0 ;  /* 0x0000000424007c0c */ /* 0x000fc4000c761270 */
[----:B------:R-:W-:Y:S01]  /*6d910*/  ISETP.LT.AND P4, PT, R38, UR4, !P0 ;  /* 0x0000000426007c0c */ /* 0x000fe2000c781270 */
[C---:B------:R-:W-:Y:S01]  /*6d920*/  IMAD.WIDE R8, R0.reuse, 0x2, R40 ;  /* 0x0000000200087825 */ /* 0x040fe200078e0228 */
[----:B------:R-:W-:Y:S02]  /*6d930*/  ISETP.LT.AND P5, PT, R37, UR4, !P0 ;  /* 0x0000000425007c0c */ /* 0x000fe4000c7a1270 */
[----:B------:R-:W-:Y:S02]  /*6d940*/  PRMT R32, R7, 0x7632, R32 ;  /* 0x0000763207207816 */ /* 0x000fe40000000020 */
[----:B------:R-:W-:Y:S01]  /*6d950*/  ISETP.LT.AND P6, PT, R55, UR4, !P0 ;  /* 0x0000000437007c0c */ /* 0x000fe2000c7c1270 */
[----:B------:R-:W-:-:S04]  /*6d960*/  IMAD.WIDE R10, R0, 0x2, R42 ;  /* 0x00000002000a7825 */ /* 0x000fc800078e022a */
[----:B------:R0:W-:Y:S01]  /*6d970*/  @P3 STG.E.U16 desc[UR36][R8.64], R32 ;  /* 0x0000002008003986 */ /* 0x0001e2000c101524 */
[----:B------:R-:W-:Y:S01]  /*6d980*/  ISETP.LT.AND P3, PT, R56, UR4, !P0 ;  /* 0x0000000438007c0c */ /* 0x000fe2000c761270 */
[C---:B------:R-:W-:Y:S02]  /*6d990*/  IMAD.WIDE R28, R0.reuse, 0x2, R44 ;  /* 0x00000002001c7825 */ /* 0x040fe400078e022c */
[----:B------:R1:W-:Y:S02]  /*6d9a0*/  @P4 STG.E.U16 desc[UR36][R10.64], R6 ;  /* 0x000000060a004986 */ /* 0x0003e4000c101524 */
[----:B------:R-:W-:-:S04]  /*6d9b0*/  IMAD.WIDE R30, R0, 0x2, R46 ;  /* 0x00000002001e7825 */ /* 0x000fc800078e022e */
[C---:B0-----:R-:W-:Y:S01]  /*6d9c0*/  IMAD.WIDE R8, R0.reuse, 0x2, R48 ;  /* 0x0000000200087825 */ /* 0x041fe200078e0230 */
[----:B------:R-:W3:Y:S03]  /*6d9d0*/  LDL R32, [R1+0x2960] ;  /* 0x0029600001207983 */ /* 0x000ee60000100800 */
[----:B-1----:R-:W-:Y:S01]  /*6d9e0*/  IMAD.WIDE R10, R0, 0x2, R52 ;  /* 0x00000002000a7825 */ /* 0x002fe200078e0234 */
[----:B--2---:R-:W-:Y:S02]  /*6d9f0*/  PRMT R33, R6, 0x7632, R33 ;  /* 0x0000763206217816 */ /* 0x004fe40000000021 */
[----:B------:R-:W2:Y:S04]  /*6da00*/  LDL R6, [R1+0x768] ;  /* 0x0007680001067983 */ /* 0x000ea80000100800 */
[----:B------:R0:W-:Y:S04]  /*6da10*/  @P5 STG.E.U16 desc[UR36][R28.64], R33 ;  /* 0x000000211c005986 */ /* 0x0001e8000c101524 */
[----:B------:R-:W2:Y:S04]  /*6da20*/  LDL.LU R7, [R1+0x798] ;  /* 0x0007980001077983 */ /* 0x000ea80000300800 */
[----:B0-----:R-:W2:Y:S01]  /*6da30*/  LDL R33, [R1+0x2410] ;  /* 0x0024100001217983 */ /* 0x001ea20000100800 */
[----:B----4-:R-:W-:-:S03]  /*6da40*/  PRMT R28, R4, 0x7632, R28 ;  /* 0x00007632041c7816 */ /* 0x010fc6000000001c */
[----:B------:R0:W-:Y:S01]  /*6da50*/  @P6 STG.E.U16 desc[UR36][R30.64], R4 ;  /* 0x000000041e006986 */ /* 0x0001e2000c101524 */
[----:B---3--:R-:W-:-:S03]  /*6da60*/  VIADD R29, R5, 0x3e ;  /* 0x0000003e051d7836 */ /* 0x008fc60000000000 */
[----:B------:R1:W-:Y:S02]  /*6da70*/  @P3 STG.E.U16 desc[UR36][R8.64], R28 ;  /* 0x0000001c08003986 */ /* 0x0003e4000c101524 */
[----:B------:R-:W-:Y:S01]  /*6da80*/  ISETP.GE.AND P1, PT, R29, UR7, PT ;  /* 0x000000071d007c0c */ /* 0x000fe2000bf26270 */
[----:B0-----:R-:W-:Y:S01]  /*6da90*/  VIADD R30, R0, UR5 ;  /* 0x00000005001e7c36 */ /* 0x001fe20008000000 */
[----:B------:R-:W-:Y:S01]  /*6daa0*/  ISETP.LT.AND P4, PT, R58, UR4, !P0 ;  /* 0x000000043a007c0c */ /* 0x000fe2000c781270 */
[----:B------:R-:W-:Y:S01]  /*6dab0*/  IMAD.WIDE R4, R0, 0x2, R50 ;  /* 0x0000000200047825 */ /* 0x000fe200078e0232 */
[----:B------:R-:W-:Y:S01]  /*6dac0*/  PRMT R0, R54, 0x7632, R0 ;  /* 0x0000763236007816 */ /* 0x000fe20000000000 */
[----:B------:R-:W0:Y:S01]  /*6dad0*/  LDCU UR5, c[0x0][0x3b8] ;  /* 0x00007700ff0577ac */ /* 0x000e220008000800 */
[----:B------:R-:W3:Y:S04]  /*6dae0*/  LDL.LU R54, [R1+0x2994] ;  /* 0x0029940001367983 */ /* 0x000ee80000300800 */
[----:B------:R-:W4:Y:S04]  /*6daf0*/  LDL.LU R29, [R1+0x788] ;  /* 0x00078800011d7983 */ /* 0x000f280000300800 */
[----:B-1----:R-:W3:Y:S01]  /*6db00*/  LDL.LU R9, [R1+0x778] ;  /* 0x0007780001097983 */ /* 0x002ee20000300800 */
[----:B------:R-:W-:-:S02]  /*6db10*/  ISETP.LT.AND P0, PT, R59, UR4, !P0 ;  /* 0x000000043b007c0c */ /* 0x000fc4000c701270 */
[----:B------:R-:W-:Y:S02]  /*6db20*/  ISETP.LT.AND P6, PT, R61, UR4, !P2 ;  /* 0x000000043d007c0c */ /* 0x000fe4000d7c1270 */
[----:B------:R-:W-:Y:S02]  /*6db30*/  ISETP.LT.AND P5, PT, R39, UR4, !P2 ;  /* 0x0000000427007c0c */ /* 0x000fe4000d7a1270 */
[----:B--2---:R-:W-:Y:S01]  /*6db40*/  PRMT R31, R6, 0x7632, R31 ;  /* 0x00007632061f7816 */ /* 0x004fe2000000001f */
[----:B---3--:R1:W-:Y:S06]  /*6db50*/  @P4 STG.E.U16 desc[UR36][R4.64], R9 ;  /* 0x0000000904004986 */ /* 0x0083ec000c101524 */
[----:B------:R2:W-:Y:S01]  /*6db60*/  @P0 STG.E.U16 desc[UR36][R10.64], R0 ;  /* 0x000000000a000986 */ /* 0x0005e2000c101524 */
[----:B------:R-:W-:Y:S01]  /*6db70*/  ISETP.LT.AND P0, PT, R54, UR4, !P2 ;  /* 0x0000000436007c0c */ /* 0x000fe2000d701270 */
[----:B-1----:R-:W-:-:S05]  /*6db80*/  IMAD.WIDE R4, R30, 0x2, R2 ;  /* 0x000000021e047825 */ /* 0x002fca00078e0202 */
[----:B----4-:R1:W-:Y:S01]  /*6db90*/  @P6 STG.E.U16 desc[UR36][R4.64], R29 ;  /* 0x0000001d04006986 */ /* 0x0103e2000c101524 */
[----:B------:R-:W-:Y:S01]  /*6dba0*/  ISETP.LT.AND P6, PT, R32, UR4, !P2 ;  /* 0x0000000420007c0c */ /* 0x000fe2000d7c1270 */
[C---:B------:R-:W-:Y:S01]  /*6dbb0*/  IMAD.WIDE R8, R30.reuse, 0x2, R12 ;  /* 0x000000021e087825 */ /* 0x040fe200078e020c */
[----:B--2---:R-:W-:Y:S01]  /*6dbc0*/  PRMT R0, R29, 0x7632, R0 ;  /* 0x000076321d007816 */ /* 0x004fe20000000000 */
[----:B------:R-:W2:Y:S02]  /*6dbd0*/  LDL.LU R32, [R1+0x708] ;  /* 0x0007080001207983 */ /* 0x000ea40000300800 */
[C---:B------:R-:W-:Y:S02]  /*6dbe0*/  IMAD.WIDE R10, R30.reuse, 0x2, R16 ;  /* 0x000000021e0a7825 */ /* 0x040fe400078e0210 */
[----:B------:R3:W-:Y:S02]  /*6dbf0*/  @P5 STG.E.U16 desc[UR36][R8.64], R0 ;  /* 0x0000000008005986 */ /* 0x0007e4000c101524 */
[----:B-1----:R-:W-:-:S02]  /*6dc00*/  IMAD.WIDE R28, R30, 0x2, R14 ;  /* 0x000000021e1c7825 */ /* 0x002fc400078e020e */
[----:B------:R-:W4:Y:S01]  /*6dc10*/  LDL.LU R6, [R1+0x2990] ;  /* 0x0029900001067983 */ /* 0x000f220000300800 */
[----:B---3--:R-:W-:-:S03]  /*6dc20*/  PRMT R0, R7, 0x7632, R0 ;  /* 0x0000763207007816 */ /* 0x008fc60000000000 */
[----:B------:R1:W-:Y:S04]  /*6dc30*/  @P0 STG.E.U16 desc[UR36][R28.64], R7 ;  /* 0x000000071c000986 */ /* 0x0003e8000c101524 */
[----:B------:R3:W-:Y:S04]  /*6dc40*/  @P6 STG.E.U16 desc[UR36][R10.64], R0 ;  /* 0x000000000a006986 */ /* 0x0007e8000c101524 */
[----:B-1----:R-:W2:Y:S04]  /*6dc50*/  LDL.LU R7, [R1+0x298c] ;  /* 0x00298c0001077983 */ /* 0x002ea80000300800 */
[----:B---3--:R-:W3:Y:S01]  /*6dc60*/  LDL.LU R0, [R1+0x768] ;  /* 0x0007680001007983 */ /* 0x008ee20000300800 */
[----:B------:R-:W-:-:S02]  /*6dc70*/  ISETP.LT.AND P4, PT, R57, UR4, !P2 ;  /* 0x0000000439007c0c */ /* 0x000fc4000d781270 */
[----:B------:R-:W-:Y:S01]  /*6dc80*/  ISETP.LT.AND P3, PT, R33, UR4, !P2 ;  /* 0x0000000421007c0c */ /* 0x000fe2000d761270 */
[----:B------:R-:W2:Y:S01]  /*6dc90*/  LDL.LU R10, [R1+0x738] ;  /* 0x00073800010a7983 */ /* 0x000ea20000300800 */
[----:B------:R-:W-:-:S03]  /*6dca0*/  IMAD.WIDE R8, R30, 0x2, R18 ;  /* 0x000000021e087825 */ /* 0x000fc600078e0212 */
[----:B------:R-:W2:Y:S01]  /*6dcb0*/  LDL.LU R11, [R1+0x1164] ;  /* 0x00116400010b7983 */ /* 0x000ea20000300800 */
[----:B------:R-:W-:Y:S01]  /*6dcc0*/  IMAD.WIDE R4, R30, 0x2, R20 ;  /* 0x000000021e047825 */ /* 0x000fe200078e0214 */
[----:B------:R-:W-:-:S04]  /*6dcd0*/  ISETP.LT.AND P5, PT, R34, UR4, !P2 ;  /* 0x0000000422007c0c */ /* 0x000fc8000d7a1270 */
[----:B---3--:R-:W-:Y:S04]  /*6dce0*/  @P4 STG.E.U16 desc[UR36][R8.64], R0 ;  /* 0x0000000008004986 */ /* 0x008fe8000c101524 */
[----:B------:R1:W-:Y:S04]  /*6dcf0*/  @P3 STG.E.U16 desc[UR36][R4.64], R31 ;  /* 0x0000001f04003986 */ /* 0x0003e8000c101524 */
[----:B-1----:R-:W3:Y:S01]  /*6dd00*/  LDL.LU R31, [R1+0x728] ;  /* 0x00072800011f7983 */ /* 0x002ee20000300800 */
[----:B------:R-:W-:Y:S01]  /*6dd10*/  IMAD.WIDE R28, R30, 0x2, R22 ;  /* 0x000000021e1c7825 */ /* 0x000fe200078e0216 */
[----:B------:R-:W-:-:S02]  /*6dd20*/  ISETP.LT.AND P4, PT, R60, UR4, !P2 ;  /* 0x000000043c007c0c */ /* 0x000fc4000d781270 */
[----:B------:R-:W-:Y:S02]  /*6dd30*/  ISETP.LT.AND P6, PT, R35, UR4, !P2 ;  /* 0x0000000423007c0c */ /* 0x000fe4000d7c1270 */
[----:B--2---:R1:W-:Y:S01]  /*6dd40*/  @P5 STG.E.U16 desc[UR36][R28.64], R10 ;  /* 0x0000000a1c005986 */ /* 0x0043e2000c101524 */
[----:B------:R-:W-:Y:S01]  /*6dd50*/  ISETP.LT.AND P5, PT, R36, UR4, !P2 ;  /* 0x0000000424007c0c */ /* 0x000fe2000d7a1270 */
[----:B------:R-:W-:Y:S01]  /*6dd60*/  VIADD R0, R11, 0x3f ;  /* 0x0000003f0b007836 */ /* 0x000fe20000000000 */
[----:B------:R-:W-:Y:S01]  /*6dd70*/  ISETP.LT.AND P3, PT, R38, UR4, !P2 ;  /* 0x0000000426007c0c */ /* 0x000fe2000d761270 */
[----:B------:R-:W-:-:S03]  /*6dd80*/  IMAD.WIDE R8, R30, 0x2, R26 ;  /* 0x000000021e087825 */ /* 0x000fc600078e021a */
[----:B------:R-:W-:Y:S01]  /*6dd90*/  ISETP.GE.AND P0, PT, R0, UR7, PT ;  /* 0x0000000700007c0c */ /* 0x000fe2000bf06270 */
[----:B------:R-:W-:Y:S01]  /*6dda0*/  IMAD.WIDE R4, R30, 0x2, R40 ;  /* 0x000000021e047825 */ /* 0x000fe200078e0228 */
[----:B-1----:R-:W-:-:S03]  /*6ddb0*/  PRMT R28, R10, 0x7632, R28 ;  /* 0x000076320a1c7816 */ /* 0x002fc6000000001c */
[----:B------:R-:W-:-:S05]  /*6ddc0*/  IMAD.WIDE R10, R30, 0x2, R24 ;  /* 0x000000021e0a7825 */ /* 0x000fca00078e0218 */
[----:B------:R1:W-:Y:S01]  /*6ddd0*/  @P4 STG.E.U16 desc[UR36][R10.64], R28 ;  /* 0x0000001c0a004986 */ /* 0x0003e2000c101524 */
[----:B------:R-:W-:Y:S01]  /*6dde0*/  ISETP.LT.AND P4, PT, R58, UR4, !P2 ;  /* 0x000000043a007c0c */ /* 0x000fe2000d781270 */
[----:B-1----:R-:W-:Y:S01]  /*6ddf0*/  IMAD.WIDE R10, R30, 0x2, R42 ;  /* 0x000000021e0a7825 */ /* 0x002fe200078e022a */
[----:B---3--:R-:W-:Y:S01]  /*6de00*/  PRMT R0, R31, 0x7632, R0 ;  /* 0x000076321f007816 */ /* 0x008fe20000000000 */
[----:B------:R1:W-:Y:S04]  /*6de10*/  @P6 STG.E.U16 desc[UR36][R8.64], R31 ;  /* 0x0000001f08006986 */ /* 0x0003e8000c101524 */
[----:B------:R0:W-:Y:S01]  /*6de20*/  @P5 STG.E.U16 desc[UR36][R4.64], R0 ;  /* 0x0000000004005986 */ /* 0x0001e2000c101524 */
[----:B------:R-:W-:Y:S02]  /*6de30*/  ISETP.LT.AND P6, PT, R37, UR4, !P2 ;  /* 0x0000000425007c0c */ /* 0x000fe4000d7c1270 */
[----:B------:R-:W-:Y:S01]  /*6de40*/  ISETP.LT.AND P5, PT, R55, UR4, !P2 ;  /* 0x0000000437007c0c */ /* 0x000fe2000d7a1270 */
[----:B------:R2:W-:Y:S01]  /*6de50*/  @P3 STG.E.U16 desc[UR36][R10.64], R32 ;  /* 0x000000200a003986 */ /* 0x0005e2000c101524 */
[----:B------:R-:W-:Y:S01]  /*6de60*/  ISETP.LT.AND P3, PT, R56, UR4, !P2 ;  /* 0x0000000438007c0c */ /* 0x000fe2000d761270 */
[----:B-1----:R-:W-:-:S04]  /*6de70*/  IMAD.WIDE R8, R30, 0x2, R44 ;  /* 0x000000021e087825 */ /* 0x002fc800078e022c */
[----:B0-----:R-:W-:Y:S01]  /*6de80*/  VIADD R4, R30, UR5 ;  /* 0x000000051e047c36 */ /* 0x001fe20008000000 */
[----:B------:R-:W-:Y:S01]  /*6de90*/  PRMT R5, R32, 0x7632, R5 ;  /* 0x0000763220057816 */ /* 0x000fe20000000005 */
[----:B--2---:R-:W-:-:S04]  /*6dea0*/  IMAD.WIDE R10, R30, 0x2, R46 ;  /* 0x000000021e0a7825 */ /* 0x004fc800078e022e */
[----:B------:R-:W-:Y:S01]  /*6deb0*/  VIADD R0, R4, UR6 ;  /* 0x0000000604007c36 */ /* 0x000fe20008000000 */
[----:B------:R-:W2:Y:S04]  /*6dec0*/  LDL.LU R32, [R1+0x6d8] ;  /* 0x0006d80001207983 */ /* 0x000ea80000300800 */
[----:B------:R-:W3:Y:S04]  /*6ded0*/  LDL.LU R29, [R1+0x6bc] ;  /* 0x0006bc00011d7983 */ /* 0x000ee80000300800 */
[----:B------:R0:W-:Y:S04]  /*6dee0*/  STL [R1+0x2990], R0 ;  /* 0x0029900001007387 */ /* 0x0001e80000100800 */
[----:B0-----:R-:W3:Y:S04]  /*6def0*/  LDL.LU R0, [R1+0x6ec] ;  /* 0x0006ec0001007983 */ /* 0x001ee80000300800 */
[----:B------:R0:W-:Y:S04]  /*6df00*/  STL [R1+0x298c], R7 ;  /* 0x00298c0701007387 */ /* 0x0001e80000100800 */
[----:B0-----:R-:W3:Y:S01]  /*6df10*/  LDL.LU R7, [R1+0x6cc] ;  /* 0x0006cc0001077983 */ /* 0x001ee20000300800 */
[----:B------:R-:W-:-:S03]  /*6df20*/  ISETP.LT.AND P2, PT, R59, UR4, !P2 ;  /* 0x000000043b007c0c */ /* 0x000fc6000d741270 */
[----:B------:R0:W-:Y:S01]  /*6df30*/  @P6 STG.E.U16 desc[UR36][R8.64], R5 ;  /* 0x0000000508006986 */ /* 0x0001e2000c101524 */
[----:B----4-:R-:W-:Y:S01]  /*6df40*/  PRMT R28, R6, 0x7632, R28 ;  /* 0x00007632061c7816 */ /* 0x010fe2000000001c */
[----:B0-----:R-:W-:Y:S01]  /*6df50*/  IMAD.WIDE R8, R30, 0x2, R50 ;  /* 0x000000021e087825 */ /* 0x001fe200078e0232 */
[----:B------:R-:W-:Y:S01]  /*6df60*/  ISETP.LT.AND P6, PT, R61, UR4, !P1 ;  /* 0x000000043d007c0c */ /* 0x000fe2000cfc1270 */
[----:B--2---:R0:W-:Y:S01]  /*6df70*/  @P5 STG.E.U16 desc[UR36][R10.64], R32 ;  /* 0x000000200a005986 */ /* 0x0041e2000c101524 */
[----:B------:R-:W-:Y:S01]  /*6df80*/  PRMT R5, R32, 0x7632, R5 ;  /* 0x0000763220057816 */ /* 0x000fe20000000005 */
[C---:B0-----:R-:W-:Y:S02]  /*6df90*/  IMAD.WIDE R10, R30.reuse, 0x2, R48 ;  /* 0x000000021e0a7825 */ /* 0x041fe400078e0230 */
[----:B------:R-:W2:Y:S01]  /*6dfa0*/  LDL.LU R32, [R1+0x71c] ;  /* 0x00071c0001207983 */ /* 0x000ea20000300800 */
[----:B------:R-:W-:Y:S01]  /*6dfb0*/  ISETP.LT.AND P5, PT, R39, UR4, !P1 ;  /* 0x0000000427007c0c */ /* 0x000fe2000cfa1270 */
[----:B------:R-:W-:-:S02]  /*6dfc0*/  IMAD.WIDE R30, R30, 0x2, R52 ;  /* 0x000000021e1e7825 */ /* 0x000fc400078e0234 */
[----:B------:R0:W-:Y:S01]  /*6dfd0*/  @P3 STG.E.U16 desc[UR36][R10.64], R5 ;  /* 0x000000050a003986 */ /* 0x0001e2000c101524 */
[----:B------:R-:W-:-:S03]  /*6dfe0*/  ISETP.LT.AND P3, PT, R54, UR4, !P1 ;  /* 0x0000000436007c0c */ /* 0x000fc6000cf61270 */
[----:B------:R-:W-:Y:S04]  /*6dff0*/  @P4 STG.E.U16 desc[UR36][R8.64], R6 ;  /* 0x0000000608004986 */ /* 0x000fe8000c101524 */
[----:B------:R1:W-:Y:S01]  /*6e000*/  @P2 STG.E.U16 desc[UR36][R30.64], R28 ;  /* 0x0000001c1e002986 */ /* 0x0003e2000c101524 */
[----:B0-----:R-:W-:-:S03]  /*6e010*/  IMAD.WIDE R10, R4, 0x2, R2 ;  /* 0x00000002040a7825 */ /* 0x001fc600078e0202 */
[----:B-1----:R-:W4:Y:S04]  /*6e020*/  LDL.LU R31, [R1+0x6fc] ;  /* 0x0006fc00011f7983 */ /* 0x002f280000300800 */
[----:B------:R-:W2:Y:S01]  /*6e030*/  LDL.LU R30, [R1+0x2960] ;  /* 0x00296000011e7983 */ /* 0x000ea20000300800 */
[----:B---3--:R-:W-:Y:S01]  /*6e040*/  PRMT R5, R7, 0x7632, R5 ;  /* 0x0000763207057816 */ /* 0x008fe20000000005 */
[C---:B------:R-:W-:Y:S02]  /*6e050*/  IMAD.WIDE R8, R4.reuse, 0x2, R12 ;  /* 0x0000000204087825 */ /* 0x040fe400078e020c */
[----:B------:R0:W-:Y:S04]  /*6e060*/  @P6 STG.E.U16 desc[UR36][R10.64], R7 ;  /* 0x000000070a006986 */ /* 0x0001e8000c101524 */
[----:B0-----:R-:W3:Y:S01]  /*6e070*/  LDL.LU R7, [R1+0x74c] ;  /* 0x00074c0001077983 */ /* 0x001ee20000300800 */
[----:B------:R-:W-:Y:S01]  /*6e080*/  ISETP.LT.AND P2, PT, R57, UR4, !P1 ;  /* 0x0000000439007c0c */ /* 0x000fe2000cf41270 */
[----:B------:R-:W-:Y:S01]  /*6e090*/  IMAD.WIDE R10, R4, 0x2, R14 ;  /* 0x00000002040a7825 */ /* 0x000fe200078e020e */
[----:B------:R-:W-:Y:S01]  /*6e0a0*/  ISETP.LT.AND P6, PT, R34, UR4, !P1 ;  /* 0x0000000422007c0c */ /* 0x000fe2000cfc1270 */
[----:B------:R0:W-:Y:S01]  /*6e0b0*/  @P5 STG.E.U16 desc[UR36][R8.64], R5 ;  /* 0x0000000508005986 */ /* 0x0001e2000c101524 */
[----:B------:R-:W-:-:S02]  /*6e0c0*/  ISETP.LT.AND P5, PT, R33, UR4, !P1 ;  /* 0x0000000421007c0c */ /* 0x000fc4000cfa1270 */
[----:B------:R-:W-:Y:S01]  /*6e0d0*/  PRMT R6, R0, 0x7632, R6 ;  /* 0x0000763200067816 */ /* 0x000fe20000000006 */
[----:B------:R1:W-:Y:S01]  /*6e0e0*/  @P3 STG.E.U16 desc[UR36][R10.64], R29 ;  /* 0x0000001d0a003986 */ /* 0x0003e2000c101524 */
[----:B------:R-:W-:Y:S02]  /*6e0f0*/  ISETP.LT.AND P3, PT, R60, UR4, !P1 ;  /* 0x000000043c007c0c */ /* 0x000fe4000cf61270 */
[----:B0-----:R-:W-:Y:S01]  /*6e100*/  PRMT R5, R29, 0x7632, R5 ;  /* 0x000076321d057816 */ /* 0x001fe20000000005 */
[----:B------:R-:W-:-:S04]  /*6e110*/  IMAD.WIDE R8, R4, 0x2, R16 ;  /* 0x0000000204087825 */ /* 0x000fc800078e0210 */
[----:B-1----:R-:W-:-:S04]  /*6e120*/  IMAD.WIDE R10, R4, 0x2, R18 ;  /* 0x00000002040a7825 */ /* 0x002fc800078e0212 */
[----:B------:R-:W-:Y:S01]  /*6e130*/  IMAD.WIDE R28, R4, 0x2, R20 ;  /* 0x00000002041c7825 */ /* 0x000fe200078e0214 */
[----:B--2---:R-:W-:-:S13]  /*6e140*/  ISETP.LT.AND P4, PT, R30, UR4, !P1 ;  /* 0x000000041e007c0c */ /* 0x004fda000cf81270 */
[----:B------:R0:W-:Y:S01]  /*6e150*/  @P4 STG.E.U16 desc[UR36][R8.64], R5 ;  /* 0x0000000508004986 */ /* 0x0001e2000c101524 */
[----:B------:R-:W-:-:S03]  /*6e160*/  ISETP.LT.AND P4, PT, R35, UR4, !P1 ;  /* 0x0000000423007c0c */ /* 0x000fc6000cf81270 */
[----:B------:R1:W-:Y:S01]  /*6e170*/  @P2 STG.E.U16 desc[UR36][R10.64], R0 ;  /* 0x000000000a002986 */ /* 0x0003e2000c101524 */
[----:B------:R-:W-:-:S03]  /*6e180*/  ISETP.LT.AND P2, PT, R36, UR4, !P1 ;  /* 0x0000000424007c0c */ /* 0x000fc6000cf41270 */
[----:B------:R-:W-:Y:S01]  /*6e190*/  @P5 STG.E.U16 desc[UR36][R28.64], R6 ;  /* 0x000000061c005986 */ /* 0x000fe2000c101524 */
[----:B0-----:R-:W-:Y:S01]  /*6e1a0*/  IMAD.WIDE R8, R4, 0x2, R22 ;  /* 0x0000000204087825 */ /* 0x001fe200078e0216 */
[----:B----4-:R-:W-:Y:S02]  /*6e1b0*/  PRMT R5, R31, 0x7632, R5 ;  /* 0x000076321f057816 */ /* 0x010fe40000000005 */
[----:B------:R-:W-:Y:S01]  /*6e1c0*/  ISETP.LT.AND P5, PT, R38, UR4, !P1 ;  /* 0x0000000426007c0c */ /* 0x000fe2000cfa1270 */
[----:B-1----:R-:W-:Y:S01]  /*6e1d0*/  IMAD.WIDE R10, R4, 0x2, R24 ;  /* 0x00000002040a7825 */ /* 0x002fe200078e0218 */
[----:B------:R0:W-:Y:S01]  /*6e1e0*/  @P6 STG.E.U16 desc[UR36][R8.64], R31 ;  /* 0x0000001f08006986 */ /* 0x0001e2000c101524 */
[----:B------:R-:W-:-:S03]  /*6e1f0*/  ISETP.LT.AND P6, PT, R37, UR4, !P1 ;  /* 0x0000000425007c0c */ /* 0x000fc6000cfc1270 */
[----:B------:R1:W-:Y:S04]  /*6e200*/  @P3 STG.E.U16 desc[UR36][R10.64], R5 ;  /* 0x000000050a003986 */ /* 0x0003e8000c101524 */
[----:B------:R-:W2:Y:S01]  /*6e210*/  LDL.LU R0, [R1+0x2990] ;  /* 0x0029900001007983 */ /* 0x000ea20000300800 */
[----:B0-----:R-:W-:Y:S01]  /*6e220*/  IMAD.WIDE R8, R4, 0x2, R26 ;  /* 0x0000000204087825 */ /* 0x001fe200078e021a */
[----:B---3--:R-:W-:Y:S02]  /*6e230*/  PRMT R6, R7, 0x7632, R6 ;  /* 0x0000763207067816 */ /* 0x008fe40000000006 */
[----:B------:R-:W3:Y:S01]  /*6e240*/  LDL.LU R31, [R1+0x77c] ;  /* 0x00077c00011f7983 */ /* 0x000ee20000300800 */
[----:B-1----:R-:W-:-:S03]  /*6e250*/  PRMT R5, R32, 0x7632, R5 ;  /* 0x0000763220057816 */ /* 0x002fc60000000005 */
[----:B------:R0:W-:Y:S01]  /*6e260*/  @P4 STG.E.U16 desc[UR36][R8.64], R32 ;  /* 0x0000002008004986 */ /* 0x0001e2000c101524 */
[----:B------:R-:W-:Y:S01]  /*6e270*/  IMAD.WIDE R10, R4, 0x2, R42 ;  /* 0x00000002040a7825 */ /* 0x000fe200078e022a */
[----:B------:R-:W-:-:S03]  /*6e280*/  ISETP.LT.AND P4, PT, R61, UR4, !P0 ;  /* 0x000000043d007c0c */ /* 0x000fc6000c781270 */
[----:B------:R-:W-:-:S04]  /*6e290*/  IMAD.WIDE R28, R4, 0x2, R44 ;  /* 0x00000002041c7825 */ /* 0x000fc800078e022c */
[----:B0-----:R-:W-:Y:S01]  /*6e2a0*/  IMAD.WIDE R8, R4, 0x2, R40 ;  /* 0x0000000204087825 */ /* 0x001fe200078e0228 */
[----:B------:R-:W4:Y:S01]  /*6e2b0*/  LDL.LU R32, [R1+0x78c] ;  /* 0x00078c0001207983 */ /* 0x000f220000300800 */
[----:B------:R-:W-:-:S03]  /*6e2c0*/  ISETP.LT.AND P3, PT, R55, UR4, !P1 ;  /* 0x0000000437007c0c */ /* 0x000fc6000cf61270 */
[----:B------:R-:W-:Y:S01]  /*6e2d0*/  @P2 STG.E.U16 desc[UR36][R8.64], R5 ;  /* 0x0000000508002986 */ /* 0x000fe2000c101524 */
[----:B------:R-:W-:-:S03]  /*6e2e0*/  ISETP.LT.AND P2, PT, R56, UR4, !P1 ;  /* 0x0000000438007c0c */ /* 0x000fc6000cf41270 */
[----:B------:R-:W4:Y:S04]  /*6e2f0*/  LDL.LU R61, [R1+0x79c] ;  /* 0x00079c00013d7983 */ /* 0x000f280000300800 */
[----:B------:R0:W-:Y:S04]  /*6e300*/  @P5 STG.E.U16 desc[UR36][R10.64], R7 ;  /* 0x000000070a005986 */ /* 0x0001e8000c101524 */
[----:B------:R1:W-:Y:S04]  /*6e310*/  @P6 STG.E.U16 desc[UR36][R28.64], R6 ;  /* 0x000000061c006986 */ /* 0x0003e8000c101524 */
[----:B0-----:R-:W4:Y:S04]  /*6e320*/  LDL.LU R7, [R1+0x298c] ;  /* 0x00298c0001077983 */ /* 0x001f280000300800 */
[----:B-1----:R-:W4:Y:S01]  /*6e330*/  LDL.LU R29, [R1+0x75c] ;  /* 0x00075c00011d7983 */ /* 0x002f220000300800 */
[----:B------:R-:W-:Y:S01]  /*6e340*/  ISETP.LT.AND P5, PT, R58, UR4, !P1 ;  /* 0x000000043a007c0c */ /* 0x000fe2000cfa1270 */
[----:B------:R-:W-:Y:S01]  /*6e350*/  IMAD.WIDE R8, R4, 0x2, R46 ;  /* 0x0000000204087825 */ /* 0x000fe200078e022e */
[----:B------:R-:W-:-:S02]  /*6e360*/  ISETP.LT.AND P1, PT, R59, UR4, !P1 ;  /* 0x000000043b007c0c */ /* 0x000fc4000cf21270 */
[----:B------:R-:W-:Y:S01]  /*6e370*/  ISETP.LT.AND P6, PT, R39, UR4, !P0 ;  /* 0x0000000427007c0c */ /* 0x000fe2000c7c1270 */
[----:B------:R-:W-:Y:S01]  /*6e380*/  IMAD.WIDE R10, R4, 0x2, R48 ;  /* 0x00000002040a7825 */ /* 0x000fe200078e0230 */
[----:B------:R-:W4:Y:S03]  /*6e390*/  LDL.LU R39, [R1+0x76c] ;  /* 0x00076c0001277983 */ /* 0x000f260000300800 */
[----:B--2---:R-:W-:-:S04]  /*6e3a0*/  IMAD.WIDE R2, R0, 0x2, R2 ;  /* 0x0000000200027825 */ /* 0x004fc800078e0202 */
[----:B------:R-:W-:Y:S01]  /*6e3b0*/  IMAD.WIDE R12, R0, 0x2, R12 ;  /* 0x00000002000c7825 */ /* 0x000fe200078e020c */
[----:B---3--:R-:W-:-:S03]  /*6e3c0*/  PRMT R6, R31, 0x7632, R6 ;  /* 0x000076321f067816 */ /* 0x008fc60000000006 */
[----:B------:R-:W-:Y:S01]  /*6e3d0*/  IMAD.WIDE R14, R0, 0x2, R14 ;  /* 0x00000002000e7825 */ /* 0x000fe200078e020e */
[----:B----4-:R-:W-:Y:S01]  /*6e3e0*/  PRMT R5, R29, 0x7632, R5 ;  /* 0x000076321d057816 */ /* 0x010fe20000000005 */
[----:B------:R0:W-:Y:S01]  /*6e3f0*/  @P3 STG.E.U16 desc[UR36][R8.64], R29 ;  /* 0x0000001d08003986 */ /* 0x0001e2000c101524 */
[----:B------:R-:W-:-:S03]  /*6e400*/  ISETP.LT.AND P3, PT, R54, UR4, !P0 ;  /* 0x0000000436007c0c */ /* 0x000fc6000c761270 */
[----:B------:R-:W2:Y:S04]  /*6e410*/  LDL.LU R54, [R1+0x73c] ;  /* 0x00073c0001367983 */ /* 0x000ea80000300800 */
[----:B------:R1:W-:Y:S01]  /*6e420*/  @P2 STG.E.U16 desc[UR36][R10.64], R5 ;  /* 0x000000050a002986 */ /* 0x0003e2000c101524 */
[----:B0-----:R-:W-:-:S05]  /*6e430*/  IMAD.WIDE R8, R4, 0x2, R50 ;  /* 0x0000000204087825 */ /* 0x001fca00078e0232 */
[----:B------:R0:W-:Y:S01]  /*6e440*/  @P5 STG.E.U16 desc[UR36][R8.64], R31 ;  /* 0x0000001f08005986 */ /* 0x0001e2000c101524 */
[----:B------:R-:W-:Y:S01]  /*6e450*/  ISETP.LT.AND P5, PT, R57, UR4, !P0 ;  /* 0x0000000439007c0c */ /* 0x000fe2000c7a1270 */
[----:B-1----:R-:W-:Y:S02]  /*6e460*/  IMAD.WIDE R4, R4, 0x2, R52 ;  /* 0x0000000204047825 */ /* 0x002fe400078e0234 */
[----:B------:R-:W3:Y:S04]  /*6e470*/  LDL.LU R57, [R1+0x72c] ;  /* 0x00072c0001397983 */ /* 0x000ee80000300800 */
[----:B------:R-:W-:Y:S01]  /*6e480*/  @P1 STG.E.U16 desc[UR36][R4.64], R6 ;  /* 0x0000000604001986 */ /* 0x000fe2000c101524 */
[----:B0-----:R-:W-:-:S03]  /*6e490*/  PRMT R9, R32, 0x7632, R9 ;  /* 0x0000763220097816 */ /* 0x001fc60000000009 */
[----:B------:R-:W-:Y:S01]  /*6e4a0*/  @P4 STG.E.U16 desc[UR36][R2.64], R32 ;  /* 0x0000002002004986 */ /* 0x000fe2000c101524 */
[----:B------:R-:W-:-:S03]  /*6e4b0*/  PRMT R8, R61, 0x7632, R8 ;  /* 0x000076323d087816 */ /* 0x000fc60000000008 */
[----:B------:R-:W-:Y:S01]  /*6e4c0*/  @P6 STG.E.U16 desc[UR36][R12.64], R9 ;  /* 0x000000090c006986 */ /* 0x000fe2000c101524 */
[----:B------:R-:W-:-:S03]  /*6e4d0*/  ISETP.LT.AND P6, PT, R60, UR4, !P0 ;  /* 0x000000043c007c0c */ /* 0x000fc6000c7c1270 */
[----:B------:R-:W4:Y:S04]  /*6e4e0*/  LDL.LU R60, [R1+0x70c] ;  /* 0x00070c00013c7983 */ /* 0x000f280000300800 */
[----:B------:R0:W-:Y:S04]  /*6e4f0*/  @P3 STG.E.U16 desc[UR36][R14.64], R61 ;  /* 0x0000003d0e003986 */ /* 0x0001e8000c101524 */
[----:B0-----:R-:W4:Y:S01]  /*6e500*/  LDL.LU R61, [R1+0x6dc] ;  /* 0x0006dc00013d7983 */ /* 0x001f220000300800 */
[----:B------:R-:W-:Y:S02]  /*6e510*/  ISETP.LT.AND P2, PT, R30, UR4, !P0 ;  /* 0x000000041e007c0c */ /* 0x000fe4000c741270 */
[----:B------:R-:W-:-:S02]  /*6e520*/  ISETP.LT.AND P1, PT, R33, UR4, !P0 ;  /* 0x0000000421007c0c */ /* 0x000fc4000c721270 */
[----:B------:R-:W-:Y:S02]  /*6e530*/  ISETP.LT.AND P4, PT, R34, UR4, !P0 ;  /* 0x0000000422007c0c */ /* 0x000fe4000c781270 */
[----:B------:R-:W-:Y:S01]  /*6e540*/  ISETP.LT.AND P3, PT, R35, UR4, !P0 ;  /* 0x0000000423007c0c */ /* 0x000fe2000c761270 */
[----:B------:R-:W-:Y:S01]  /*6e550*/  IMAD.WIDE R16, R0, 0x2, R16 ;  /* 0x0000000200107825 */ /* 0x000fe200078e0210 */
[----:B------:R-:W-:-:S03]  /*6e560*/  PRMT R10, R39, 0x7632, R10 ;  /* 0x00007632270a7816 */ /* 0x000fc6000000000a */
[----:B------:R-:W-:-:S04]  /*6e570*/  IMAD.WIDE R18, R0, 0x2, R18 ;  /* 0x0000000200127825 */ /* 0x000fc800078e0212 */
[C---:B------:R-:W-:Y:S01]  /*6e580*/  IMAD.WIDE R20, R0.reuse, 0x2, R20 ;  /* 0x0000000200147825 */ /* 0x040fe200078e0214 */
[----:B------:R-:W-:Y:S03]  /*6e590*/  @P2 STG.E.U16 desc[UR36][R16.64], R8 ;  /* 0x0000000810002986 */ /* 0x000fe6000c101524 */
[----:B------:R-:W-:Y:S01]  /*6e5a0*/  IMAD.WIDE R22, R0, 0x2, R22 ;  /* 0x0000000200167825 */ /* 0x000fe200078e0216 */
[----:B------:R-:W-:Y:S01]  /*6e5b0*/  ISETP.LT.AND P2, PT, R36, UR4, !P0 ;  /* 0x0000000424007c0c */ /* 0x000fe2000c741270 */
[----:B------:R-:W-:Y:S02]  /*6e5c0*/  @P5 STG.E.U16 desc[UR36][R18.64], R39 ;  /* 0x0000002712005986 */ /* 0x000fe4000c101524 */
[----:B------:R-:W-:Y:S01]  /*6e5d0*/  IMAD.WIDE R24, R0, 0x2, R24 ;  /* 0x0000000200187825 */ /* 0x000fe200078e0218 */
[----:B------:R-:W-:Y:S01]  /*6e5e0*/  ISETP.LT.AND P5, PT, R38, UR4, !P0 ;  /* 0x0000000426007c0c */ /* 0x000fe2000c7a1270 */
[----:B------:R-:W-:Y:S02]  /*6e5f0*/  @P1 STG.E.U16 desc[UR36][R20.64], R10 ;  /* 0x0000000a14001986 */ /* 0x000fe4000c101524 */
[----:B------:R-:W-:Y:S01]  /*6e600*/  IMAD.WIDE R26, R0, 0x2, R26 ;  /* 0x00000002001a7825 */ /* 0x000fe200078e021a */
[----:B------:R-:W-:-:S03]  /*6e610*/  ISETP.LT.AND P1, PT, R37, UR4, !P0 ;  /* 0x0000000425007c0c */ /* 0x000fc6000c721270 */
[----:B------:R-:W-:-:S04]  /*6e620*/  IMAD.WIDE R40, R0, 0x2, R40 ;  /* 0x0000000200287825 */ /* 0x000fc800078e0228 */
[----:B------:R-:W-:-:S04]  /*6e630*/  IMAD.WIDE R42, R0, 0x2, R42 ;  /* 0x00000002002a7825 */ /* 0x000fc800078e022a */
[----:B------:R-:W-:-:S04]  /*6e640*/  IMAD.WIDE R44, R0, 0x2, R44 ;  /* 0x00000002002c7825 */ /* 0x000fc800078e022c */
[----:B------:R-:W-:-:S04]  /*6e650*/  IMAD.WIDE R46, R0, 0x2, R46 ;  /* 0x00000002002e7825 */ /* 0x000fc800078e022e */
[----:B------:R-:W-:-:S04]  /*6e660*/  IMAD.WIDE R48, R0, 0x2, R48 ;  /* 0x0000000200307825 */ /* 0x000fc800078e0230 */
[----:B------:R-:W-:-:S04]  /*6e670*/  IMAD.WIDE R50, R0, 0x2, R50 ;  /* 0x0000000200327825 */ /* 0x000fc800078e0232 */
[----:B------:R-:W-:Y:S01]  /*6e680*/  IMAD.WIDE R52, R0, 0x2, R52 ;  /* 0x0000000200347825 */ /* 0x000fe200078e0234 */
[----:B--2---:R-:W-:Y:S01]  /*6e690*/  PRMT R12, R54, 0x7632, R12 ;  /* 0x00007632360c7816 */ /* 0x004fe2000000000c */
[----:B------:R4:W-:Y:S01]  /*6e6a0*/  @P4 STG.E.U16 desc[UR36][R22.64], R54 ;  /* 0x0000003616004986 */ /* 0x0009e2000c101524 */
[----:B------:R-:W-:-:S03]  /*6e6b0*/  ISETP.LT.AND P4, PT, R55, UR4, !P0 ;  /* 0x0000000437007c0c */ /* 0x000fc6000c781270 */
[----:B------:R0:W-:Y:S01]  /*6e6c0*/  @P6 STG.E.U16 desc[UR36][R24.64], R12 ;  /* 0x0000000c18006986 */ /* 0x0001e2000c101524 */
[----:B------:R-:W-:-:S03]  /*6e6d0*/  ISETP.LT.AND P6, PT, R56, UR4, !P0 ;  /* 0x0000000438007c0c */ /* 0x000fc6000c7c1270 */
[----:B---3--:R1:W-:Y:S01]  /*6e6e0*/  @P3 STG.E.U16 desc[UR36][R26.64], R57 ;  /* 0x000000391a003986 */ /* 0x0083e2000c101524 */
[----:B------:R-:W-:Y:S02]  /*6e6f0*/  ISETP.LT.AND P3, PT, R58, UR4, !P0 ;  /* 0x000000043a007c0c */ /* 0x000fe4000c761270 */
[----:B------:R-:W-:Y:S02]  /*6e700*/  ISETP.LT.AND P0, PT, R59, UR4, !P0 ;  /* 0x000000043b007c0c */ /* 0x000fe4000c701270 */
[----:B------:R-:W-:-:S05]  /*6e710*/  PRMT R2, R57, 0x7632, R2 ;  /* 0x0000763239027816 */ /* 0x000fca0000000002 */
[----:B------:R1:W-:Y:S01]  /*6e720*/  @P2 STG.E.U16 desc[UR36][R40.64], R2 ;  /* 0x0000000228002986 */ /* 0x0003e2000c101524 */
[----:B----4-:R-:W-:-:S03]  /*6e730*/  PRMT R22, R60, 0x7632, R22 ;  /* 0x000076323c167816 */ /* 0x010fc60000000016 */
[----:B------:R1:W-:Y:S04]  /*6e740*/  @P5 STG.E.U16 desc[UR36][R42.64], R60 ;  /* 0x0000003c2a005986 */ /* 0x0003e8000c101524 */
[----:B------:R1:W-:Y:S01]  /*6e750*/  @P1 STG.E.U16 desc[UR36][R44.64], R22 ;  /* 0x000000162c001986 */ /* 0x0003e2000c101524 */
[----:B0-----:R-:W-:-:S03]  /*6e760*/  PRMT R24, R61, 0x7632, R24 ;  /* 0x000076323d187816 */ /* 0x001fc60000000018 */
[----:B------:R1:W-:Y:S04]  /*6e770*/  @P4 STG.E.U16 desc[UR36][R46.64], R61 ;  /* 0x0000003d2e004986 */ /* 0x0003e8000c101524 */
[----:B------:R1:W-:Y:S04]  /*6e780*/  @P6 STG.E.U16 desc[UR36][R48.64], R24 ;  /* 0x0000001830006986 */ /* 0x0003e8000c101524 */
[----:B------:R1:W-:Y:S01]  /*6e790*/  @P3 STG.E.U16 desc[UR36][R50.64], R7 ;  /* 0x0000000732003986 */ /* 0x0003e2000c101524 */
[----:B------:R-:W-:Y:S05]  /*6e7a0*/  @!P0 EXIT ;  /* 0x000000000000894d */ /* 0x000fea0003800000 */
[----:B-1----:R-:W-:-:S05]  /*6e7b0*/  PRMT R26, R7, 0x7632, R26 ;  /* 0x00007632071a7816 */ /* 0x002fca000000001a */
[----:B------:R-:W-:Y:S01]  /*6e7c0*/  STG.E.U16 desc[UR36][R52.64], R26 ;  /* 0x0000001a34007986 */ /* 0x000fe2000c101524 */
[----:B------:R-:W-:Y:S05]  /*6e7d0*/  EXIT ;  /* 0x000000000000794d */ /* 0x000fea0003800000 */
.L_x_2:
[----:B------:R-:W-:-:S00]  /*6e7e0*/  BRA `(.L_x_2) ;  /* 0xfffffffc00fc7947 */ /* 0x000fc0000383ffff */
[----:B------:R-:W-:-:S00]  /*6e7f0*/  NOP ;  /* 0x0000000000007918 */ /* 0x000fc00000000000 */
        /* <DEDUP_REMOVED lines=8> */
.L_x_3:


//--------------------- .nv.shared.matmul_kernel  --------------------------
	.section	.nv.shared.matmul_kernel,"aw",@nobits
	.sectionflags	@""
	.align	16
	.zero		1024


//--------------------- .nv.shared.reserved.0     --------------------------
	.section	.nv.shared.reserved.0,"aw",@nobits
	.weak		__nv_reservedSMEM_offset_0_alias
	.size		__nv_reservedSMEM_offset_0_alias, 0, 64
	.other		__nv_reservedSMEM_offset_0_alias,@"STO_CUDA_RESERVED_SHARED STV_DEFAULT"
__nv_reservedSMEM_offset_0_alias:
	.zero		0
	.zero		64


//--------------------- .nv.constant0.matmul_kernel --------------------------
	.section	.nv.constant0.matmul_kernel,"a",@progbits
	.sectionflags	@""
	.align	4
.nv.constant0.matmul_kernel:
	.zero		976


//--------------------- SYMBOLS --------------------------

	.type		.nv.reservedSmem.offset0,@object
	.size		.nv.reservedSmem.offset0,0x4
	.type		.nv.reservedSmem.cap,@object
	.size		.nv.reservedSmem.cap,0x4
